//
// Generated by NVIDIA NVVM Compiler
//
// Compiler Build ID: CL-36424714
// Cuda compilation tools, release 13.0, V13.0.88
// Based on NVVM 20.0.0
//

.version 9.0
.target sm_100
.address_size 64

	// .globl	_ZN17signal_processing7kernels25tensor_core_matmul_kernelEPK6__halfS3_Pfiii
.extern .shared .align 16 .b8 _ZN17signal_processing7kernels12shared_inputE[];
.extern .shared .align 16 .b8 _ZN17signal_processing7kernels12shared_powerE[];
.extern .shared .align 16 .b8 _ZN17signal_processing7kernels13shared_memoryE[];
.global .align 4 .b8 __cudart_i2opi_f[24] = {65, 144, 67, 60, 153, 149, 98, 219, 192, 221, 52, 245, 209, 87, 39, 252, 41, 21, 68, 78, 110, 131, 249, 162};

.visible .entry _ZN17signal_processing7kernels25tensor_core_matmul_kernelEPK6__halfS3_Pfiii(
	.param .u64 .ptr .align 1 _ZN17signal_processing7kernels25tensor_core_matmul_kernelEPK6__halfS3_Pfiii_param_0,
	.param .u64 .ptr .align 1 _ZN17signal_processing7kernels25tensor_core_matmul_kernelEPK6__halfS3_Pfiii_param_1,
	.param .u64 .ptr .align 1 _ZN17signal_processing7kernels25tensor_core_matmul_kernelEPK6__halfS3_Pfiii_param_2,
	.param .u32 _ZN17signal_processing7kernels25tensor_core_matmul_kernelEPK6__halfS3_Pfiii_param_3,
	.param .u32 _ZN17signal_processing7kernels25tensor_core_matmul_kernelEPK6__halfS3_Pfiii_param_4,
	.param .u32 _ZN17signal_processing7kernels25tensor_core_matmul_kernelEPK6__halfS3_Pfiii_param_5
)
{
	.reg .pred 	%p<9>;
	.reg .b32 	%r<147>;
	.reg .b32 	%f<125>;
	.reg .b64 	%rd<50>;

	ld.param.u64 	%rd7, [_ZN17signal_processing7kernels25tensor_core_matmul_kernelEPK6__halfS3_Pfiii_param_0];
	ld.param.u32 	%r37, [_ZN17signal_processing7kernels25tensor_core_matmul_kernelEPK6__halfS3_Pfiii_param_3];
	ld.param.u32 	%r38, [_ZN17signal_processing7kernels25tensor_core_matmul_kernelEPK6__halfS3_Pfiii_param_4];
	ld.param.u32 	%r36, [_ZN17signal_processing7kernels25tensor_core_matmul_kernelEPK6__halfS3_Pfiii_param_5];
	cvta.to.global.u64 	%rd1, %rd7;
	mov.u32 	%r39, %ctaid.x;
	mov.u32 	%r40, %ntid.x;
	mov.u32 	%r41, %tid.x;
	mad.lo.s32 	%r42, %r39, %r40, %r41;
	mov.u32 	%r43, %ctaid.y;
	mov.u32 	%r44, %ntid.y;
	mov.u32 	%r45, %tid.y;
	mad.lo.s32 	%r46, %r43, %r44, %r45;
	shr.u32 	%r48, %r42, 1;
	and.b32  	%r1, %r48, 2147483632;
	setp.lt.s32 	%p1, %r1, %r37;
	shl.b32 	%r2, %r46, 4;
	setp.lt.s32 	%p2, %r2, %r38;
	and.pred  	%p3, %p1, %p2;
	@%p3 bra 	$L__BB0_1;
	bra.uni 	$L__BB0_9;
$L__BB0_1:
	setp.gt.s32 	%p4, %r36, 0;
	mov.f32 	%f117, 0f00000000;
	mov.f32 	%f118, %f117;
	mov.f32 	%f119, %f117;
	mov.f32 	%f120, %f117;
	mov.f32 	%f121, %f117;
	mov.f32 	%f122, %f117;
	mov.f32 	%f123, %f117;
	mov.f32 	%f124, %f117;
	@%p4 bra 	$L__BB0_2;
	bra.uni 	$L__BB0_8;
$L__BB0_2:
	mul.lo.s32 	%r141, %r36, %r1;
	add.s32 	%r50, %r36, -1;
	shr.u32 	%r51, %r50, 4;
	add.s32 	%r4, %r51, 1;
	and.b32  	%r5, %r4, 3;
	setp.lt.u32 	%p5, %r36, 49;
	mov.b32 	%r143, 0;
	mov.f32 	%f117, 0f00000000;
	mov.f32 	%f118, %f117;
	mov.f32 	%f119, %f117;
	mov.f32 	%f120, %f117;
	mov.f32 	%f121, %f117;
	mov.f32 	%f122, %f117;
	mov.f32 	%f123, %f117;
	mov.f32 	%f124, %f117;
	@%p5 bra 	$L__BB0_5;
	mul.wide.u32 	%rd8, %r141, 2;
	add.s64 	%rd9, %rd8, %rd1;
	add.s64 	%rd49, %rd9, 64;
	mul.lo.s32 	%r140, %r38, 48;
	shl.b32 	%r139, %r38, 5;
	shl.b32 	%r138, %r38, 4;
	and.b32  	%r53, %r4, 536870908;
	neg.s32 	%r136, %r53;
	mov.f32 	%f117, 0f00000000;
	mov.b32 	%r137, 0;
	cvt.u64.u32 	%rd13, %r2;
	mov.u32 	%r143, %r137;
$L__BB0_4:
	ld.param.u64 	%rd46, [_ZN17signal_processing7kernels25tensor_core_matmul_kernelEPK6__halfS3_Pfiii_param_1];
	mul.wide.u32 	%rd10, %r141, 2;
	add.s64 	%rd11, %rd1, %rd10;
	wmma.load.a.sync.aligned.row.m16n16k16.global.f16 	{%r54, %r55, %r56, %r57, %r58, %r59, %r60, %r61}, [%rd11], %r36;
	cvt.s64.s32 	%rd12, %r137;
	add.s64 	%rd14, %rd12, %rd13;
	cvta.to.global.u64 	%rd15, %rd46;
	shl.b64 	%rd16, %rd14, 1;
	add.s64 	%rd17, %rd15, %rd16;
	wmma.load.b.sync.aligned.row.m16n16k16.global.f16 	{%r62, %r63, %r64, %r65, %r66, %r67, %r68, %r69}, [%rd17], %r38;
	wmma.mma.sync.aligned.row.row.m16n16k16.f32.f32 {%f61, %f62, %f63, %f64, %f65, %f66, %f67, %f68}, {%r54, %r55, %r56, %r57, %r58, %r59, %r60, %r61}, {%r62, %r63, %r64, %r65, %r66, %r67, %r68, %r69}, {%f124, %f123, %f122, %f121, %f120, %f119, %f118, %f117};
	add.s64 	%rd18, %rd49, -32;
	wmma.load.a.sync.aligned.row.m16n16k16.global.f16 	{%r70, %r71, %r72, %r73, %r74, %r75, %r76, %r77}, [%rd18], %r36;
	cvt.s64.s32 	%rd19, %r138;
	add.s64 	%rd20, %rd19, %rd13;
	shl.b64 	%rd21, %rd20, 1;
	add.s64 	%rd22, %rd15, %rd21;
	wmma.load.b.sync.aligned.row.m16n16k16.global.f16 	{%r78, %r79, %r80, %r81, %r82, %r83, %r84, %r85}, [%rd22], %r38;
	wmma.mma.sync.aligned.row.row.m16n16k16.f32.f32 {%f69, %f70, %f71, %f72, %f73, %f74, %f75, %f76}, {%r70, %r71, %r72, %r73, %r74, %r75, %r76, %r77}, {%r78, %r79, %r80, %r81, %r82, %r83, %r84, %r85}, {%f61, %f62, %f63, %f64, %f65, %f66, %f67, %f68};
	wmma.load.a.sync.aligned.row.m16n16k16.global.f16 	{%r86, %r87, %r88, %r89, %r90, %r91, %r92, %r93}, [%rd49], %r36;
	cvt.s64.s32 	%rd23, %r139;
	add.s64 	%rd24, %rd23, %rd13;
	shl.b64 	%rd25, %rd24, 1;
	add.s64 	%rd26, %rd15, %rd25;
	wmma.load.b.sync.aligned.row.m16n16k16.global.f16 	{%r94, %r95, %r96, %r97, %r98, %r99, %r100, %r101}, [%rd26], %r38;
	wmma.mma.sync.aligned.row.row.m16n16k16.f32.f32 {%f77, %f78, %f79, %f80, %f81, %f82, %f83, %f84}, {%r86, %r87, %r88, %r89, %r90, %r91, %r92, %r93}, {%r94, %r95, %r96, %r97, %r98, %r99, %r100, %r101}, {%f69, %f70, %f71, %f72, %f73, %f74, %f75, %f76};
	add.s64 	%rd27, %rd49, 32;
	wmma.load.a.sync.aligned.row.m16n16k16.global.f16 	{%r102, %r103, %r104, %r105, %r106, %r107, %r108, %r109}, [%rd27], %r36;
	cvt.s64.s32 	%rd28, %r140;
	add.s64 	%rd29, %rd28, %rd13;
	shl.b64 	%rd30, %rd29, 1;
	add.s64 	%rd31, %rd15, %rd30;
	wmma.load.b.sync.aligned.row.m16n16k16.global.f16 	{%r110, %r111, %r112, %r113, %r114, %r115, %r116, %r117}, [%rd31], %r38;
	wmma.mma.sync.aligned.row.row.m16n16k16.f32.f32 {%f124, %f123, %f122, %f121, %f120, %f119, %f118, %f117}, {%r102, %r103, %r104, %r105, %r106, %r107, %r108, %r109}, {%r110, %r111, %r112, %r113, %r114, %r115, %r116, %r117}, {%f77, %f78, %f79, %f80, %f81, %f82, %f83, %f84};
	add.s32 	%r143, %r143, 64;
	add.s64 	%rd49, %rd49, 128;
	add.s32 	%r141, %r141, 64;
	shl.b32 	%r118, %r38, 6;
	add.s32 	%r140, %r140, %r118;
	add.s32 	%r139, %r139, %r118;
	add.s32 	%r138, %r138, %r118;
	add.s32 	%r137, %r137, %r118;
	add.s32 	%r136, %r136, 4;
	setp.ne.s32 	%p6, %r136, 0;
	@%p6 bra 	$L__BB0_4;
$L__BB0_5:
	setp.eq.s32 	%p7, %r5, 0;
	@%p7 bra 	$L__BB0_8;
	mul.lo.s32 	%r146, %r143, %r38;
	shl.b32 	%r26, %r38, 4;
	mad.lo.s32 	%r145, %r36, %r1, %r143;
	neg.s32 	%r144, %r5;
	cvt.u64.u32 	%rd35, %r2;
$L__BB0_7:
	.pragma "nounroll";
	ld.param.u64 	%rd47, [_ZN17signal_processing7kernels25tensor_core_matmul_kernelEPK6__halfS3_Pfiii_param_1];
	mul.wide.u32 	%rd32, %r145, 2;
	add.s64 	%rd33, %rd1, %rd32;
	wmma.load.a.sync.aligned.row.m16n16k16.global.f16 	{%r119, %r120, %r121, %r122, %r123, %r124, %r125, %r126}, [%rd33], %r36;
	cvt.s64.s32 	%rd34, %r146;
	add.s64 	%rd36, %rd34, %rd35;
	cvta.to.global.u64 	%rd37, %rd47;
	shl.b64 	%rd38, %rd36, 1;
	add.s64 	%rd39, %rd37, %rd38;
	wmma.load.b.sync.aligned.row.m16n16k16.global.f16 	{%r127, %r128, %r129, %r130, %r131, %r132, %r133, %r134}, [%rd39], %r38;
	wmma.mma.sync.aligned.row.row.m16n16k16.f32.f32 {%f124, %f123, %f122, %f121, %f120, %f119, %f118, %f117}, {%r119, %r120, %r121, %r122, %r123, %r124, %r125, %r126}, {%r127, %r128, %r129, %r130, %r131, %r132, %r133, %r134}, {%f124, %f123, %f122, %f121, %f120, %f119, %f118, %f117};
	add.s32 	%r146, %r146, %r26;
	add.s32 	%r145, %r145, 16;
	add.s32 	%r144, %r144, 1;
	setp.ne.s32 	%p8, %r144, 0;
	@%p8 bra 	$L__BB0_7;
$L__BB0_8:
	ld.param.u64 	%rd48, [_ZN17signal_processing7kernels25tensor_core_matmul_kernelEPK6__halfS3_Pfiii_param_2];
	mul.lo.s32 	%r135, %r38, %r1;
	cvt.u64.u32 	%rd40, %r135;
	cvt.u64.u32 	%rd41, %r2;
	add.s64 	%rd42, %rd40, %rd41;
	cvta.to.global.u64 	%rd43, %rd48;
	shl.b64 	%rd44, %rd42, 2;
	add.s64 	%rd45, %rd43, %rd44;
	wmma.store.d.sync.aligned.row.m16n16k16.global.f32 	[%rd45], {%f124, %f123, %f122, %f121, %f120, %f119, %f118, %f117}, %r38;
$L__BB0_9:
	ret;

}
	// .globl	_ZN17signal_processing7kernels22fir_filter_sm70_kernelEPKfPfS2_ii
.visible .entry _ZN17signal_processing7kernels22fir_filter_sm70_kernelEPKfPfS2_ii(
	.param .u64 .ptr .align 1 _ZN17signal_processing7kernels22fir_filter_sm70_kernelEPKfPfS2_ii_param_0,
	.param .u64 .ptr .align 1 _ZN17signal_processing7kernels22fir_filter_sm70_kernelEPKfPfS2_ii_param_1,
	.param .u64 .ptr .align 1 _ZN17signal_processing7kernels22fir_filter_sm70_kernelEPKfPfS2_ii_param_2,
	.param .u32 _ZN17signal_processing7kernels22fir_filter_sm70_kernelEPKfPfS2_ii_param_3,
	.param .u32 _ZN17signal_processing7kernels22fir_filter_sm70_kernelEPKfPfS2_ii_param_4
)
{
	.reg .pred 	%p<10>;
	.reg .b32 	%r<44>;
	.reg .b32 	%f<34>;
	.reg .b64 	%rd<20>;

	ld.param.u64 	%rd9, [_ZN17signal_processing7kernels22fir_filter_sm70_kernelEPKfPfS2_ii_param_0];
	ld.param.u64 	%rd10, [_ZN17signal_processing7kernels22fir_filter_sm70_kernelEPKfPfS2_ii_param_1];
	ld.param.u64 	%rd11, [_ZN17signal_processing7kernels22fir_filter_sm70_kernelEPKfPfS2_ii_param_2];
	ld.param.u32 	%r24, [_ZN17signal_processing7kernels22fir_filter_sm70_kernelEPKfPfS2_ii_param_3];
	ld.param.u32 	%r25, [_ZN17signal_processing7kernels22fir_filter_sm70_kernelEPKfPfS2_ii_param_4];
	cvta.to.global.u64 	%rd1, %rd11;
	mov.u32 	%r1, %tid.x;
	mov.u32 	%r26, %ctaid.x;
	mov.u32 	%r2, %ntid.x;
	mul.lo.s32 	%r3, %r26, %r2;
	add.s32 	%r4, %r3, %r1;
	add.s32 	%r27, %r2, %r25;
	add.s32 	%r5, %r27, -1;
	setp.ge.u32 	%p1, %r1, %r5;
	@%p1 bra 	$L__BB1_5;
	cvta.to.global.u64 	%rd2, %rd9;
	mov.u32 	%r38, %r1;
$L__BB1_2:
	add.s32 	%r7, %r38, %r3;
	setp.ge.s32 	%p2, %r7, %r24;
	mov.f32 	%f28, 0f00000000;
	@%p2 bra 	$L__BB1_4;
	mul.wide.s32 	%rd12, %r7, 4;
	add.s64 	%rd13, %rd2, %rd12;
	ld.global.nc.f32 	%f28, [%rd13];
$L__BB1_4:
	shl.b32 	%r28, %r38, 2;
	mov.u32 	%r29, _ZN17signal_processing7kernels12shared_inputE;
	add.s32 	%r30, %r29, %r28;
	st.shared.f32 	[%r30], %f28;
	add.s32 	%r38, %r38, %r2;
	setp.lt.u32 	%p3, %r38, %r5;
	@%p3 bra 	$L__BB1_2;
$L__BB1_5:
	barrier.sync 	0;
	setp.ge.s32 	%p4, %r4, %r24;
	@%p4 bra 	$L__BB1_14;
	setp.lt.s32 	%p5, %r25, 1;
	mov.f32 	%f33, 0f00000000;
	@%p5 bra 	$L__BB1_13;
	and.b32  	%r9, %r25, 3;
	setp.lt.u32 	%p6, %r25, 4;
	mov.f32 	%f33, 0f00000000;
	mov.b32 	%r41, 0;
	@%p6 bra 	$L__BB1_10;
	and.b32  	%r41, %r25, 2147483644;
	neg.s32 	%r40, %r41;
	shl.b32 	%r32, %r1, 2;
	mov.u32 	%r33, _ZN17signal_processing7kernels12shared_inputE;
	add.s32 	%r34, %r32, %r33;
	add.s32 	%r39, %r34, 8;
	add.s64 	%rd18, %rd1, 8;
	mov.f32 	%f33, 0f00000000;
$L__BB1_9:
	.pragma "nounroll";
	ld.shared.f32 	%f15, [%r39+-8];
	ld.global.nc.f32 	%f16, [%rd18+-8];
	fma.rn.f32 	%f17, %f15, %f16, %f33;
	ld.shared.f32 	%f18, [%r39+-4];
	ld.global.nc.f32 	%f19, [%rd18+-4];
	fma.rn.f32 	%f20, %f18, %f19, %f17;
	ld.shared.f32 	%f21, [%r39];
	ld.global.nc.f32 	%f22, [%rd18];
	fma.rn.f32 	%f23, %f21, %f22, %f20;
	ld.shared.f32 	%f24, [%r39+4];
	ld.global.nc.f32 	%f25, [%rd18+4];
	fma.rn.f32 	%f33, %f24, %f25, %f23;
	add.s32 	%r40, %r40, 4;
	add.s32 	%r39, %r39, 16;
	add.s64 	%rd18, %rd18, 16;
	setp.ne.s32 	%p7, %r40, 0;
	@%p7 bra 	$L__BB1_9;
$L__BB1_10:
	setp.eq.s32 	%p8, %r9, 0;
	@%p8 bra 	$L__BB1_13;
	mul.wide.u32 	%rd14, %r41, 4;
	add.s64 	%rd19, %rd1, %rd14;
	add.s32 	%r35, %r1, %r41;
	shl.b32 	%r36, %r35, 2;
	mov.u32 	%r37, _ZN17signal_processing7kernels12shared_inputE;
	add.s32 	%r43, %r37, %r36;
	neg.s32 	%r42, %r9;
$L__BB1_12:
	.pragma "nounroll";
	ld.shared.f32 	%f26, [%r43];
	ld.global.nc.f32 	%f27, [%rd19];
	fma.rn.f32 	%f33, %f26, %f27, %f33;
	add.s64 	%rd19, %rd19, 4;
	add.s32 	%r43, %r43, 4;
	add.s32 	%r42, %r42, 1;
	setp.ne.s32 	%p9, %r42, 0;
	@%p9 bra 	$L__BB1_12;
$L__BB1_13:
	cvta.to.global.u64 	%rd15, %rd10;
	mul.wide.s32 	%rd16, %r4, 4;
	add.s64 	%rd17, %rd15, %rd16;
	st.global.f32 	[%rd17], %f33;
$L__BB1_14:
	ret;

}
	// .globl	_ZN17signal_processing7kernels31compute_spectrogram_sm80_kernelEPK6float2Pfiifb
.visible .entry _ZN17signal_processing7kernels31compute_spectrogram_sm80_kernelEPK6float2Pfiifb(
	.param .u64 .ptr .align 1 _ZN17signal_processing7kernels31compute_spectrogram_sm80_kernelEPK6float2Pfiifb_param_0,
	.param .u64 .ptr .align 1 _ZN17signal_processing7kernels31compute_spectrogram_sm80_kernelEPK6float2Pfiifb_param_1,
	.param .u32 _ZN17signal_processing7kernels31compute_spectrogram_sm80_kernelEPK6float2Pfiifb_param_2,
	.param .u32 _ZN17signal_processing7kernels31compute_spectrogram_sm80_kernelEPK6float2Pfiifb_param_3,
	.param .f32 _ZN17signal_processing7kernels31compute_spectrogram_sm80_kernelEPK6float2Pfiifb_param_4,
	.param .u8 _ZN17signal_processing7kernels31compute_spectrogram_sm80_kernelEPK6float2Pfiifb_param_5
)
{
	.reg .pred 	%p<13>;
	.reg .b16 	%rs<2>;
	.reg .b32 	%r<17>;
	.reg .b32 	%f<10>;
	.reg .b64 	%rd<9>;

	ld.param.u64 	%rd1, [_ZN17signal_processing7kernels31compute_spectrogram_sm80_kernelEPK6float2Pfiifb_param_0];
	ld.param.u64 	%rd2, [_ZN17signal_processing7kernels31compute_spectrogram_sm80_kernelEPK6float2Pfiifb_param_1];
	ld.param.u32 	%r5, [_ZN17signal_processing7kernels31compute_spectrogram_sm80_kernelEPK6float2Pfiifb_param_2];
	ld.param.u32 	%r6, [_ZN17signal_processing7kernels31compute_spectrogram_sm80_kernelEPK6float2Pfiifb_param_3];
	ld.param.f32 	%f2, [_ZN17signal_processing7kernels31compute_spectrogram_sm80_kernelEPK6float2Pfiifb_param_4];
	ld.param.s8 	%rs1, [_ZN17signal_processing7kernels31compute_spectrogram_sm80_kernelEPK6float2Pfiifb_param_5];
	mov.u32 	%r1, %ctaid.x;
	mov.u32 	%r7, %tid.x;
	mov.u32 	%r8, %ctaid.y;
	mov.u32 	%r9, %ntid.x;
	mad.lo.s32 	%r10, %r8, %r9, %r7;
	setp.lt.s32 	%p4, %r1, %r5;
	setp.lt.s32 	%p5, %r10, %r6;
	and.pred  	%p1, %p4, %p5;
	shl.b32 	%r11, %r7, 2;
	mov.u32 	%r12, _ZN17signal_processing7kernels12shared_powerE;
	add.s32 	%r3, %r12, %r11;
	not.pred 	%p6, %p1;
	@%p6 bra 	$L__BB2_4;
	cvta.to.global.u64 	%rd3, %rd1;
	mad.lo.s32 	%r14, %r6, %r1, %r10;
	mul.wide.u32 	%rd4, %r14, 8;
	add.s64 	%rd5, %rd3, %rd4;
	ld.global.nc.v2.f32 	{%f3, %f4}, [%rd5];
	mul.f32 	%f5, %f4, %f4;
	fma.rn.f32 	%f6, %f3, %f3, %f5;
	div.rn.f32 	%f1, %f6, %f2;
	setp.eq.s16 	%p8, %rs1, 0;
	mov.pred 	%p12, 0;
	@%p8 bra 	$L__BB2_3;
	setp.eq.s32 	%p9, %r10, 0;
	add.s32 	%r15, %r6, -1;
	setp.eq.s32 	%p10, %r10, %r15;
	or.pred  	%p12, %p9, %p10;
$L__BB2_3:
	mul.f32 	%f7, %f1, 0f3F000000;
	selp.f32 	%f8, %f7, %f1, %p12;
	st.shared.f32 	[%r3], %f8;
	bra.uni 	$L__BB2_5;
$L__BB2_4:
	mov.b32 	%r13, 0;
	st.shared.u32 	[%r3], %r13;
$L__BB2_5:
	bar.sync 	0;
	@%p6 bra 	$L__BB2_7;
	ld.shared.f32 	%f9, [%r3];
	mad.lo.s32 	%r16, %r6, %r1, %r10;
	cvta.to.global.u64 	%rd6, %rd2;
	mul.wide.u32 	%rd7, %r16, 4;
	add.s64 	%rd8, %rd6, %rd7;
	st.global.f32 	[%rd8], %f9;
$L__BB2_7:
	ret;

}
	// .globl	_ZN17signal_processing7kernels15fft_sm70_kernelILi7EEEvPK6float2PS2_i
.visible .entry _ZN17signal_processing7kernels15fft_sm70_kernelILi7EEEvPK6float2PS2_i(
	.param .u64 .ptr .align 1 _ZN17signal_processing7kernels15fft_sm70_kernelILi7EEEvPK6float2PS2_i_param_0,
	.param .u64 .ptr .align 1 _ZN17signal_processing7kernels15fft_sm70_kernelILi7EEEvPK6float2PS2_i_param_1,
	.param .u32 _ZN17signal_processing7kernels15fft_sm70_kernelILi7EEEvPK6float2PS2_i_param_2
)
.maxntid 512
.minnctapersm 2
{
	.local .align 4 .b8 	__local_depot3[28];
	.reg .b64 	%SP;
	.reg .b64 	%SPL;
	.reg .pred 	%p<44>;
	.reg .b32 	%r<212>;
	.reg .b32 	%f<113>;
	.reg .b64 	%rd<80>;
	.reg .b64 	%fd<9>;

	mov.u64 	%SPL, __local_depot3;
	ld.param.u64 	%rd21, [_ZN17signal_processing7kernels15fft_sm70_kernelILi7EEEvPK6float2PS2_i_param_0];
	ld.param.u64 	%rd22, [_ZN17signal_processing7kernels15fft_sm70_kernelILi7EEEvPK6float2PS2_i_param_1];
	ld.param.u32 	%r75, [_ZN17signal_processing7kernels15fft_sm70_kernelILi7EEEvPK6float2PS2_i_param_2];
	add.u64 	%rd1, %SPL, 0;
	add.u64 	%rd2, %SPL, 0;
	add.u64 	%rd3, %SPL, 0;
	add.u64 	%rd4, %SPL, 0;
	mov.u32 	%r1, %ctaid.x;
	mov.u32 	%r2, %tid.x;
	setp.ge.s32 	%p1, %r1, %r75;
	@%p1 bra 	$L__BB3_51;
	setp.gt.u32 	%p2, %r2, 127;
	shl.b32 	%r76, %r2, 3;
	mov.u32 	%r77, _ZN17signal_processing7kernels13shared_memoryE;
	add.s32 	%r3, %r77, %r76;
	@%p2 bra 	$L__BB3_3;
	shl.b32 	%r78, %r1, 7;
	add.s32 	%r79, %r78, %r2;
	cvta.to.global.u64 	%rd27, %rd21;
	mul.wide.u32 	%rd28, %r79, 8;
	add.s64 	%rd29, %rd27, %rd28;
	ld.global.nc.v2.f32 	{%f22, %f23}, [%rd29];
	st.shared.v2.f32 	[%r3], {%f22, %f23};
$L__BB3_3:
	bar.sync 	0;
	mov.b32 	%r188, 0;
	mov.u32 	%r192, %r188;
$L__BB3_4:
	setp.ge.s32 	%p3, %r188, %r192;
	@%p3 bra 	$L__BB3_6;
	shl.b32 	%r81, %r188, 3;
	add.s32 	%r83, %r77, %r81;
	ld.shared.v2.f32 	{%f24, %f25}, [%r83];
	shl.b32 	%r84, %r192, 3;
	add.s32 	%r85, %r77, %r84;
	ld.shared.v2.f32 	{%f26, %f27}, [%r85];
	st.shared.v2.f32 	[%r83], {%f26, %f27};
	st.shared.v2.f32 	[%r85], {%f24, %f25};
$L__BB3_6:
	setp.lt.s32 	%p4, %r192, 64;
	mov.b32 	%r193, 64;
	@%p4 bra 	$L__BB3_9;
	mov.b32 	%r193, 64;
$L__BB3_8:
	sub.s32 	%r192, %r192, %r193;
	shr.u32 	%r88, %r193, 31;
	add.s32 	%r89, %r193, %r88;
	shr.s32 	%r193, %r89, 1;
	setp.le.s32 	%p5, %r193, %r192;
	@%p5 bra 	$L__BB3_8;
$L__BB3_9:
	add.s32 	%r192, %r193, %r192;
	add.s32 	%r188, %r188, 1;
	setp.ne.s32 	%p6, %r188, 127;
	@%p6 bra 	$L__BB3_4;
	bar.sync 	0;
	mov.b32 	%r194, 1;
	mov.u32 	%r14, %ntid.x;
	mov.u64 	%rd62, __cudart_i2opi_f;
$L__BB3_11:
	setp.gt.u32 	%p7, %r2, 127;
	@%p7 bra 	$L__BB3_48;
	shl.b32 	%r91, %r194, 1;
	add.s32 	%r16, %r91, -1;
	sub.s32 	%r17, %r16, %r194;
	cvt.rn.f32.u32 	%f28, %r194;
	mov.f32 	%f29, 0fC0490FDB;
	div.rn.f32 	%f1, %f29, %f28;
	mov.u32 	%r195, %r2;
$L__BB3_13:
	and.b32  	%r92, %r195, %r16;
	setp.ge.u32 	%p8, %r92, %r194;
	@%p8 bra 	$L__BB3_47;
	add.s32 	%r93, %r195, %r194;
	shl.b32 	%r94, %r93, 3;
	add.s32 	%r19, %r77, %r94;
	ld.shared.f32 	%f2, [%r19];
	and.b32  	%r96, %r195, %r17;
	cvt.rn.f32.u32 	%f30, %r96;
	mul.f32 	%f3, %f1, %f30;
	mul.f32 	%f31, %f3, 0f3F22F983;
	cvt.rni.s32.f32 	%r211, %f31;
	cvt.rn.f32.s32 	%f32, %r211;
	fma.rn.f32 	%f33, %f32, 0fBFC90FDA, %f3;
	fma.rn.f32 	%f34, %f32, 0fB3A22168, %f33;
	fma.rn.f32 	%f112, %f32, 0fA7C234C5, %f34;
	abs.f32 	%f5, %f3;
	setp.ltu.f32 	%p9, %f5, 0f47CE4780;
	mov.u32 	%r199, %r211;
	mov.f32 	%f109, %f112;
	@%p9 bra 	$L__BB3_22;
	setp.neu.f32 	%p10, %f5, 0f7F800000;
	@%p10 bra 	$L__BB3_17;
	mov.f32 	%f37, 0f00000000;
	mul.rn.f32 	%f109, %f3, %f37;
	mov.b32 	%r199, 0;
	bra.uni 	$L__BB3_22;
$L__BB3_17:
	mov.b32 	%r21, %f3;
	shl.b32 	%r98, %r21, 8;
	or.b32  	%r22, %r98, -2147483648;
	mov.b64 	%rd76, 0;
	mov.b32 	%r196, 0;
	mov.u64 	%rd74, %rd62;
	mov.u64 	%rd75, %rd4;
$L__BB3_18:
	.pragma "nounroll";
	ld.global.nc.u32 	%r99, [%rd74];
	mad.wide.u32 	%rd32, %r99, %r22, %rd76;
	shr.u64 	%rd76, %rd32, 32;
	st.local.u32 	[%rd75], %rd32;
	add.s32 	%r196, %r196, 1;
	add.s64 	%rd75, %rd75, 4;
	add.s64 	%rd74, %rd74, 4;
	setp.ne.s32 	%p11, %r196, 6;
	@%p11 bra 	$L__BB3_18;
	shr.u32 	%r100, %r21, 23;
	st.local.u32 	[%rd4+24], %rd76;
	and.b32  	%r25, %r100, 31;
	and.b32  	%r101, %r100, 224;
	add.s32 	%r102, %r101, -128;
	shr.u32 	%r103, %r102, 5;
	mul.wide.u32 	%rd33, %r103, 4;
	sub.s64 	%rd11, %rd4, %rd33;
	ld.local.u32 	%r197, [%rd11+24];
	ld.local.u32 	%r198, [%rd11+20];
	setp.eq.s32 	%p12, %r25, 0;
	@%p12 bra 	$L__BB3_21;
	shf.l.wrap.b32 	%r197, %r198, %r197, %r25;
	ld.local.u32 	%r104, [%rd11+16];
	shf.l.wrap.b32 	%r198, %r104, %r198, %r25;
$L__BB3_21:
	shr.u32 	%r105, %r197, 30;
	shf.l.wrap.b32 	%r106, %r198, %r197, 2;
	shl.b32 	%r107, %r198, 2;
	shr.u32 	%r108, %r106, 31;
	add.s32 	%r109, %r108, %r105;
	neg.s32 	%r110, %r109;
	setp.lt.s32 	%p13, %r21, 0;
	selp.b32 	%r199, %r110, %r109, %p13;
	xor.b32  	%r111, %r106, %r21;
	shr.s32 	%r112, %r106, 31;
	xor.b32  	%r113, %r112, %r106;
	xor.b32  	%r114, %r112, %r107;
	cvt.u64.u32 	%rd34, %r113;
	shl.b64 	%rd35, %rd34, 32;
	cvt.u64.u32 	%rd36, %r114;
	or.b64  	%rd37, %rd35, %rd36;
	cvt.rn.f64.s64 	%fd1, %rd37;
	mul.f64 	%fd2, %fd1, 0d3BF921FB54442D19;
	cvt.rn.f32.f64 	%f35, %fd2;
	neg.f32 	%f36, %f35;
	setp.lt.s32 	%p14, %r111, 0;
	selp.f32 	%f109, %f36, %f35, %p14;
$L__BB3_22:
	setp.ltu.f32 	%p15, %f5, 0f47CE4780;
	add.s32 	%r116, %r199, 1;
	mul.rn.f32 	%f38, %f109, %f109;
	and.b32  	%r117, %r199, 1;
	setp.eq.b32 	%p16, %r117, 1;
	selp.f32 	%f39, %f109, 0f3F800000, %p16;
	fma.rn.f32 	%f40, %f38, %f39, 0f00000000;
	fma.rn.f32 	%f41, %f38, 0f37CBAC00, 0fBAB607ED;
	selp.f32 	%f42, 0fB94D4153, %f41, %p16;
	selp.f32 	%f43, 0f3C0885E4, 0f3D2AAABB, %p16;
	fma.rn.f32 	%f44, %f42, %f38, %f43;
	selp.f32 	%f45, 0fBE2AAAA8, 0fBEFFFFFF, %p16;
	fma.rn.f32 	%f46, %f44, %f38, %f45;
	fma.rn.f32 	%f47, %f46, %f40, %f39;
	and.b32  	%r118, %r116, 2;
	setp.eq.s32 	%p17, %r118, 0;
	mov.f32 	%f48, 0f00000000;
	sub.f32 	%f49, %f48, %f47;
	selp.f32 	%f9, %f47, %f49, %p17;
	ld.shared.f32 	%f10, [%r19+4];
	mov.u32 	%r203, %r211;
	mov.f32 	%f110, %f112;
	@%p15 bra 	$L__BB3_30;
	setp.neu.f32 	%p18, %f5, 0f7F800000;
	@%p18 bra 	$L__BB3_25;
	mov.f32 	%f52, 0f00000000;
	mul.rn.f32 	%f110, %f3, %f52;
	mov.b32 	%r203, 0;
	bra.uni 	$L__BB3_30;
$L__BB3_25:
	mov.b32 	%r34, %f3;
	shl.b32 	%r120, %r34, 8;
	or.b32  	%r35, %r120, -2147483648;
	mov.b64 	%rd77, 0;
	mov.b32 	%r200, 0;
$L__BB3_26:
	.pragma "nounroll";
	mul.wide.u32 	%rd39, %r200, 4;
	mov.u64 	%rd40, __cudart_i2opi_f;
	add.s64 	%rd41, %rd40, %rd39;
	ld.global.nc.u32 	%r121, [%rd41];
	mad.wide.u32 	%rd42, %r121, %r35, %rd77;
	shr.u64 	%rd77, %rd42, 32;
	add.s64 	%rd43, %rd3, %rd39;
	st.local.u32 	[%rd43], %rd42;
	add.s32 	%r200, %r200, 1;
	setp.ne.s32 	%p19, %r200, 6;
	@%p19 bra 	$L__BB3_26;
	shr.u32 	%r122, %r34, 23;
	st.local.u32 	[%rd3+24], %rd77;
	and.b32  	%r38, %r122, 31;
	and.b32  	%r123, %r122, 224;
	add.s32 	%r124, %r123, -128;
	shr.u32 	%r125, %r124, 5;
	mul.wide.u32 	%rd44, %r125, 4;
	sub.s64 	%rd14, %rd3, %rd44;
	ld.local.u32 	%r201, [%rd14+24];
	ld.local.u32 	%r202, [%rd14+20];
	setp.eq.s32 	%p20, %r38, 0;
	@%p20 bra 	$L__BB3_29;
	shf.l.wrap.b32 	%r201, %r202, %r201, %r38;
	ld.local.u32 	%r126, [%rd14+16];
	shf.l.wrap.b32 	%r202, %r126, %r202, %r38;
$L__BB3_29:
	shr.u32 	%r127, %r201, 30;
	shf.l.wrap.b32 	%r128, %r202, %r201, 2;
	shl.b32 	%r129, %r202, 2;
	shr.u32 	%r130, %r128, 31;
	add.s32 	%r131, %r130, %r127;
	neg.s32 	%r132, %r131;
	setp.lt.s32 	%p21, %r34, 0;
	selp.b32 	%r203, %r132, %r131, %p21;
	xor.b32  	%r133, %r128, %r34;
	shr.s32 	%r134, %r128, 31;
	xor.b32  	%r135, %r134, %r128;
	xor.b32  	%r136, %r134, %r129;
	cvt.u64.u32 	%rd45, %r135;
	shl.b64 	%rd46, %rd45, 32;
	cvt.u64.u32 	%rd47, %r136;
	or.b64  	%rd48, %rd46, %rd47;
	cvt.rn.f64.s64 	%fd3, %rd48;
	mul.f64 	%fd4, %fd3, 0d3BF921FB54442D19;
	cvt.rn.f32.f64 	%f50, %fd4;
	neg.f32 	%f51, %f50;
	setp.lt.s32 	%p22, %r133, 0;
	selp.f32 	%f110, %f51, %f50, %p22;
$L__BB3_30:
	setp.ltu.f32 	%p23, %f5, 0f47CE4780;
	mul.rn.f32 	%f53, %f110, %f110;
	and.b32  	%r138, %r203, 1;
	setp.eq.b32 	%p24, %r138, 1;
	selp.f32 	%f54, 0f3F800000, %f110, %p24;
	fma.rn.f32 	%f55, %f53, %f54, 0f00000000;
	fma.rn.f32 	%f56, %f53, 0f37CBAC00, 0fBAB607ED;
	selp.f32 	%f57, %f56, 0fB94D4153, %p24;
	selp.f32 	%f58, 0f3D2AAABB, 0f3C0885E4, %p24;
	fma.rn.f32 	%f59, %f57, %f53, %f58;
	selp.f32 	%f60, 0fBEFFFFFF, 0fBE2AAAA8, %p24;
	fma.rn.f32 	%f61, %f59, %f53, %f60;
	fma.rn.f32 	%f62, %f61, %f55, %f54;
	and.b32  	%r139, %r203, 2;
	setp.eq.s32 	%p25, %r139, 0;
	mov.f32 	%f63, 0f00000000;
	sub.f32 	%f64, %f63, %f62;
	selp.f32 	%f65, %f62, %f64, %p25;
	mul.f32 	%f66, %f10, %f65;
	mul.f32 	%f67, %f2, %f9;
	sub.f32 	%f14, %f67, %f66;
	mov.u32 	%r207, %r211;
	mov.f32 	%f111, %f112;
	@%p23 bra 	$L__BB3_38;
	setp.neu.f32 	%p26, %f5, 0f7F800000;
	@%p26 bra 	$L__BB3_33;
	mov.f32 	%f70, 0f00000000;
	mul.rn.f32 	%f111, %f3, %f70;
	mov.b32 	%r207, 0;
	bra.uni 	$L__BB3_38;
$L__BB3_33:
	mov.b32 	%r47, %f3;
	shl.b32 	%r141, %r47, 8;
	or.b32  	%r48, %r141, -2147483648;
	mov.b64 	%rd78, 0;
	mov.b32 	%r204, 0;
$L__BB3_34:
	.pragma "nounroll";
	mul.wide.u32 	%rd50, %r204, 4;
	mov.u64 	%rd51, __cudart_i2opi_f;
	add.s64 	%rd52, %rd51, %rd50;
	ld.global.nc.u32 	%r142, [%rd52];
	mad.wide.u32 	%rd53, %r142, %r48, %rd78;
	shr.u64 	%rd78, %rd53, 32;
	add.s64 	%rd54, %rd2, %rd50;
	st.local.u32 	[%rd54], %rd53;
	add.s32 	%r204, %r204, 1;
	setp.ne.s32 	%p27, %r204, 6;
	@%p27 bra 	$L__BB3_34;
	shr.u32 	%r143, %r47, 23;
	st.local.u32 	[%rd2+24], %rd78;
	and.b32  	%r51, %r143, 31;
	and.b32  	%r144, %r143, 224;
	add.s32 	%r145, %r144, -128;
	shr.u32 	%r146, %r145, 5;
	mul.wide.u32 	%rd55, %r146, 4;
	sub.s64 	%rd17, %rd2, %rd55;
	ld.local.u32 	%r205, [%rd17+24];
	ld.local.u32 	%r206, [%rd17+20];
	setp.eq.s32 	%p28, %r51, 0;
	@%p28 bra 	$L__BB3_37;
	shf.l.wrap.b32 	%r205, %r206, %r205, %r51;
	ld.local.u32 	%r147, [%rd17+16];
	shf.l.wrap.b32 	%r206, %r147, %r206, %r51;
$L__BB3_37:
	shr.u32 	%r148, %r205, 30;
	shf.l.wrap.b32 	%r149, %r206, %r205, 2;
	shl.b32 	%r150, %r206, 2;
	shr.u32 	%r151, %r149, 31;
	add.s32 	%r152, %r151, %r148;
	neg.s32 	%r153, %r152;
	setp.lt.s32 	%p29, %r47, 0;
	selp.b32 	%r207, %r153, %r152, %p29;
	xor.b32  	%r154, %r149, %r47;
	shr.s32 	%r155, %r149, 31;
	xor.b32  	%r156, %r155, %r149;
	xor.b32  	%r157, %r155, %r150;
	cvt.u64.u32 	%rd56, %r156;
	shl.b64 	%rd57, %rd56, 32;
	cvt.u64.u32 	%rd58, %r157;
	or.b64  	%rd59, %rd57, %rd58;
	cvt.rn.f64.s64 	%fd5, %rd59;
	mul.f64 	%fd6, %fd5, 0d3BF921FB54442D19;
	cvt.rn.f32.f64 	%f68, %fd6;
	neg.f32 	%f69, %f68;
	setp.lt.s32 	%p30, %r154, 0;
	selp.f32 	%f111, %f69, %f68, %p30;
$L__BB3_38:
	setp.ltu.f32 	%p31, %f5, 0f47CE4780;
	mul.rn.f32 	%f71, %f111, %f111;
	and.b32  	%r159, %r207, 1;
	setp.eq.b32 	%p32, %r159, 1;
	selp.f32 	%f72, 0f3F800000, %f111, %p32;
	fma.rn.f32 	%f73, %f71, %f72, 0f00000000;
	fma.rn.f32 	%f74, %f71, 0f37CBAC00, 0fBAB607ED;
	selp.f32 	%f75, %f74, 0fB94D4153, %p32;
	selp.f32 	%f76, 0f3D2AAABB, 0f3C0885E4, %p32;
	fma.rn.f32 	%f77, %f75, %f71, %f76;
	selp.f32 	%f78, 0fBEFFFFFF, 0fBE2AAAA8, %p32;
	fma.rn.f32 	%f79, %f77, %f71, %f78;
	fma.rn.f32 	%f80, %f79, %f73, %f72;
	and.b32  	%r160, %r207, 2;
	setp.eq.s32 	%p33, %r160, 0;
	mov.f32 	%f81, 0f00000000;
	sub.f32 	%f82, %f81, %f80;
	selp.f32 	%f83, %f80, %f82, %p33;
	mul.f32 	%f18, %f2, %f83;
	@%p31 bra 	$L__BB3_46;
	setp.neu.f32 	%p34, %f5, 0f7F800000;
	@%p34 bra 	$L__BB3_41;
	mov.f32 	%f86, 0f00000000;
	mul.rn.f32 	%f112, %f3, %f86;
	mov.b32 	%r211, 0;
	bra.uni 	$L__BB3_46;
$L__BB3_41:
	mov.b32 	%r60, %f3;
	shl.b32 	%r162, %r60, 8;
	or.b32  	%r61, %r162, -2147483648;
	mov.b64 	%rd79, 0;
	mov.b32 	%r208, 0;
$L__BB3_42:
	.pragma "nounroll";
	mul.wide.u32 	%rd61, %r208, 4;
	add.s64 	%rd63, %rd62, %rd61;
	ld.global.nc.u32 	%r163, [%rd63];
	mad.wide.u32 	%rd64, %r163, %r61, %rd79;
	shr.u64 	%rd79, %rd64, 32;
	add.s64 	%rd65, %rd1, %rd61;
	st.local.u32 	[%rd65], %rd64;
	add.s32 	%r208, %r208, 1;
	setp.ne.s32 	%p35, %r208, 6;
	@%p35 bra 	$L__BB3_42;
	shr.u32 	%r164, %r60, 23;
	st.local.u32 	[%rd1+24], %rd79;
	and.b32  	%r64, %r164, 31;
	and.b32  	%r165, %r164, 224;
	add.s32 	%r166, %r165, -128;
	shr.u32 	%r167, %r166, 5;
	mul.wide.u32 	%rd66, %r167, 4;
	sub.s64 	%rd20, %rd1, %rd66;
	ld.local.u32 	%r209, [%rd20+24];
	ld.local.u32 	%r210, [%rd20+20];
	setp.eq.s32 	%p36, %r64, 0;
	@%p36 bra 	$L__BB3_45;
	shf.l.wrap.b32 	%r209, %r210, %r209, %r64;
	ld.local.u32 	%r168, [%rd20+16];
	shf.l.wrap.b32 	%r210, %r168, %r210, %r64;
$L__BB3_45:
	shr.u32 	%r169, %r209, 30;
	shf.l.wrap.b32 	%r170, %r210, %r209, 2;
	shl.b32 	%r171, %r210, 2;
	shr.u32 	%r172, %r170, 31;
	add.s32 	%r173, %r172, %r169;
	neg.s32 	%r174, %r173;
	setp.lt.s32 	%p37, %r60, 0;
	selp.b32 	%r211, %r174, %r173, %p37;
	xor.b32  	%r175, %r170, %r60;
	shr.s32 	%r176, %r170, 31;
	xor.b32  	%r177, %r176, %r170;
	xor.b32  	%r178, %r176, %r171;
	cvt.u64.u32 	%rd67, %r177;
	shl.b64 	%rd68, %rd67, 32;
	cvt.u64.u32 	%rd69, %r178;
	or.b64  	%rd70, %rd68, %rd69;
	cvt.rn.f64.s64 	%fd7, %rd70;
	mul.f64 	%fd8, %fd7, 0d3BF921FB54442D19;
	cvt.rn.f32.f64 	%f84, %fd8;
	neg.f32 	%f85, %f84;
	setp.lt.s32 	%p38, %r175, 0;
	selp.f32 	%f112, %f85, %f84, %p38;
$L__BB3_46:
	add.s32 	%r180, %r211, 1;
	mul.rn.f32 	%f87, %f112, %f112;
	and.b32  	%r181, %r211, 1;
	setp.eq.b32 	%p39, %r181, 1;
	selp.f32 	%f88, %f112, 0f3F800000, %p39;
	fma.rn.f32 	%f89, %f87, %f88, 0f00000000;
	fma.rn.f32 	%f90, %f87, 0f37CBAC00, 0fBAB607ED;
	selp.f32 	%f91, 0fB94D4153, %f90, %p39;
	selp.f32 	%f92, 0f3C0885E4, 0f3D2AAABB, %p39;
	fma.rn.f32 	%f93, %f91, %f87, %f92;
	selp.f32 	%f94, 0fBE2AAAA8, 0fBEFFFFFF, %p39;
	fma.rn.f32 	%f95, %f93, %f87, %f94;
	fma.rn.f32 	%f96, %f95, %f89, %f88;
	and.b32  	%r182, %r180, 2;
	setp.eq.s32 	%p40, %r182, 0;
	mov.f32 	%f97, 0f00000000;
	sub.f32 	%f98, %f97, %f96;
	selp.f32 	%f99, %f96, %f98, %p40;
	fma.rn.f32 	%f100, %f10, %f99, %f18;
	shl.b32 	%r183, %r195, 3;
	add.s32 	%r185, %r77, %r183;
	ld.shared.v2.f32 	{%f101, %f102}, [%r185];
	sub.f32 	%f103, %f101, %f14;
	sub.f32 	%f104, %f102, %f100;
	st.shared.v2.f32 	[%r19], {%f103, %f104};
	add.f32 	%f105, %f14, %f101;
	add.f32 	%f106, %f102, %f100;
	st.shared.v2.f32 	[%r185], {%f105, %f106};
$L__BB3_47:
	add.s32 	%r195, %r195, %r14;
	setp.lt.u32 	%p41, %r195, 128;
	@%p41 bra 	$L__BB3_13;
$L__BB3_48:
	barrier.sync 	0;
	shl.b32 	%r74, %r194, 1;
	setp.lt.u32 	%p42, %r194, 64;
	mov.u32 	%r194, %r74;
	@%p42 bra 	$L__BB3_11;
	setp.gt.u32 	%p43, %r2, 127;
	@%p43 bra 	$L__BB3_51;
	shl.b32 	%r186, %r1, 7;
	add.s32 	%r187, %r186, %r2;
	cvta.to.global.u64 	%rd71, %rd22;
	mul.wide.u32 	%rd72, %r187, 8;
	add.s64 	%rd73, %rd71, %rd72;
	ld.shared.v2.f32 	{%f107, %f108}, [%r3];
	st.global.v2.f32 	[%rd73], {%f107, %f108};
$L__BB3_51:
	ret;

}
	// .globl	_ZN17signal_processing7kernels15fft_sm70_kernelILi8EEEvPK6float2PS2_i
.visible .entry _ZN17signal_processing7kernels15fft_sm70_kernelILi8EEEvPK6float2PS2_i(
	.param .u64 .ptr .align 1 _ZN17signal_processing7kernels15fft_sm70_kernelILi8EEEvPK6float2PS2_i_param_0,
	.param .u64 .ptr .align 1 _ZN17signal_processing7kernels15fft_sm70_kernelILi8EEEvPK6float2PS2_i_param_1,
	.param .u32 _ZN17signal_processing7kernels15fft_sm70_kernelILi8EEEvPK6float2PS2_i_param_2
)
.maxntid 512
.minnctapersm 2
{
	.local .align 4 .b8 	__local_depot4[28];
	.reg .b64 	%SP;
	.reg .b64 	%SPL;
	.reg .pred 	%p<44>;
	.reg .b32 	%r<212>;
	.reg .b32 	%f<113>;
	.reg .b64 	%rd<80>;
	.reg .b64 	%fd<9>;

	mov.u64 	%SPL, __local_depot4;
	ld.param.u64 	%rd21, [_ZN17signal_processing7kernels15fft_sm70_kernelILi8EEEvPK6float2PS2_i_param_0];
	ld.param.u64 	%rd22, [_ZN17signal_processing7kernels15fft_sm70_kernelILi8EEEvPK6float2PS2_i_param_1];
	ld.param.u32 	%r75, [_ZN17signal_processing7kernels15fft_sm70_kernelILi8EEEvPK6float2PS2_i_param_2];
	add.u64 	%rd1, %SPL, 0;
	add.u64 	%rd2, %SPL, 0;
	add.u64 	%rd3, %SPL, 0;
	add.u64 	%rd4, %SPL, 0;
	mov.u32 	%r1, %ctaid.x;
	mov.u32 	%r2, %tid.x;
	setp.ge.s32 	%p1, %r1, %r75;
	@%p1 bra 	$L__BB4_51;
	setp.gt.u32 	%p2, %r2, 255;
	shl.b32 	%r76, %r2, 3;
	mov.u32 	%r77, _ZN17signal_processing7kernels13shared_memoryE;
	add.s32 	%r3, %r77, %r76;
	@%p2 bra 	$L__BB4_3;
	shl.b32 	%r78, %r1, 8;
	add.s32 	%r79, %r78, %r2;
	cvta.to.global.u64 	%rd27, %rd21;
	mul.wide.u32 	%rd28, %r79, 8;
	add.s64 	%rd29, %rd27, %rd28;
	ld.global.nc.v2.f32 	{%f22, %f23}, [%rd29];
	st.shared.v2.f32 	[%r3], {%f22, %f23};
$L__BB4_3:
	bar.sync 	0;
	mov.b32 	%r188, 0;
	mov.u32 	%r192, %r188;
$L__BB4_4:
	setp.ge.s32 	%p3, %r188, %r192;
	@%p3 bra 	$L__BB4_6;
	shl.b32 	%r81, %r188, 3;
	add.s32 	%r83, %r77, %r81;
	ld.shared.v2.f32 	{%f24, %f25}, [%r83];
	shl.b32 	%r84, %r192, 3;
	add.s32 	%r85, %r77, %r84;
	ld.shared.v2.f32 	{%f26, %f27}, [%r85];
	st.shared.v2.f32 	[%r83], {%f26, %f27};
	st.shared.v2.f32 	[%r85], {%f24, %f25};
$L__BB4_6:
	setp.lt.s32 	%p4, %r192, 128;
	mov.b32 	%r193, 128;
	@%p4 bra 	$L__BB4_9;
	mov.b32 	%r193, 128;
$L__BB4_8:
	sub.s32 	%r192, %r192, %r193;
	shr.u32 	%r88, %r193, 31;
	add.s32 	%r89, %r193, %r88;
	shr.s32 	%r193, %r89, 1;
	setp.le.s32 	%p5, %r193, %r192;
	@%p5 bra 	$L__BB4_8;
$L__BB4_9:
	add.s32 	%r192, %r193, %r192;
	add.s32 	%r188, %r188, 1;
	setp.ne.s32 	%p6, %r188, 255;
	@%p6 bra 	$L__BB4_4;
	bar.sync 	0;
	mov.b32 	%r194, 1;
	mov.u32 	%r14, %ntid.x;
	mov.u64 	%rd62, __cudart_i2opi_f;
$L__BB4_11:
	setp.gt.u32 	%p7, %r2, 255;
	@%p7 bra 	$L__BB4_48;
	shl.b32 	%r91, %r194, 1;
	add.s32 	%r16, %r91, -1;
	sub.s32 	%r17, %r16, %r194;
	cvt.rn.f32.u32 	%f28, %r194;
	mov.f32 	%f29, 0fC0490FDB;
	div.rn.f32 	%f1, %f29, %f28;
	mov.u32 	%r195, %r2;
$L__BB4_13:
	and.b32  	%r92, %r195, %r16;
	setp.ge.u32 	%p8, %r92, %r194;
	@%p8 bra 	$L__BB4_47;
	add.s32 	%r93, %r195, %r194;
	shl.b32 	%r94, %r93, 3;
	add.s32 	%r19, %r77, %r94;
	ld.shared.f32 	%f2, [%r19];
	and.b32  	%r96, %r195, %r17;
	cvt.rn.f32.u32 	%f30, %r96;
	mul.f32 	%f3, %f1, %f30;
	mul.f32 	%f31, %f3, 0f3F22F983;
	cvt.rni.s32.f32 	%r211, %f31;
	cvt.rn.f32.s32 	%f32, %r211;
	fma.rn.f32 	%f33, %f32, 0fBFC90FDA, %f3;
	fma.rn.f32 	%f34, %f32, 0fB3A22168, %f33;
	fma.rn.f32 	%f112, %f32, 0fA7C234C5, %f34;
	abs.f32 	%f5, %f3;
	setp.ltu.f32 	%p9, %f5, 0f47CE4780;
	mov.u32 	%r199, %r211;
	mov.f32 	%f109, %f112;
	@%p9 bra 	$L__BB4_22;
	setp.neu.f32 	%p10, %f5, 0f7F800000;
	@%p10 bra 	$L__BB4_17;
	mov.f32 	%f37, 0f00000000;
	mul.rn.f32 	%f109, %f3, %f37;
	mov.b32 	%r199, 0;
	bra.uni 	$L__BB4_22;
$L__BB4_17:
	mov.b32 	%r21, %f3;
	shl.b32 	%r98, %r21, 8;
	or.b32  	%r22, %r98, -2147483648;
	mov.b64 	%rd76, 0;
	mov.b32 	%r196, 0;
	mov.u64 	%rd74, %rd62;
	mov.u64 	%rd75, %rd4;
$L__BB4_18:
	.pragma "nounroll";
	ld.global.nc.u32 	%r99, [%rd74];
	mad.wide.u32 	%rd32, %r99, %r22, %rd76;
	shr.u64 	%rd76, %rd32, 32;
	st.local.u32 	[%rd75], %rd32;
	add.s32 	%r196, %r196, 1;
	add.s64 	%rd75, %rd75, 4;
	add.s64 	%rd74, %rd74, 4;
	setp.ne.s32 	%p11, %r196, 6;
	@%p11 bra 	$L__BB4_18;
	shr.u32 	%r100, %r21, 23;
	st.local.u32 	[%rd4+24], %rd76;
	and.b32  	%r25, %r100, 31;
	and.b32  	%r101, %r100, 224;
	add.s32 	%r102, %r101, -128;
	shr.u32 	%r103, %r102, 5;
	mul.wide.u32 	%rd33, %r103, 4;
	sub.s64 	%rd11, %rd4, %rd33;
	ld.local.u32 	%r197, [%rd11+24];
	ld.local.u32 	%r198, [%rd11+20];
	setp.eq.s32 	%p12, %r25, 0;
	@%p12 bra 	$L__BB4_21;
	shf.l.wrap.b32 	%r197, %r198, %r197, %r25;
	ld.local.u32 	%r104, [%rd11+16];
	shf.l.wrap.b32 	%r198, %r104, %r198, %r25;
$L__BB4_21:
	shr.u32 	%r105, %r197, 30;
	shf.l.wrap.b32 	%r106, %r198, %r197, 2;
	shl.b32 	%r107, %r198, 2;
	shr.u32 	%r108, %r106, 31;
	add.s32 	%r109, %r108, %r105;
	neg.s32 	%r110, %r109;
	setp.lt.s32 	%p13, %r21, 0;
	selp.b32 	%r199, %r110, %r109, %p13;
	xor.b32  	%r111, %r106, %r21;
	shr.s32 	%r112, %r106, 31;
	xor.b32  	%r113, %r112, %r106;
	xor.b32  	%r114, %r112, %r107;
	cvt.u64.u32 	%rd34, %r113;
	shl.b64 	%rd35, %rd34, 32;
	cvt.u64.u32 	%rd36, %r114;
	or.b64  	%rd37, %rd35, %rd36;
	cvt.rn.f64.s64 	%fd1, %rd37;
	mul.f64 	%fd2, %fd1, 0d3BF921FB54442D19;
	cvt.rn.f32.f64 	%f35, %fd2;
	neg.f32 	%f36, %f35;
	setp.lt.s32 	%p14, %r111, 0;
	selp.f32 	%f109, %f36, %f35, %p14;
$L__BB4_22:
	setp.ltu.f32 	%p15, %f5, 0f47CE4780;
	add.s32 	%r116, %r199, 1;
	mul.rn.f32 	%f38, %f109, %f109;
	and.b32  	%r117, %r199, 1;
	setp.eq.b32 	%p16, %r117, 1;
	selp.f32 	%f39, %f109, 0f3F800000, %p16;
	fma.rn.f32 	%f40, %f38, %f39, 0f00000000;
	fma.rn.f32 	%f41, %f38, 0f37CBAC00, 0fBAB607ED;
	selp.f32 	%f42, 0fB94D4153, %f41, %p16;
	selp.f32 	%f43, 0f3C0885E4, 0f3D2AAABB, %p16;
	fma.rn.f32 	%f44, %f42, %f38, %f43;
	selp.f32 	%f45, 0fBE2AAAA8, 0fBEFFFFFF, %p16;
	fma.rn.f32 	%f46, %f44, %f38, %f45;
	fma.rn.f32 	%f47, %f46, %f40, %f39;
	and.b32  	%r118, %r116, 2;
	setp.eq.s32 	%p17, %r118, 0;
	mov.f32 	%f48, 0f00000000;
	sub.f32 	%f49, %f48, %f47;
	selp.f32 	%f9, %f47, %f49, %p17;
	ld.shared.f32 	%f10, [%r19+4];
	mov.u32 	%r203, %r211;
	mov.f32 	%f110, %f112;
	@%p15 bra 	$L__BB4_30;
	setp.neu.f32 	%p18, %f5, 0f7F800000;
	@%p18 bra 	$L__BB4_25;
	mov.f32 	%f52, 0f00000000;
	mul.rn.f32 	%f110, %f3, %f52;
	mov.b32 	%r203, 0;
	bra.uni 	$L__BB4_30;
$L__BB4_25:
	mov.b32 	%r34, %f3;
	shl.b32 	%r120, %r34, 8;
	or.b32  	%r35, %r120, -2147483648;
	mov.b64 	%rd77, 0;
	mov.b32 	%r200, 0;
$L__BB4_26:
	.pragma "nounroll";
	mul.wide.u32 	%rd39, %r200, 4;
	mov.u64 	%rd40, __cudart_i2opi_f;
	add.s64 	%rd41, %rd40, %rd39;
	ld.global.nc.u32 	%r121, [%rd41];
	mad.wide.u32 	%rd42, %r121, %r35, %rd77;
	shr.u64 	%rd77, %rd42, 32;
	add.s64 	%rd43, %rd3, %rd39;
	st.local.u32 	[%rd43], %rd42;
	add.s32 	%r200, %r200, 1;
	setp.ne.s32 	%p19, %r200, 6;
	@%p19 bra 	$L__BB4_26;
	shr.u32 	%r122, %r34, 23;
	st.local.u32 	[%rd3+24], %rd77;
	and.b32  	%r38, %r122, 31;
	and.b32  	%r123, %r122, 224;
	add.s32 	%r124, %r123, -128;
	shr.u32 	%r125, %r124, 5;
	mul.wide.u32 	%rd44, %r125, 4;
	sub.s64 	%rd14, %rd3, %rd44;
	ld.local.u32 	%r201, [%rd14+24];
	ld.local.u32 	%r202, [%rd14+20];
	setp.eq.s32 	%p20, %r38, 0;
	@%p20 bra 	$L__BB4_29;
	shf.l.wrap.b32 	%r201, %r202, %r201, %r38;
	ld.local.u32 	%r126, [%rd14+16];
	shf.l.wrap.b32 	%r202, %r126, %r202, %r38;
$L__BB4_29:
	shr.u32 	%r127, %r201, 30;
	shf.l.wrap.b32 	%r128, %r202, %r201, 2;
	shl.b32 	%r129, %r202, 2;
	shr.u32 	%r130, %r128, 31;
	add.s32 	%r131, %r130, %r127;
	neg.s32 	%r132, %r131;
	setp.lt.s32 	%p21, %r34, 0;
	selp.b32 	%r203, %r132, %r131, %p21;
	xor.b32  	%r133, %r128, %r34;
	shr.s32 	%r134, %r128, 31;
	xor.b32  	%r135, %r134, %r128;
	xor.b32  	%r136, %r134, %r129;
	cvt.u64.u32 	%rd45, %r135;
	shl.b64 	%rd46, %rd45, 32;
	cvt.u64.u32 	%rd47, %r136;
	or.b64  	%rd48, %rd46, %rd47;
	cvt.rn.f64.s64 	%fd3, %rd48;
	mul.f64 	%fd4, %fd3, 0d3BF921FB54442D19;
	cvt.rn.f32.f64 	%f50, %fd4;
	neg.f32 	%f51, %f50;
	setp.lt.s32 	%p22, %r133, 0;
	selp.f32 	%f110, %f51, %f50, %p22;
$L__BB4_30:
	setp.ltu.f32 	%p23, %f5, 0f47CE4780;
	mul.rn.f32 	%f53, %f110, %f110;
	and.b32  	%r138, %r203, 1;
	setp.eq.b32 	%p24, %r138, 1;
	selp.f32 	%f54, 0f3F800000, %f110, %p24;
	fma.rn.f32 	%f55, %f53, %f54, 0f00000000;
	fma.rn.f32 	%f56, %f53, 0f37CBAC00, 0fBAB607ED;
	selp.f32 	%f57, %f56, 0fB94D4153, %p24;
	selp.f32 	%f58, 0f3D2AAABB, 0f3C0885E4, %p24;
	fma.rn.f32 	%f59, %f57, %f53, %f58;
	selp.f32 	%f60, 0fBEFFFFFF, 0fBE2AAAA8, %p24;
	fma.rn.f32 	%f61, %f59, %f53, %f60;
	fma.rn.f32 	%f62, %f61, %f55, %f54;
	and.b32  	%r139, %r203, 2;
	setp.eq.s32 	%p25, %r139, 0;
	mov.f32 	%f63, 0f00000000;
	sub.f32 	%f64, %f63, %f62;
	selp.f32 	%f65, %f62, %f64, %p25;
	mul.f32 	%f66, %f10, %f65;
	mul.f32 	%f67, %f2, %f9;
	sub.f32 	%f14, %f67, %f66;
	mov.u32 	%r207, %r211;
	mov.f32 	%f111, %f112;
	@%p23 bra 	$L__BB4_38;
	setp.neu.f32 	%p26, %f5, 0f7F800000;
	@%p26 bra 	$L__BB4_33;
	mov.f32 	%f70, 0f00000000;
	mul.rn.f32 	%f111, %f3, %f70;
	mov.b32 	%r207, 0;
	bra.uni 	$L__BB4_38;
$L__BB4_33:
	mov.b32 	%r47, %f3;
	shl.b32 	%r141, %r47, 8;
	or.b32  	%r48, %r141, -2147483648;
	mov.b64 	%rd78, 0;
	mov.b32 	%r204, 0;
$L__BB4_34:
	.pragma "nounroll";
	mul.wide.u32 	%rd50, %r204, 4;
	mov.u64 	%rd51, __cudart_i2opi_f;
	add.s64 	%rd52, %rd51, %rd50;
	ld.global.nc.u32 	%r142, [%rd52];
	mad.wide.u32 	%rd53, %r142, %r48, %rd78;
	shr.u64 	%rd78, %rd53, 32;
	add.s64 	%rd54, %rd2, %rd50;
	st.local.u32 	[%rd54], %rd53;
	add.s32 	%r204, %r204, 1;
	setp.ne.s32 	%p27, %r204, 6;
	@%p27 bra 	$L__BB4_34;
	shr.u32 	%r143, %r47, 23;
	st.local.u32 	[%rd2+24], %rd78;
	and.b32  	%r51, %r143, 31;
	and.b32  	%r144, %r143, 224;
	add.s32 	%r145, %r144, -128;
	shr.u32 	%r146, %r145, 5;
	mul.wide.u32 	%rd55, %r146, 4;
	sub.s64 	%rd17, %rd2, %rd55;
	ld.local.u32 	%r205, [%rd17+24];
	ld.local.u32 	%r206, [%rd17+20];
	setp.eq.s32 	%p28, %r51, 0;
	@%p28 bra 	$L__BB4_37;
	shf.l.wrap.b32 	%r205, %r206, %r205, %r51;
	ld.local.u32 	%r147, [%rd17+16];
	shf.l.wrap.b32 	%r206, %r147, %r206, %r51;
$L__BB4_37:
	shr.u32 	%r148, %r205, 30;
	shf.l.wrap.b32 	%r149, %r206, %r205, 2;
	shl.b32 	%r150, %r206, 2;
	shr.u32 	%r151, %r149, 31;
	add.s32 	%r152, %r151, %r148;
	neg.s32 	%r153, %r152;
	setp.lt.s32 	%p29, %r47, 0;
	selp.b32 	%r207, %r153, %r152, %p29;
	xor.b32  	%r154, %r149, %r47;
	shr.s32 	%r155, %r149, 31;
	xor.b32  	%r156, %r155, %r149;
	xor.b32  	%r157, %r155, %r150;
	cvt.u64.u32 	%rd56, %r156;
	shl.b64 	%rd57, %rd56, 32;
	cvt.u64.u32 	%rd58, %r157;
	or.b64  	%rd59, %rd57, %rd58;
	cvt.rn.f64.s64 	%fd5, %rd59;
	mul.f64 	%fd6, %fd5, 0d3BF921FB54442D19;
	cvt.rn.f32.f64 	%f68, %fd6;
	neg.f32 	%f69, %f68;
	setp.lt.s32 	%p30, %r154, 0;
	selp.f32 	%f111, %f69, %f68, %p30;
$L__BB4_38:
	setp.ltu.f32 	%p31, %f5, 0f47CE4780;
	mul.rn.f32 	%f71, %f111, %f111;
	and.b32  	%r159, %r207, 1;
	setp.eq.b32 	%p32, %r159, 1;
	selp.f32 	%f72, 0f3F800000, %f111, %p32;
	fma.rn.f32 	%f73, %f71, %f72, 0f00000000;
	fma.rn.f32 	%f74, %f71, 0f37CBAC00, 0fBAB607ED;
	selp.f32 	%f75, %f74, 0fB94D4153, %p32;
	selp.f32 	%f76, 0f3D2AAABB, 0f3C0885E4, %p32;
	fma.rn.f32 	%f77, %f75, %f71, %f76;
	selp.f32 	%f78, 0fBEFFFFFF, 0fBE2AAAA8, %p32;
	fma.rn.f32 	%f79, %f77, %f71, %f78;
	fma.rn.f32 	%f80, %f79, %f73, %f72;
	and.b32  	%r160, %r207, 2;
	setp.eq.s32 	%p33, %r160, 0;
	mov.f32 	%f81, 0f00000000;
	sub.f32 	%f82, %f81, %f80;
	selp.f32 	%f83, %f80, %f82, %p33;
	mul.f32 	%f18, %f2, %f83;
	@%p31 bra 	$L__BB4_46;
	setp.neu.f32 	%p34, %f5, 0f7F800000;
	@%p34 bra 	$L__BB4_41;
	mov.f32 	%f86, 0f00000000;
	mul.rn.f32 	%f112, %f3, %f86;
	mov.b32 	%r211, 0;
	bra.uni 	$L__BB4_46;
$L__BB4_41:
	mov.b32 	%r60, %f3;
	shl.b32 	%r162, %r60, 8;
	or.b32  	%r61, %r162, -2147483648;
	mov.b64 	%rd79, 0;
	mov.b32 	%r208, 0;
$L__BB4_42:
	.pragma "nounroll";
	mul.wide.u32 	%rd61, %r208, 4;
	add.s64 	%rd63, %rd62, %rd61;
	ld.global.nc.u32 	%r163, [%rd63];
	mad.wide.u32 	%rd64, %r163, %r61, %rd79;
	shr.u64 	%rd79, %rd64, 32;
	add.s64 	%rd65, %rd1, %rd61;
	st.local.u32 	[%rd65], %rd64;
	add.s32 	%r208, %r208, 1;
	setp.ne.s32 	%p35, %r208, 6;
	@%p35 bra 	$L__BB4_42;
	shr.u32 	%r164, %r60, 23;
	st.local.u32 	[%rd1+24], %rd79;
	and.b32  	%r64, %r164, 31;
	and.b32  	%r165, %r164, 224;
	add.s32 	%r166, %r165, -128;
	shr.u32 	%r167, %r166, 5;
	mul.wide.u32 	%rd66, %r167, 4;
	sub.s64 	%rd20, %rd1, %rd66;
	ld.local.u32 	%r209, [%rd20+24];
	ld.local.u32 	%r210, [%rd20+20];
	setp.eq.s32 	%p36, %r64, 0;
	@%p36 bra 	$L__BB4_45;
	shf.l.wrap.b32 	%r209, %r210, %r209, %r64;
	ld.local.u32 	%r168, [%rd20+16];
	shf.l.wrap.b32 	%r210, %r168, %r210, %r64;
$L__BB4_45:
	shr.u32 	%r169, %r209, 30;
	shf.l.wrap.b32 	%r170, %r210, %r209, 2;
	shl.b32 	%r171, %r210, 2;
	shr.u32 	%r172, %r170, 31;
	add.s32 	%r173, %r172, %r169;
	neg.s32 	%r174, %r173;
	setp.lt.s32 	%p37, %r60, 0;
	selp.b32 	%r211, %r174, %r173, %p37;
	xor.b32  	%r175, %r170, %r60;
	shr.s32 	%r176, %r170, 31;
	xor.b32  	%r177, %r176, %r170;
	xor.b32  	%r178, %r176, %r171;
	cvt.u64.u32 	%rd67, %r177;
	shl.b64 	%rd68, %rd67, 32;
	cvt.u64.u32 	%rd69, %r178;
	or.b64  	%rd70, %rd68, %rd69;
	cvt.rn.f64.s64 	%fd7, %rd70;
	mul.f64 	%fd8, %fd7, 0d3BF921FB54442D19;
	cvt.rn.f32.f64 	%f84, %fd8;
	neg.f32 	%f85, %f84;
	setp.lt.s32 	%p38, %r175, 0;
	selp.f32 	%f112, %f85, %f84, %p38;
$L__BB4_46:
	add.s32 	%r180, %r211, 1;
	mul.rn.f32 	%f87, %f112, %f112;
	and.b32  	%r181, %r211, 1;
	setp.eq.b32 	%p39, %r181, 1;
	selp.f32 	%f88, %f112, 0f3F800000, %p39;
	fma.rn.f32 	%f89, %f87, %f88, 0f00000000;
	fma.rn.f32 	%f90, %f87, 0f37CBAC00, 0fBAB607ED;
	selp.f32 	%f91, 0fB94D4153, %f90, %p39;
	selp.f32 	%f92, 0f3C0885E4, 0f3D2AAABB, %p39;
	fma.rn.f32 	%f93, %f91, %f87, %f92;
	selp.f32 	%f94, 0fBE2AAAA8, 0fBEFFFFFF, %p39;
	fma.rn.f32 	%f95, %f93, %f87, %f94;
	fma.rn.f32 	%f96, %f95, %f89, %f88;
	and.b32  	%r182, %r180, 2;
	setp.eq.s32 	%p40, %r182, 0;
	mov.f32 	%f97, 0f00000000;
	sub.f32 	%f98, %f97, %f96;
	selp.f32 	%f99, %f96, %f98, %p40;
	fma.rn.f32 	%f100, %f10, %f99, %f18;
	shl.b32 	%r183, %r195, 3;
	add.s32 	%r185, %r77, %r183;
	ld.shared.v2.f32 	{%f101, %f102}, [%r185];
	sub.f32 	%f103, %f101, %f14;
	sub.f32 	%f104, %f102, %f100;
	st.shared.v2.f32 	[%r19], {%f103, %f104};
	add.f32 	%f105, %f14, %f101;
	add.f32 	%f106, %f102, %f100;
	st.shared.v2.f32 	[%r185], {%f105, %f106};
$L__BB4_47:
	add.s32 	%r195, %r195, %r14;
	setp.lt.u32 	%p41, %r195, 256;
	@%p41 bra 	$L__BB4_13;
$L__BB4_48:
	barrier.sync 	0;
	shl.b32 	%r74, %r194, 1;
	setp.lt.u32 	%p42, %r194, 128;
	mov.u32 	%r194, %r74;
	@%p42 bra 	$L__BB4_11;
	setp.gt.u32 	%p43, %r2, 255;
	@%p43 bra 	$L__BB4_51;
	shl.b32 	%r186, %r1, 8;
	add.s32 	%r187, %r186, %r2;
	cvta.to.global.u64 	%rd71, %rd22;
	mul.wide.u32 	%rd72, %r187, 8;
	add.s64 	%rd73, %rd71, %rd72;
	ld.shared.v2.f32 	{%f107, %f108}, [%r3];
	st.global.v2.f32 	[%rd73], {%f107, %f108};
$L__BB4_51:
	ret;

}
	// .globl	_ZN17signal_processing7kernels15fft_sm70_kernelILi9EEEvPK6float2PS2_i
.visible .entry _ZN17signal_processing7kernels15fft_sm70_kernelILi9EEEvPK6float2PS2_i(
	.param .u64 .ptr .align 1 _ZN17signal_processing7kernels15fft_sm70_kernelILi9EEEvPK6float2PS2_i_param_0,
	.param .u64 .ptr .align 1 _ZN17signal_processing7kernels15fft_sm70_kernelILi9EEEvPK6float2PS2_i_param_1,
	.param .u32 _ZN17signal_processing7kernels15fft_sm70_kernelILi9EEEvPK6float2PS2_i_param_2
)
.maxntid 512
.minnctapersm 2
{
	.local .align 4 .b8 	__local_depot5[28];
	.reg .b64 	%SP;
	.reg .b64 	%SPL;
	.reg .pred 	%p<41>;
	.reg .b32 	%r<209>;
	.reg .b32 	%f<113>;
	.reg .b64 	%rd<80>;
	.reg .b64 	%fd<9>;

	mov.u64 	%SPL, __local_depot5;
	ld.param.u64 	%rd21, [_ZN17signal_processing7kernels15fft_sm70_kernelILi9EEEvPK6float2PS2_i_param_0];
	ld.param.u64 	%rd22, [_ZN17signal_processing7kernels15fft_sm70_kernelILi9EEEvPK6float2PS2_i_param_1];
	ld.param.u32 	%r76, [_ZN17signal_processing7kernels15fft_sm70_kernelILi9EEEvPK6float2PS2_i_param_2];
	add.u64 	%rd1, %SPL, 0;
	add.u64 	%rd2, %SPL, 0;
	add.u64 	%rd3, %SPL, 0;
	add.u64 	%rd4, %SPL, 0;
	mov.u32 	%r1, %ctaid.x;
	mov.u32 	%r2, %tid.x;
	setp.ge.s32 	%p1, %r1, %r76;
	@%p1 bra 	$L__BB5_47;
	cvta.to.global.u64 	%rd27, %rd21;
	shl.b32 	%r78, %r2, 3;
	mov.u32 	%r79, _ZN17signal_processing7kernels13shared_memoryE;
	add.s32 	%r3, %r79, %r78;
	shl.b32 	%r80, %r1, 9;
	or.b32  	%r4, %r80, %r2;
	mul.wide.u32 	%rd28, %r4, 8;
	add.s64 	%rd29, %rd27, %rd28;
	ld.global.nc.v2.f32 	{%f22, %f23}, [%rd29];
	st.shared.v2.f32 	[%r3], {%f22, %f23};
	bar.sync 	0;
	mov.b32 	%r185, 0;
	mov.u32 	%r189, %r185;
$L__BB5_2:
	setp.ge.s32 	%p2, %r185, %r189;
	@%p2 bra 	$L__BB5_4;
	shl.b32 	%r81, %r185, 3;
	add.s32 	%r83, %r79, %r81;
	ld.shared.v2.f32 	{%f24, %f25}, [%r83];
	shl.b32 	%r84, %r189, 3;
	add.s32 	%r85, %r79, %r84;
	ld.shared.v2.f32 	{%f26, %f27}, [%r85];
	st.shared.v2.f32 	[%r83], {%f26, %f27};
	st.shared.v2.f32 	[%r85], {%f24, %f25};
$L__BB5_4:
	setp.lt.s32 	%p3, %r189, 256;
	mov.b32 	%r190, 256;
	@%p3 bra 	$L__BB5_7;
	mov.b32 	%r190, 256;
$L__BB5_6:
	sub.s32 	%r189, %r189, %r190;
	shr.u32 	%r88, %r190, 31;
	add.s32 	%r89, %r190, %r88;
	shr.s32 	%r190, %r89, 1;
	setp.le.s32 	%p4, %r190, %r189;
	@%p4 bra 	$L__BB5_6;
$L__BB5_7:
	add.s32 	%r189, %r190, %r189;
	add.s32 	%r185, %r185, 1;
	setp.ne.s32 	%p5, %r185, 511;
	@%p5 bra 	$L__BB5_2;
	bar.sync 	0;
	mov.b32 	%r191, 1;
	mov.u32 	%r15, %ntid.x;
	mov.u64 	%rd62, __cudart_i2opi_f;
$L__BB5_9:
	cvt.rn.f32.u32 	%f28, %r191;
	mov.f32 	%f29, 0fC0490FDB;
	div.rn.f32 	%f1, %f29, %f28;
	shl.b32 	%r17, %r191, 1;
	add.s32 	%r18, %r17, -1;
	sub.s32 	%r19, %r18, %r191;
	mov.u32 	%r192, %r2;
$L__BB5_10:
	and.b32  	%r91, %r192, %r18;
	setp.ge.u32 	%p6, %r91, %r191;
	@%p6 bra 	$L__BB5_44;
	add.s32 	%r92, %r192, %r191;
	shl.b32 	%r93, %r92, 3;
	add.s32 	%r21, %r79, %r93;
	ld.shared.f32 	%f2, [%r21];
	and.b32  	%r95, %r192, %r19;
	cvt.rn.f32.u32 	%f30, %r95;
	mul.f32 	%f3, %f1, %f30;
	mul.f32 	%f31, %f3, 0f3F22F983;
	cvt.rni.s32.f32 	%r208, %f31;
	cvt.rn.f32.s32 	%f32, %r208;
	fma.rn.f32 	%f33, %f32, 0fBFC90FDA, %f3;
	fma.rn.f32 	%f34, %f32, 0fB3A22168, %f33;
	fma.rn.f32 	%f112, %f32, 0fA7C234C5, %f34;
	abs.f32 	%f5, %f3;
	setp.ltu.f32 	%p7, %f5, 0f47CE4780;
	mov.u32 	%r196, %r208;
	mov.f32 	%f109, %f112;
	@%p7 bra 	$L__BB5_19;
	setp.neu.f32 	%p8, %f5, 0f7F800000;
	@%p8 bra 	$L__BB5_14;
	mov.f32 	%f37, 0f00000000;
	mul.rn.f32 	%f109, %f3, %f37;
	mov.b32 	%r196, 0;
	bra.uni 	$L__BB5_19;
$L__BB5_14:
	mov.b32 	%r23, %f3;
	shl.b32 	%r97, %r23, 8;
	or.b32  	%r24, %r97, -2147483648;
	mov.b64 	%rd76, 0;
	mov.b32 	%r193, 0;
	mov.u64 	%rd74, %rd62;
	mov.u64 	%rd75, %rd4;
$L__BB5_15:
	.pragma "nounroll";
	ld.global.nc.u32 	%r98, [%rd74];
	mad.wide.u32 	%rd32, %r98, %r24, %rd76;
	shr.u64 	%rd76, %rd32, 32;
	st.local.u32 	[%rd75], %rd32;
	add.s32 	%r193, %r193, 1;
	add.s64 	%rd75, %rd75, 4;
	add.s64 	%rd74, %rd74, 4;
	setp.ne.s32 	%p9, %r193, 6;
	@%p9 bra 	$L__BB5_15;
	shr.u32 	%r99, %r23, 23;
	st.local.u32 	[%rd4+24], %rd76;
	and.b32  	%r27, %r99, 31;
	and.b32  	%r100, %r99, 224;
	add.s32 	%r101, %r100, -128;
	shr.u32 	%r102, %r101, 5;
	mul.wide.u32 	%rd33, %r102, 4;
	sub.s64 	%rd11, %rd4, %rd33;
	ld.local.u32 	%r194, [%rd11+24];
	ld.local.u32 	%r195, [%rd11+20];
	setp.eq.s32 	%p10, %r27, 0;
	@%p10 bra 	$L__BB5_18;
	shf.l.wrap.b32 	%r194, %r195, %r194, %r27;
	ld.local.u32 	%r103, [%rd11+16];
	shf.l.wrap.b32 	%r195, %r103, %r195, %r27;
$L__BB5_18:
	shr.u32 	%r104, %r194, 30;
	shf.l.wrap.b32 	%r105, %r195, %r194, 2;
	shl.b32 	%r106, %r195, 2;
	shr.u32 	%r107, %r105, 31;
	add.s32 	%r108, %r107, %r104;
	neg.s32 	%r109, %r108;
	setp.lt.s32 	%p11, %r23, 0;
	selp.b32 	%r196, %r109, %r108, %p11;
	xor.b32  	%r110, %r105, %r23;
	shr.s32 	%r111, %r105, 31;
	xor.b32  	%r112, %r111, %r105;
	xor.b32  	%r113, %r111, %r106;
	cvt.u64.u32 	%rd34, %r112;
	shl.b64 	%rd35, %rd34, 32;
	cvt.u64.u32 	%rd36, %r113;
	or.b64  	%rd37, %rd35, %rd36;
	cvt.rn.f64.s64 	%fd1, %rd37;
	mul.f64 	%fd2, %fd1, 0d3BF921FB54442D19;
	cvt.rn.f32.f64 	%f35, %fd2;
	neg.f32 	%f36, %f35;
	setp.lt.s32 	%p12, %r110, 0;
	selp.f32 	%f109, %f36, %f35, %p12;
$L__BB5_19:
	setp.ltu.f32 	%p13, %f5, 0f47CE4780;
	add.s32 	%r115, %r196, 1;
	mul.rn.f32 	%f38, %f109, %f109;
	and.b32  	%r116, %r196, 1;
	setp.eq.b32 	%p14, %r116, 1;
	selp.f32 	%f39, %f109, 0f3F800000, %p14;
	fma.rn.f32 	%f40, %f38, %f39, 0f00000000;
	fma.rn.f32 	%f41, %f38, 0f37CBAC00, 0fBAB607ED;
	selp.f32 	%f42, 0fB94D4153, %f41, %p14;
	selp.f32 	%f43, 0f3C0885E4, 0f3D2AAABB, %p14;
	fma.rn.f32 	%f44, %f42, %f38, %f43;
	selp.f32 	%f45, 0fBE2AAAA8, 0fBEFFFFFF, %p14;
	fma.rn.f32 	%f46, %f44, %f38, %f45;
	fma.rn.f32 	%f47, %f46, %f40, %f39;
	and.b32  	%r117, %r115, 2;
	setp.eq.s32 	%p15, %r117, 0;
	mov.f32 	%f48, 0f00000000;
	sub.f32 	%f49, %f48, %f47;
	selp.f32 	%f9, %f47, %f49, %p15;
	ld.shared.f32 	%f10, [%r21+4];
	mov.u32 	%r200, %r208;
	mov.f32 	%f110, %f112;
	@%p13 bra 	$L__BB5_27;
	setp.neu.f32 	%p16, %f5, 0f7F800000;
	@%p16 bra 	$L__BB5_22;
	mov.f32 	%f52, 0f00000000;
	mul.rn.f32 	%f110, %f3, %f52;
	mov.b32 	%r200, 0;
	bra.uni 	$L__BB5_27;
$L__BB5_22:
	mov.b32 	%r36, %f3;
	shl.b32 	%r119, %r36, 8;
	or.b32  	%r37, %r119, -2147483648;
	mov.b64 	%rd77, 0;
	mov.b32 	%r197, 0;
$L__BB5_23:
	.pragma "nounroll";
	mul.wide.u32 	%rd39, %r197, 4;
	mov.u64 	%rd40, __cudart_i2opi_f;
	add.s64 	%rd41, %rd40, %rd39;
	ld.global.nc.u32 	%r120, [%rd41];
	mad.wide.u32 	%rd42, %r120, %r37, %rd77;
	shr.u64 	%rd77, %rd42, 32;
	add.s64 	%rd43, %rd3, %rd39;
	st.local.u32 	[%rd43], %rd42;
	add.s32 	%r197, %r197, 1;
	setp.ne.s32 	%p17, %r197, 6;
	@%p17 bra 	$L__BB5_23;
	shr.u32 	%r121, %r36, 23;
	st.local.u32 	[%rd3+24], %rd77;
	and.b32  	%r40, %r121, 31;
	and.b32  	%r122, %r121, 224;
	add.s32 	%r123, %r122, -128;
	shr.u32 	%r124, %r123, 5;
	mul.wide.u32 	%rd44, %r124, 4;
	sub.s64 	%rd14, %rd3, %rd44;
	ld.local.u32 	%r198, [%rd14+24];
	ld.local.u32 	%r199, [%rd14+20];
	setp.eq.s32 	%p18, %r40, 0;
	@%p18 bra 	$L__BB5_26;
	shf.l.wrap.b32 	%r198, %r199, %r198, %r40;
	ld.local.u32 	%r125, [%rd14+16];
	shf.l.wrap.b32 	%r199, %r125, %r199, %r40;
$L__BB5_26:
	shr.u32 	%r126, %r198, 30;
	shf.l.wrap.b32 	%r127, %r199, %r198, 2;
	shl.b32 	%r128, %r199, 2;
	shr.u32 	%r129, %r127, 31;
	add.s32 	%r130, %r129, %r126;
	neg.s32 	%r131, %r130;
	setp.lt.s32 	%p19, %r36, 0;
	selp.b32 	%r200, %r131, %r130, %p19;
	xor.b32  	%r132, %r127, %r36;
	shr.s32 	%r133, %r127, 31;
	xor.b32  	%r134, %r133, %r127;
	xor.b32  	%r135, %r133, %r128;
	cvt.u64.u32 	%rd45, %r134;
	shl.b64 	%rd46, %rd45, 32;
	cvt.u64.u32 	%rd47, %r135;
	or.b64  	%rd48, %rd46, %rd47;
	cvt.rn.f64.s64 	%fd3, %rd48;
	mul.f64 	%fd4, %fd3, 0d3BF921FB54442D19;
	cvt.rn.f32.f64 	%f50, %fd4;
	neg.f32 	%f51, %f50;
	setp.lt.s32 	%p20, %r132, 0;
	selp.f32 	%f110, %f51, %f50, %p20;
$L__BB5_27:
	setp.ltu.f32 	%p21, %f5, 0f47CE4780;
	mul.rn.f32 	%f53, %f110, %f110;
	and.b32  	%r137, %r200, 1;
	setp.eq.b32 	%p22, %r137, 1;
	selp.f32 	%f54, 0f3F800000, %f110, %p22;
	fma.rn.f32 	%f55, %f53, %f54, 0f00000000;
	fma.rn.f32 	%f56, %f53, 0f37CBAC00, 0fBAB607ED;
	selp.f32 	%f57, %f56, 0fB94D4153, %p22;
	selp.f32 	%f58, 0f3D2AAABB, 0f3C0885E4, %p22;
	fma.rn.f32 	%f59, %f57, %f53, %f58;
	selp.f32 	%f60, 0fBEFFFFFF, 0fBE2AAAA8, %p22;
	fma.rn.f32 	%f61, %f59, %f53, %f60;
	fma.rn.f32 	%f62, %f61, %f55, %f54;
	and.b32  	%r138, %r200, 2;
	setp.eq.s32 	%p23, %r138, 0;
	mov.f32 	%f63, 0f00000000;
	sub.f32 	%f64, %f63, %f62;
	selp.f32 	%f65, %f62, %f64, %p23;
	mul.f32 	%f66, %f10, %f65;
	mul.f32 	%f67, %f2, %f9;
	sub.f32 	%f14, %f67, %f66;
	mov.u32 	%r204, %r208;
	mov.f32 	%f111, %f112;
	@%p21 bra 	$L__BB5_35;
	setp.neu.f32 	%p24, %f5, 0f7F800000;
	@%p24 bra 	$L__BB5_30;
	mov.f32 	%f70, 0f00000000;
	mul.rn.f32 	%f111, %f3, %f70;
	mov.b32 	%r204, 0;
	bra.uni 	$L__BB5_35;
$L__BB5_30:
	mov.b32 	%r49, %f3;
	shl.b32 	%r140, %r49, 8;
	or.b32  	%r50, %r140, -2147483648;
	mov.b64 	%rd78, 0;
	mov.b32 	%r201, 0;
$L__BB5_31:
	.pragma "nounroll";
	mul.wide.u32 	%rd50, %r201, 4;
	mov.u64 	%rd51, __cudart_i2opi_f;
	add.s64 	%rd52, %rd51, %rd50;
	ld.global.nc.u32 	%r141, [%rd52];
	mad.wide.u32 	%rd53, %r141, %r50, %rd78;
	shr.u64 	%rd78, %rd53, 32;
	add.s64 	%rd54, %rd2, %rd50;
	st.local.u32 	[%rd54], %rd53;
	add.s32 	%r201, %r201, 1;
	setp.ne.s32 	%p25, %r201, 6;
	@%p25 bra 	$L__BB5_31;
	shr.u32 	%r142, %r49, 23;
	st.local.u32 	[%rd2+24], %rd78;
	and.b32  	%r53, %r142, 31;
	and.b32  	%r143, %r142, 224;
	add.s32 	%r144, %r143, -128;
	shr.u32 	%r145, %r144, 5;
	mul.wide.u32 	%rd55, %r145, 4;
	sub.s64 	%rd17, %rd2, %rd55;
	ld.local.u32 	%r202, [%rd17+24];
	ld.local.u32 	%r203, [%rd17+20];
	setp.eq.s32 	%p26, %r53, 0;
	@%p26 bra 	$L__BB5_34;
	shf.l.wrap.b32 	%r202, %r203, %r202, %r53;
	ld.local.u32 	%r146, [%rd17+16];
	shf.l.wrap.b32 	%r203, %r146, %r203, %r53;
$L__BB5_34:
	shr.u32 	%r147, %r202, 30;
	shf.l.wrap.b32 	%r148, %r203, %r202, 2;
	shl.b32 	%r149, %r203, 2;
	shr.u32 	%r150, %r148, 31;
	add.s32 	%r151, %r150, %r147;
	neg.s32 	%r152, %r151;
	setp.lt.s32 	%p27, %r49, 0;
	selp.b32 	%r204, %r152, %r151, %p27;
	xor.b32  	%r153, %r148, %r49;
	shr.s32 	%r154, %r148, 31;
	xor.b32  	%r155, %r154, %r148;
	xor.b32  	%r156, %r154, %r149;
	cvt.u64.u32 	%rd56, %r155;
	shl.b64 	%rd57, %rd56, 32;
	cvt.u64.u32 	%rd58, %r156;
	or.b64  	%rd59, %rd57, %rd58;
	cvt.rn.f64.s64 	%fd5, %rd59;
	mul.f64 	%fd6, %fd5, 0d3BF921FB54442D19;
	cvt.rn.f32.f64 	%f68, %fd6;
	neg.f32 	%f69, %f68;
	setp.lt.s32 	%p28, %r153, 0;
	selp.f32 	%f111, %f69, %f68, %p28;
$L__BB5_35:
	setp.ltu.f32 	%p29, %f5, 0f47CE4780;
	mul.rn.f32 	%f71, %f111, %f111;
	and.b32  	%r158, %r204, 1;
	setp.eq.b32 	%p30, %r158, 1;
	selp.f32 	%f72, 0f3F800000, %f111, %p30;
	fma.rn.f32 	%f73, %f71, %f72, 0f00000000;
	fma.rn.f32 	%f74, %f71, 0f37CBAC00, 0fBAB607ED;
	selp.f32 	%f75, %f74, 0fB94D4153, %p30;
	selp.f32 	%f76, 0f3D2AAABB, 0f3C0885E4, %p30;
	fma.rn.f32 	%f77, %f75, %f71, %f76;
	selp.f32 	%f78, 0fBEFFFFFF, 0fBE2AAAA8, %p30;
	fma.rn.f32 	%f79, %f77, %f71, %f78;
	fma.rn.f32 	%f80, %f79, %f73, %f72;
	and.b32  	%r159, %r204, 2;
	setp.eq.s32 	%p31, %r159, 0;
	mov.f32 	%f81, 0f00000000;
	sub.f32 	%f82, %f81, %f80;
	selp.f32 	%f83, %f80, %f82, %p31;
	mul.f32 	%f18, %f2, %f83;
	@%p29 bra 	$L__BB5_43;
	setp.neu.f32 	%p32, %f5, 0f7F800000;
	@%p32 bra 	$L__BB5_38;
	mov.f32 	%f86, 0f00000000;
	mul.rn.f32 	%f112, %f3, %f86;
	mov.b32 	%r208, 0;
	bra.uni 	$L__BB5_43;
$L__BB5_38:
	mov.b32 	%r62, %f3;
	shl.b32 	%r161, %r62, 8;
	or.b32  	%r63, %r161, -2147483648;
	mov.b64 	%rd79, 0;
	mov.b32 	%r205, 0;
$L__BB5_39:
	.pragma "nounroll";
	mul.wide.u32 	%rd61, %r205, 4;
	add.s64 	%rd63, %rd62, %rd61;
	ld.global.nc.u32 	%r162, [%rd63];
	mad.wide.u32 	%rd64, %r162, %r63, %rd79;
	shr.u64 	%rd79, %rd64, 32;
	add.s64 	%rd65, %rd1, %rd61;
	st.local.u32 	[%rd65], %rd64;
	add.s32 	%r205, %r205, 1;
	setp.ne.s32 	%p33, %r205, 6;
	@%p33 bra 	$L__BB5_39;
	shr.u32 	%r163, %r62, 23;
	st.local.u32 	[%rd1+24], %rd79;
	and.b32  	%r66, %r163, 31;
	and.b32  	%r164, %r163, 224;
	add.s32 	%r165, %r164, -128;
	shr.u32 	%r166, %r165, 5;
	mul.wide.u32 	%rd66, %r166, 4;
	sub.s64 	%rd20, %rd1, %rd66;
	ld.local.u32 	%r206, [%rd20+24];
	ld.local.u32 	%r207, [%rd20+20];
	setp.eq.s32 	%p34, %r66, 0;
	@%p34 bra 	$L__BB5_42;
	shf.l.wrap.b32 	%r206, %r207, %r206, %r66;
	ld.local.u32 	%r167, [%rd20+16];
	shf.l.wrap.b32 	%r207, %r167, %r207, %r66;
$L__BB5_42:
	shr.u32 	%r168, %r206, 30;
	shf.l.wrap.b32 	%r169, %r207, %r206, 2;
	shl.b32 	%r170, %r207, 2;
	shr.u32 	%r171, %r169, 31;
	add.s32 	%r172, %r171, %r168;
	neg.s32 	%r173, %r172;
	setp.lt.s32 	%p35, %r62, 0;
	selp.b32 	%r208, %r173, %r172, %p35;
	xor.b32  	%r174, %r169, %r62;
	shr.s32 	%r175, %r169, 31;
	xor.b32  	%r176, %r175, %r169;
	xor.b32  	%r177, %r175, %r170;
	cvt.u64.u32 	%rd67, %r176;
	shl.b64 	%rd68, %rd67, 32;
	cvt.u64.u32 	%rd69, %r177;
	or.b64  	%rd70, %rd68, %rd69;
	cvt.rn.f64.s64 	%fd7, %rd70;
	mul.f64 	%fd8, %fd7, 0d3BF921FB54442D19;
	cvt.rn.f32.f64 	%f84, %fd8;
	neg.f32 	%f85, %f84;
	setp.lt.s32 	%p36, %r174, 0;
	selp.f32 	%f112, %f85, %f84, %p36;
$L__BB5_43:
	add.s32 	%r179, %r208, 1;
	mul.rn.f32 	%f87, %f112, %f112;
	and.b32  	%r180, %r208, 1;
	setp.eq.b32 	%p37, %r180, 1;
	selp.f32 	%f88, %f112, 0f3F800000, %p37;
	fma.rn.f32 	%f89, %f87, %f88, 0f00000000;
	fma.rn.f32 	%f90, %f87, 0f37CBAC00, 0fBAB607ED;
	selp.f32 	%f91, 0fB94D4153, %f90, %p37;
	selp.f32 	%f92, 0f3C0885E4, 0f3D2AAABB, %p37;
	fma.rn.f32 	%f93, %f91, %f87, %f92;
	selp.f32 	%f94, 0fBE2AAAA8, 0fBEFFFFFF, %p37;
	fma.rn.f32 	%f95, %f93, %f87, %f94;
	fma.rn.f32 	%f96, %f95, %f89, %f88;
	and.b32  	%r181, %r179, 2;
	setp.eq.s32 	%p38, %r181, 0;
	mov.f32 	%f97, 0f00000000;
	sub.f32 	%f98, %f97, %f96;
	selp.f32 	%f99, %f96, %f98, %p38;
	fma.rn.f32 	%f100, %f10, %f99, %f18;
	shl.b32 	%r182, %r192, 3;
	add.s32 	%r184, %r79, %r182;
	ld.shared.v2.f32 	{%f101, %f102}, [%r184];
	sub.f32 	%f103, %f101, %f14;
	sub.f32 	%f104, %f102, %f100;
	st.shared.v2.f32 	[%r21], {%f103, %f104};
	add.f32 	%f105, %f14, %f101;
	add.f32 	%f106, %f102, %f100;
	st.shared.v2.f32 	[%r184], {%f105, %f106};
$L__BB5_44:
	add.s32 	%r192, %r192, %r15;
	setp.lt.u32 	%p39, %r192, 512;
	@%p39 bra 	$L__BB5_10;
	barrier.sync 	0;
	setp.lt.u32 	%p40, %r191, 256;
	mov.u32 	%r191, %r17;
	@%p40 bra 	$L__BB5_9;
	cvta.to.global.u64 	%rd71, %rd22;
	add.s64 	%rd73, %rd71, %rd28;
	ld.shared.v2.f32 	{%f107, %f108}, [%r3];
	st.global.v2.f32 	[%rd73], {%f107, %f108};
$L__BB5_47:
	ret;

}
	// .globl	_ZN17signal_processing7kernels15fft_sm70_kernelILi10EEEvPK6float2PS2_i
.visible .entry _ZN17signal_processing7kernels15fft_sm70_kernelILi10EEEvPK6float2PS2_i(
	.param .u64 .ptr .align 1 _ZN17signal_processing7kernels15fft_sm70_kernelILi10EEEvPK6float2PS2_i_param_0,
	.param .u64 .ptr .align 1 _ZN17signal_processing7kernels15fft_sm70_kernelILi10EEEvPK6float2PS2_i_param_1,
	.param .u32 _ZN17signal_processing7kernels15fft_sm70_kernelILi10EEEvPK6float2PS2_i_param_2
)
.maxntid 512
.minnctapersm 2
{
	.local .align 4 .b8 	__local_depot6[28];
	.reg .b64 	%SP;
	.reg .b64 	%SPL;
	.reg .pred 	%p<41>;
	.reg .b32 	%r<209>;
	.reg .b32 	%f<113>;
	.reg .b64 	%rd<80>;
	.reg .b64 	%fd<9>;

	mov.u64 	%SPL, __local_depot6;
	ld.param.u64 	%rd21, [_ZN17signal_processing7kernels15fft_sm70_kernelILi10EEEvPK6float2PS2_i_param_0];
	ld.param.u64 	%rd22, [_ZN17signal_processing7kernels15fft_sm70_kernelILi10EEEvPK6float2PS2_i_param_1];
	ld.param.u32 	%r76, [_ZN17signal_processing7kernels15fft_sm70_kernelILi10EEEvPK6float2PS2_i_param_2];
	add.u64 	%rd1, %SPL, 0;
	add.u64 	%rd2, %SPL, 0;
	add.u64 	%rd3, %SPL, 0;
	add.u64 	%rd4, %SPL, 0;
	mov.u32 	%r1, %ctaid.x;
	mov.u32 	%r2, %tid.x;
	setp.ge.s32 	%p1, %r1, %r76;
	@%p1 bra 	$L__BB6_47;
	cvta.to.global.u64 	%rd27, %rd21;
	shl.b32 	%r78, %r2, 3;
	mov.u32 	%r79, _ZN17signal_processing7kernels13shared_memoryE;
	add.s32 	%r3, %r79, %r78;
	shl.b32 	%r80, %r1, 10;
	or.b32  	%r4, %r80, %r2;
	mul.wide.u32 	%rd28, %r4, 8;
	add.s64 	%rd29, %rd27, %rd28;
	ld.global.nc.v2.f32 	{%f22, %f23}, [%rd29];
	st.shared.v2.f32 	[%r3], {%f22, %f23};
	bar.sync 	0;
	mov.b32 	%r185, 0;
	mov.u32 	%r189, %r185;
$L__BB6_2:
	setp.ge.s32 	%p2, %r185, %r189;
	@%p2 bra 	$L__BB6_4;
	shl.b32 	%r81, %r185, 3;
	add.s32 	%r83, %r79, %r81;
	ld.shared.v2.f32 	{%f24, %f25}, [%r83];
	shl.b32 	%r84, %r189, 3;
	add.s32 	%r85, %r79, %r84;
	ld.shared.v2.f32 	{%f26, %f27}, [%r85];
	st.shared.v2.f32 	[%r83], {%f26, %f27};
	st.shared.v2.f32 	[%r85], {%f24, %f25};
$L__BB6_4:
	setp.lt.s32 	%p3, %r189, 512;
	mov.b32 	%r190, 512;
	@%p3 bra 	$L__BB6_7;
	mov.b32 	%r190, 512;
$L__BB6_6:
	sub.s32 	%r189, %r189, %r190;
	shr.u32 	%r88, %r190, 31;
	add.s32 	%r89, %r190, %r88;
	shr.s32 	%r190, %r89, 1;
	setp.le.s32 	%p4, %r190, %r189;
	@%p4 bra 	$L__BB6_6;
$L__BB6_7:
	add.s32 	%r189, %r190, %r189;
	add.s32 	%r185, %r185, 1;
	setp.ne.s32 	%p5, %r185, 1023;
	@%p5 bra 	$L__BB6_2;
	bar.sync 	0;
	mov.b32 	%r191, 1;
	mov.u32 	%r15, %ntid.x;
	mov.u64 	%rd62, __cudart_i2opi_f;
$L__BB6_9:
	cvt.rn.f32.u32 	%f28, %r191;
	mov.f32 	%f29, 0fC0490FDB;
	div.rn.f32 	%f1, %f29, %f28;
	shl.b32 	%r17, %r191, 1;
	add.s32 	%r18, %r17, -1;
	sub.s32 	%r19, %r18, %r191;
	mov.u32 	%r192, %r2;
$L__BB6_10:
	and.b32  	%r91, %r192, %r18;
	setp.ge.u32 	%p6, %r91, %r191;
	@%p6 bra 	$L__BB6_44;
	add.s32 	%r92, %r192, %r191;
	shl.b32 	%r93, %r92, 3;
	add.s32 	%r21, %r79, %r93;
	ld.shared.f32 	%f2, [%r21];
	and.b32  	%r95, %r192, %r19;
	cvt.rn.f32.u32 	%f30, %r95;
	mul.f32 	%f3, %f1, %f30;
	mul.f32 	%f31, %f3, 0f3F22F983;
	cvt.rni.s32.f32 	%r208, %f31;
	cvt.rn.f32.s32 	%f32, %r208;
	fma.rn.f32 	%f33, %f32, 0fBFC90FDA, %f3;
	fma.rn.f32 	%f34, %f32, 0fB3A22168, %f33;
	fma.rn.f32 	%f112, %f32, 0fA7C234C5, %f34;
	abs.f32 	%f5, %f3;
	setp.ltu.f32 	%p7, %f5, 0f47CE4780;
	mov.u32 	%r196, %r208;
	mov.f32 	%f109, %f112;
	@%p7 bra 	$L__BB6_19;
	setp.neu.f32 	%p8, %f5, 0f7F800000;
	@%p8 bra 	$L__BB6_14;
	mov.f32 	%f37, 0f00000000;
	mul.rn.f32 	%f109, %f3, %f37;
	mov.b32 	%r196, 0;
	bra.uni 	$L__BB6_19;
$L__BB6_14:
	mov.b32 	%r23, %f3;
	shl.b32 	%r97, %r23, 8;
	or.b32  	%r24, %r97, -2147483648;
	mov.b64 	%rd76, 0;
	mov.b32 	%r193, 0;
	mov.u64 	%rd74, %rd62;
	mov.u64 	%rd75, %rd4;
$L__BB6_15:
	.pragma "nounroll";
	ld.global.nc.u32 	%r98, [%rd74];
	mad.wide.u32 	%rd32, %r98, %r24, %rd76;
	shr.u64 	%rd76, %rd32, 32;
	st.local.u32 	[%rd75], %rd32;
	add.s32 	%r193, %r193, 1;
	add.s64 	%rd75, %rd75, 4;
	add.s64 	%rd74, %rd74, 4;
	setp.ne.s32 	%p9, %r193, 6;
	@%p9 bra 	$L__BB6_15;
	shr.u32 	%r99, %r23, 23;
	st.local.u32 	[%rd4+24], %rd76;
	and.b32  	%r27, %r99, 31;
	and.b32  	%r100, %r99, 224;
	add.s32 	%r101, %r100, -128;
	shr.u32 	%r102, %r101, 5;
	mul.wide.u32 	%rd33, %r102, 4;
	sub.s64 	%rd11, %rd4, %rd33;
	ld.local.u32 	%r194, [%rd11+24];
	ld.local.u32 	%r195, [%rd11+20];
	setp.eq.s32 	%p10, %r27, 0;
	@%p10 bra 	$L__BB6_18;
	shf.l.wrap.b32 	%r194, %r195, %r194, %r27;
	ld.local.u32 	%r103, [%rd11+16];
	shf.l.wrap.b32 	%r195, %r103, %r195, %r27;
$L__BB6_18:
	shr.u32 	%r104, %r194, 30;
	shf.l.wrap.b32 	%r105, %r195, %r194, 2;
	shl.b32 	%r106, %r195, 2;
	shr.u32 	%r107, %r105, 31;
	add.s32 	%r108, %r107, %r104;
	neg.s32 	%r109, %r108;
	setp.lt.s32 	%p11, %r23, 0;
	selp.b32 	%r196, %r109, %r108, %p11;
	xor.b32  	%r110, %r105, %r23;
	shr.s32 	%r111, %r105, 31;
	xor.b32  	%r112, %r111, %r105;
	xor.b32  	%r113, %r111, %r106;
	cvt.u64.u32 	%rd34, %r112;
	shl.b64 	%rd35, %rd34, 32;
	cvt.u64.u32 	%rd36, %r113;
	or.b64  	%rd37, %rd35, %rd36;
	cvt.rn.f64.s64 	%fd1, %rd37;
	mul.f64 	%fd2, %fd1, 0d3BF921FB54442D19;
	cvt.rn.f32.f64 	%f35, %fd2;
	neg.f32 	%f36, %f35;
	setp.lt.s32 	%p12, %r110, 0;
	selp.f32 	%f109, %f36, %f35, %p12;
$L__BB6_19:
	setp.ltu.f32 	%p13, %f5, 0f47CE4780;
	add.s32 	%r115, %r196, 1;
	mul.rn.f32 	%f38, %f109, %f109;
	and.b32  	%r116, %r196, 1;
	setp.eq.b32 	%p14, %r116, 1;
	selp.f32 	%f39, %f109, 0f3F800000, %p14;
	fma.rn.f32 	%f40, %f38, %f39, 0f00000000;
	fma.rn.f32 	%f41, %f38, 0f37CBAC00, 0fBAB607ED;
	selp.f32 	%f42, 0fB94D4153, %f41, %p14;
	selp.f32 	%f43, 0f3C0885E4, 0f3D2AAABB, %p14;
	fma.rn.f32 	%f44, %f42, %f38, %f43;
	selp.f32 	%f45, 0fBE2AAAA8, 0fBEFFFFFF, %p14;
	fma.rn.f32 	%f46, %f44, %f38, %f45;
	fma.rn.f32 	%f47, %f46, %f40, %f39;
	and.b32  	%r117, %r115, 2;
	setp.eq.s32 	%p15, %r117, 0;
	mov.f32 	%f48, 0f00000000;
	sub.f32 	%f49, %f48, %f47;
	selp.f32 	%f9, %f47, %f49, %p15;
	ld.shared.f32 	%f10, [%r21+4];
	mov.u32 	%r200, %r208;
	mov.f32 	%f110, %f112;
	@%p13 bra 	$L__BB6_27;
	setp.neu.f32 	%p16, %f5, 0f7F800000;
	@%p16 bra 	$L__BB6_22;
	mov.f32 	%f52, 0f00000000;
	mul.rn.f32 	%f110, %f3, %f52;
	mov.b32 	%r200, 0;
	bra.uni 	$L__BB6_27;
$L__BB6_22:
	mov.b32 	%r36, %f3;
	shl.b32 	%r119, %r36, 8;
	or.b32  	%r37, %r119, -2147483648;
	mov.b64 	%rd77, 0;
	mov.b32 	%r197, 0;
$L__BB6_23:
	.pragma "nounroll";
	mul.wide.u32 	%rd39, %r197, 4;
	mov.u64 	%rd40, __cudart_i2opi_f;
	add.s64 	%rd41, %rd40, %rd39;
	ld.global.nc.u32 	%r120, [%rd41];
	mad.wide.u32 	%rd42, %r120, %r37, %rd77;
	shr.u64 	%rd77, %rd42, 32;
	add.s64 	%rd43, %rd3, %rd39;
	st.local.u32 	[%rd43], %rd42;
	add.s32 	%r197, %r197, 1;
	setp.ne.s32 	%p17, %r197, 6;
	@%p17 bra 	$L__BB6_23;
	shr.u32 	%r121, %r36, 23;
	st.local.u32 	[%rd3+24], %rd77;
	and.b32  	%r40, %r121, 31;
	and.b32  	%r122, %r121, 224;
	add.s32 	%r123, %r122, -128;
	shr.u32 	%r124, %r123, 5;
	mul.wide.u32 	%rd44, %r124, 4;
	sub.s64 	%rd14, %rd3, %rd44;
	ld.local.u32 	%r198, [%rd14+24];
	ld.local.u32 	%r199, [%rd14+20];
	setp.eq.s32 	%p18, %r40, 0;
	@%p18 bra 	$L__BB6_26;
	shf.l.wrap.b32 	%r198, %r199, %r198, %r40;
	ld.local.u32 	%r125, [%rd14+16];
	shf.l.wrap.b32 	%r199, %r125, %r199, %r40;
$L__BB6_26:
	shr.u32 	%r126, %r198, 30;
	shf.l.wrap.b32 	%r127, %r199, %r198, 2;
	shl.b32 	%r128, %r199, 2;
	shr.u32 	%r129, %r127, 31;
	add.s32 	%r130, %r129, %r126;
	neg.s32 	%r131, %r130;
	setp.lt.s32 	%p19, %r36, 0;
	selp.b32 	%r200, %r131, %r130, %p19;
	xor.b32  	%r132, %r127, %r36;
	shr.s32 	%r133, %r127, 31;
	xor.b32  	%r134, %r133, %r127;
	xor.b32  	%r135, %r133, %r128;
	cvt.u64.u32 	%rd45, %r134;
	shl.b64 	%rd46, %rd45, 32;
	cvt.u64.u32 	%rd47, %r135;
	or.b64  	%rd48, %rd46, %rd47;
	cvt.rn.f64.s64 	%fd3, %rd48;
	mul.f64 	%fd4, %fd3, 0d3BF921FB54442D19;
	cvt.rn.f32.f64 	%f50, %fd4;
	neg.f32 	%f51, %f50;
	setp.lt.s32 	%p20, %r132, 0;
	selp.f32 	%f110, %f51, %f50, %p20;
$L__BB6_27:
	setp.ltu.f32 	%p21, %f5, 0f47CE4780;
	mul.rn.f32 	%f53, %f110, %f110;
	and.b32  	%r137, %r200, 1;
	setp.eq.b32 	%p22, %r137, 1;
	selp.f32 	%f54, 0f3F800000, %f110, %p22;
	fma.rn.f32 	%f55, %f53, %f54, 0f00000000;
	fma.rn.f32 	%f56, %f53, 0f37CBAC00, 0fBAB607ED;
	selp.f32 	%f57, %f56, 0fB94D4153, %p22;
	selp.f32 	%f58, 0f3D2AAABB, 0f3C0885E4, %p22;
	fma.rn.f32 	%f59, %f57, %f53, %f58;
	selp.f32 	%f60, 0fBEFFFFFF, 0fBE2AAAA8, %p22;
	fma.rn.f32 	%f61, %f59, %f53, %f60;
	fma.rn.f32 	%f62, %f61, %f55, %f54;
	and.b32  	%r138, %r200, 2;
	setp.eq.s32 	%p23, %r138, 0;
	mov.f32 	%f63, 0f00000000;
	sub.f32 	%f64, %f63, %f62;
	selp.f32 	%f65, %f62, %f64, %p23;
	mul.f32 	%f66, %f10, %f65;
	mul.f32 	%f67, %f2, %f9;
	sub.f32 	%f14, %f67, %f66;
	mov.u32 	%r204, %r208;
	mov.f32 	%f111, %f112;
	@%p21 bra 	$L__BB6_35;
	setp.neu.f32 	%p24, %f5, 0f7F800000;
	@%p24 bra 	$L__BB6_30;
	mov.f32 	%f70, 0f00000000;
	mul.rn.f32 	%f111, %f3, %f70;
	mov.b32 	%r204, 0;
	bra.uni 	$L__BB6_35;
$L__BB6_30:
	mov.b32 	%r49, %f3;
	shl.b32 	%r140, %r49, 8;
	or.b32  	%r50, %r140, -2147483648;
	mov.b64 	%rd78, 0;
	mov.b32 	%r201, 0;
$L__BB6_31:
	.pragma "nounroll";
	mul.wide.u32 	%rd50, %r201, 4;
	mov.u64 	%rd51, __cudart_i2opi_f;
	add.s64 	%rd52, %rd51, %rd50;
	ld.global.nc.u32 	%r141, [%rd52];
	mad.wide.u32 	%rd53, %r141, %r50, %rd78;
	shr.u64 	%rd78, %rd53, 32;
	add.s64 	%rd54, %rd2, %rd50;
	st.local.u32 	[%rd54], %rd53;
	add.s32 	%r201, %r201, 1;
	setp.ne.s32 	%p25, %r201, 6;
	@%p25 bra 	$L__BB6_31;
	shr.u32 	%r142, %r49, 23;
	st.local.u32 	[%rd2+24], %rd78;
	and.b32  	%r53, %r142, 31;
	and.b32  	%r143, %r142, 224;
	add.s32 	%r144, %r143, -128;
	shr.u32 	%r145, %r144, 5;
	mul.wide.u32 	%rd55, %r145, 4;
	sub.s64 	%rd17, %rd2, %rd55;
	ld.local.u32 	%r202, [%rd17+24];
	ld.local.u32 	%r203, [%rd17+20];
	setp.eq.s32 	%p26, %r53, 0;
	@%p26 bra 	$L__BB6_34;
	shf.l.wrap.b32 	%r202, %r203, %r202, %r53;
	ld.local.u32 	%r146, [%rd17+16];
	shf.l.wrap.b32 	%r203, %r146, %r203, %r53;
$L__BB6_34:
	shr.u32 	%r147, %r202, 30;
	shf.l.wrap.b32 	%r148, %r203, %r202, 2;
	shl.b32 	%r149, %r203, 2;
	shr.u32 	%r150, %r148, 31;
	add.s32 	%r151, %r150, %r147;
	neg.s32 	%r152, %r151;
	setp.lt.s32 	%p27, %r49, 0;
	selp.b32 	%r204, %r152, %r151, %p27;
	xor.b32  	%r153, %r148, %r49;
	shr.s32 	%r154, %r148, 31;
	xor.b32  	%r155, %r154, %r148;
	xor.b32  	%r156, %r154, %r149;
	cvt.u64.u32 	%rd56, %r155;
	shl.b64 	%rd57, %rd56, 32;
	cvt.u64.u32 	%rd58, %r156;
	or.b64  	%rd59, %rd57, %rd58;
	cvt.rn.f64.s64 	%fd5, %rd59;
	mul.f64 	%fd6, %fd5, 0d3BF921FB54442D19;
	cvt.rn.f32.f64 	%f68, %fd6;
	neg.f32 	%f69, %f68;
	setp.lt.s32 	%p28, %r153, 0;
	selp.f32 	%f111, %f69, %f68, %p28;
$L__BB6_35:
	setp.ltu.f32 	%p29, %f5, 0f47CE4780;
	mul.rn.f32 	%f71, %f111, %f111;
	and.b32  	%r158, %r204, 1;
	setp.eq.b32 	%p30, %r158, 1;
	selp.f32 	%f72, 0f3F800000, %f111, %p30;
	fma.rn.f32 	%f73, %f71, %f72, 0f00000000;
	fma.rn.f32 	%f74, %f71, 0f37CBAC00, 0fBAB607ED;
	selp.f32 	%f75, %f74, 0fB94D4153, %p30;
	selp.f32 	%f76, 0f3D2AAABB, 0f3C0885E4, %p30;
	fma.rn.f32 	%f77, %f75, %f71, %f76;
	selp.f32 	%f78, 0fBEFFFFFF, 0fBE2AAAA8, %p30;
	fma.rn.f32 	%f79, %f77, %f71, %f78;
	fma.rn.f32 	%f80, %f79, %f73, %f72;
	and.b32  	%r159, %r204, 2;
	setp.eq.s32 	%p31, %r159, 0;
	mov.f32 	%f81, 0f00000000;
	sub.f32 	%f82, %f81, %f80;
	selp.f32 	%f83, %f80, %f82, %p31;
	mul.f32 	%f18, %f2, %f83;
	@%p29 bra 	$L__BB6_43;
	setp.neu.f32 	%p32, %f5, 0f7F800000;
	@%p32 bra 	$L__BB6_38;
	mov.f32 	%f86, 0f00000000;
	mul.rn.f32 	%f112, %f3, %f86;
	mov.b32 	%r208, 0;
	bra.uni 	$L__BB6_43;
$L__BB6_38:
	mov.b32 	%r62, %f3;
	shl.b32 	%r161, %r62, 8;
	or.b32  	%r63, %r161, -2147483648;
	mov.b64 	%rd79, 0;
	mov.b32 	%r205, 0;
$L__BB6_39:
	.pragma "nounroll";
	mul.wide.u32 	%rd61, %r205, 4;
	add.s64 	%rd63, %rd62, %rd61;
	ld.global.nc.u32 	%r162, [%rd63];
	mad.wide.u32 	%rd64, %r162, %r63, %rd79;
	shr.u64 	%rd79, %rd64, 32;
	add.s64 	%rd65, %rd1, %rd61;
	st.local.u32 	[%rd65], %rd64;
	add.s32 	%r205, %r205, 1;
	setp.ne.s32 	%p33, %r205, 6;
	@%p33 bra 	$L__BB6_39;
	shr.u32 	%r163, %r62, 23;
	st.local.u32 	[%rd1+24], %rd79;
	and.b32  	%r66, %r163, 31;
	and.b32  	%r164, %r163, 224;
	add.s32 	%r165, %r164, -128;
	shr.u32 	%r166, %r165, 5;
	mul.wide.u32 	%rd66, %r166, 4;
	sub.s64 	%rd20, %rd1, %rd66;
	ld.local.u32 	%r206, [%rd20+24];
	ld.local.u32 	%r207, [%rd20+20];
	setp.eq.s32 	%p34, %r66, 0;
	@%p34 bra 	$L__BB6_42;
	shf.l.wrap.b32 	%r206, %r207, %r206, %r66;
	ld.local.u32 	%r167, [%rd20+16];
	shf.l.wrap.b32 	%r207, %r167, %r207, %r66;
$L__BB6_42:
	shr.u32 	%r168, %r206, 30;
	shf.l.wrap.b32 	%r169, %r207, %r206, 2;
	shl.b32 	%r170, %r207, 2;
	shr.u32 	%r171, %r169, 31;
	add.s32 	%r172, %r171, %r168;
	neg.s32 	%r173, %r172;
	setp.lt.s32 	%p35, %r62, 0;
	selp.b32 	%r208, %r173, %r172, %p35;
	xor.b32  	%r174, %r169, %r62;
	shr.s32 	%r175, %r169, 31;
	xor.b32  	%r176, %r175, %r169;
	xor.b32  	%r177, %r175, %r170;
	cvt.u64.u32 	%rd67, %r176;
	shl.b64 	%rd68, %rd67, 32;
	cvt.u64.u32 	%rd69, %r177;
	or.b64  	%rd70, %rd68, %rd69;
	cvt.rn.f64.s64 	%fd7, %rd70;
	mul.f64 	%fd8, %fd7, 0d3BF921FB54442D19;
	cvt.rn.f32.f64 	%f84, %fd8;
	neg.f32 	%f85, %f84;
	setp.lt.s32 	%p36, %r174, 0;
	selp.f32 	%f112, %f85, %f84, %p36;
$L__BB6_43:
	add.s32 	%r179, %r208, 1;
	mul.rn.f32 	%f87, %f112, %f112;
	and.b32  	%r180, %r208, 1;
	setp.eq.b32 	%p37, %r180, 1;
	selp.f32 	%f88, %f112, 0f3F800000, %p37;
	fma.rn.f32 	%f89, %f87, %f88, 0f00000000;
	fma.rn.f32 	%f90, %f87, 0f37CBAC00, 0fBAB607ED;
	selp.f32 	%f91, 0fB94D4153, %f90, %p37;
	selp.f32 	%f92, 0f3C0885E4, 0f3D2AAABB, %p37;
	fma.rn.f32 	%f93, %f91, %f87, %f92;
	selp.f32 	%f94, 0fBE2AAAA8, 0fBEFFFFFF, %p37;
	fma.rn.f32 	%f95, %f93, %f87, %f94;
	fma.rn.f32 	%f96, %f95, %f89, %f88;
	and.b32  	%r181, %r179, 2;
	setp.eq.s32 	%p38, %r181, 0;
	mov.f32 	%f97, 0f00000000;
	sub.f32 	%f98, %f97, %f96;
	selp.f32 	%f99, %f96, %f98, %p38;
	fma.rn.f32 	%f100, %f10, %f99, %f18;
	shl.b32 	%r182, %r192, 3;
	add.s32 	%r184, %r79, %r182;
	ld.shared.v2.f32 	{%f101, %f102}, [%r184];
	sub.f32 	%f103, %f101, %f14;
	sub.f32 	%f104, %f102, %f100;
	st.shared.v2.f32 	[%r21], {%f103, %f104};
	add.f32 	%f105, %f14, %f101;
	add.f32 	%f106, %f102, %f100;
	st.shared.v2.f32 	[%r184], {%f105, %f106};
$L__BB6_44:
	add.s32 	%r192, %r192, %r15;
	setp.lt.u32 	%p39, %r192, 1024;
	@%p39 bra 	$L__BB6_10;
	barrier.sync 	0;
	setp.lt.u32 	%p40, %r191, 512;
	mov.u32 	%r191, %r17;
	@%p40 bra 	$L__BB6_9;
	cvta.to.global.u64 	%rd71, %rd22;
	add.s64 	%rd73, %rd71, %rd28;
	ld.shared.v2.f32 	{%f107, %f108}, [%r3];
	st.global.v2.f32 	[%rd73], {%f107, %f108};
$L__BB6_47:
	ret;

}
	// .globl	_ZN17signal_processing7kernels15fft_sm80_kernelILi7EEEvPK6float2PS2_i
.visible .entry _ZN17signal_processing7kernels15fft_sm80_kernelILi7EEEvPK6float2PS2_i(
	.param .u64 .ptr .align 1 _ZN17signal_processing7kernels15fft_sm80_kernelILi7EEEvPK6float2PS2_i_param_0,
	.param .u64 .ptr .align 1 _ZN17signal_processing7kernels15fft_sm80_kernelILi7EEEvPK6float2PS2_i_param_1,
	.param .u32 _ZN17signal_processing7kernels15fft_sm80_kernelILi7EEEvPK6float2PS2_i_param_2
)
.maxntid 512
.minnctapersm 4
{
	.local .align 4 .b8 	__local_depot7[28];
	.reg .b64 	%SP;
	.reg .b64 	%SPL;
	.reg .pred 	%p<49>;
	.reg .b32 	%r<249>;
	.reg .b32 	%f<117>;
	.reg .b64 	%rd<88>;
	.reg .b64 	%fd<9>;

	mov.u64 	%SPL, __local_depot7;
	ld.param.u64 	%rd22, [_ZN17signal_processing7kernels15fft_sm80_kernelILi7EEEvPK6float2PS2_i_param_0];
	ld.param.u32 	%r74, [_ZN17signal_processing7kernels15fft_sm80_kernelILi7EEEvPK6float2PS2_i_param_2];
	add.u64 	%rd1, %SPL, 0;
	add.u64 	%rd2, %SPL, 0;
	add.u64 	%rd3, %SPL, 0;
	add.u64 	%rd4, %SPL, 0;
	mov.u32 	%r1, %ctaid.x;
	mov.u32 	%r2, %tid.x;
	setp.ge.s32 	%p1, %r1, %r74;
	@%p1 bra 	$L__BB7_59;
	setp.gt.u32 	%p2, %r2, 63;
	shl.b32 	%r75, %r2, 4;
	mov.u32 	%r76, _ZN17signal_processing7kernels13shared_memoryE;
	add.s32 	%r3, %r76, %r75;
	@%p2 bra 	$L__BB7_3;
	shl.b32 	%r77, %r1, 7;
	shl.b32 	%r78, %r2, 1;
	add.s32 	%r79, %r77, %r78;
	cvta.to.global.u64 	%rd28, %rd22;
	mul.wide.u32 	%rd29, %r79, 8;
	add.s64 	%rd30, %rd28, %rd29;
	ld.global.nc.v2.f32 	{%f22, %f23}, [%rd30];
	ld.global.nc.v2.f32 	{%f24, %f25}, [%rd30+8];
	st.shared.v4.f32 	[%r3], {%f22, %f23, %f24, %f25};
$L__BB7_3:
	bar.sync 	0;
	mov.b32 	%r225, 0;
	mov.u32 	%r229, %r225;
$L__BB7_4:
	setp.ge.s32 	%p3, %r225, %r229;
	@%p3 bra 	$L__BB7_6;
	shl.b32 	%r81, %r225, 3;
	add.s32 	%r83, %r76, %r81;
	ld.shared.v2.f32 	{%f26, %f27}, [%r83];
	shl.b32 	%r84, %r229, 3;
	add.s32 	%r85, %r76, %r84;
	ld.shared.v2.f32 	{%f28, %f29}, [%r85];
	st.shared.v2.f32 	[%r83], {%f28, %f29};
	st.shared.v2.f32 	[%r85], {%f26, %f27};
$L__BB7_6:
	setp.lt.s32 	%p4, %r229, 64;
	mov.b32 	%r230, 64;
	@%p4 bra 	$L__BB7_9;
	mov.b32 	%r230, 64;
$L__BB7_8:
	sub.s32 	%r229, %r229, %r230;
	shr.u32 	%r88, %r230, 31;
	add.s32 	%r89, %r230, %r88;
	shr.s32 	%r230, %r89, 1;
	setp.le.s32 	%p5, %r230, %r229;
	@%p5 bra 	$L__BB7_8;
$L__BB7_9:
	add.s32 	%r229, %r230, %r229;
	add.s32 	%r225, %r225, 1;
	setp.ne.s32 	%p6, %r225, 127;
	@%p6 bra 	$L__BB7_4;
	bar.sync 	0;
	// begin inline asm
	{
	 .reg .u32 start;
	 .reg .u64 extended;
	 mov.u32 start, %reserved_smem_offset_1;
	 cvt.u64.u32 extended, start;
	 cvta.shared.u64 %rd31, extended;
	}
	// end inline asm
	mov.u32 	%r91, %tid.y;
	mov.u32 	%r92, %tid.z;
	mov.u32 	%r93, %ntid.x;
	mov.u32 	%r94, %ntid.y;
	mad.lo.s32 	%r95, %r92, %r94, %r91;
	mad.lo.s32 	%r96, %r95, %r93, %r2;
	and.b32  	%r14, %r96, 31;
	shr.u32 	%r97, %r96, 5;
	mov.b32 	%r231, 1;
	shl.b32 	%r15, %r231, %r97;
	and.b32  	%r98, %r97, 134217726;
	mov.b32 	%r99, 3;
	shl.b32 	%r16, %r99, %r98;
	mov.u64 	%rd69, __cudart_i2opi_f;
$L__BB7_11:
	not.b32 	%r18, %r15;
	setp.ne.s32 	%p7, %r14, 0;
	bar.warp.sync 	-1;
	@%p7 bra 	$L__BB7_13;
	// begin inline asm
	red.and.release.cta.b32 [%rd31],%r18;
	// end inline asm
$L__BB7_13:
	setp.ne.s32 	%p8, %r14, 0;
	barrier.sync 	0;
	bar.warp.sync 	-1;
	@%p8 bra 	$L__BB7_15;
	// begin inline asm
	red.and.release.cta.b32 [%rd31],%r18;
	// end inline asm
$L__BB7_15:
	setp.ne.s32 	%p9, %r14, 0;
	bar.warp.sync 	-1;
	@%p9 bra 	$L__BB7_19;
	// begin inline asm
	atom.or.acq_rel.cta.b32 %r102,[%rd31],%r15;
	// end inline asm
	or.b32  	%r104, %r102, %r15;
	and.b32  	%r105, %r104, %r16;
	setp.eq.s32 	%p10, %r105, %r16;
	@%p10 bra 	$L__BB7_17;
	bra.uni 	$L__BB7_18;
$L__BB7_17:
	not.b32 	%r108, %r16;
	// begin inline asm
	red.and.relaxed.cta.b32 [%rd31],%r108;
	// end inline asm
	bra.uni 	$L__BB7_19;
$L__BB7_18:
	// begin inline asm
	ld.acquire.cta.u32 %r106,[%rd31];
	// end inline asm
	and.b32  	%r107, %r106, %r15;
	setp.ne.s32 	%p11, %r107, 0;
	@%p11 bra 	$L__BB7_18;
$L__BB7_19:
	mov.u32 	%r232, %tid.x;
	setp.gt.u32 	%p12, %r232, 127;
	bar.warp.sync 	-1;
	@%p12 bra 	$L__BB7_56;
	cvt.rn.f32.u32 	%f30, %r231;
	mov.f32 	%f31, 0fC0490FDB;
	div.rn.f32 	%f1, %f31, %f30;
$L__BB7_21:
	shl.b32 	%r109, %r231, 1;
	add.s32 	%r21, %r109, -1;
	and.b32  	%r110, %r232, %r21;
	setp.ge.u32 	%p13, %r110, %r231;
	@%p13 bra 	$L__BB7_55;
	add.s32 	%r111, %r232, %r231;
	shl.b32 	%r112, %r111, 3;
	mov.u32 	%r113, _ZN17signal_processing7kernels13shared_memoryE;
	add.s32 	%r114, %r113, %r112;
	ld.shared.f32 	%f2, [%r114];
	sub.s32 	%r115, %r21, %r231;
	and.b32  	%r116, %r232, %r115;
	cvt.rn.f32.u32 	%f32, %r116;
	mul.f32 	%f3, %f1, %f32;
	mul.f32 	%f33, %f3, 0f3F22F983;
	cvt.rni.s32.f32 	%r248, %f33;
	cvt.rn.f32.s32 	%f34, %r248;
	fma.rn.f32 	%f35, %f34, 0fBFC90FDA, %f3;
	fma.rn.f32 	%f36, %f34, 0fB3A22168, %f35;
	fma.rn.f32 	%f116, %f34, 0fA7C234C5, %f36;
	abs.f32 	%f5, %f3;
	setp.ltu.f32 	%p14, %f5, 0f47CE4780;
	mov.u32 	%r236, %r248;
	mov.f32 	%f113, %f116;
	@%p14 bra 	$L__BB7_30;
	setp.neu.f32 	%p15, %f5, 0f7F800000;
	@%p15 bra 	$L__BB7_25;
	mov.f32 	%f39, 0f00000000;
	mul.rn.f32 	%f113, %f3, %f39;
	mov.b32 	%r236, 0;
	bra.uni 	$L__BB7_30;
$L__BB7_25:
	mov.b32 	%r23, %f3;
	mov.b64 	%rd84, 0;
	mov.b32 	%r233, 0;
	mov.u64 	%rd82, __cudart_i2opi_f;
	mov.u64 	%rd83, %rd4;
$L__BB7_26:
	.pragma "nounroll";
	ld.global.nc.u32 	%r118, [%rd82];
	shl.b32 	%r119, %r23, 8;
	or.b32  	%r120, %r119, -2147483648;
	mad.wide.u32 	%rd39, %r118, %r120, %rd84;
	shr.u64 	%rd84, %rd39, 32;
	st.local.u32 	[%rd83], %rd39;
	add.s32 	%r233, %r233, 1;
	add.s64 	%rd83, %rd83, 4;
	add.s64 	%rd82, %rd82, 4;
	setp.ne.s32 	%p16, %r233, 6;
	@%p16 bra 	$L__BB7_26;
	shr.u32 	%r121, %r23, 23;
	st.local.u32 	[%rd4+24], %rd84;
	and.b32  	%r26, %r121, 31;
	and.b32  	%r122, %r121, 224;
	add.s32 	%r123, %r122, -128;
	shr.u32 	%r124, %r123, 5;
	mul.wide.u32 	%rd40, %r124, 4;
	sub.s64 	%rd12, %rd4, %rd40;
	ld.local.u32 	%r234, [%rd12+24];
	ld.local.u32 	%r235, [%rd12+20];
	setp.eq.s32 	%p17, %r26, 0;
	@%p17 bra 	$L__BB7_29;
	shf.l.wrap.b32 	%r234, %r235, %r234, %r26;
	ld.local.u32 	%r125, [%rd12+16];
	shf.l.wrap.b32 	%r235, %r125, %r235, %r26;
$L__BB7_29:
	shr.u32 	%r126, %r234, 30;
	shf.l.wrap.b32 	%r127, %r235, %r234, 2;
	shl.b32 	%r128, %r235, 2;
	shr.u32 	%r129, %r127, 31;
	add.s32 	%r130, %r129, %r126;
	neg.s32 	%r131, %r130;
	setp.lt.s32 	%p18, %r23, 0;
	selp.b32 	%r236, %r131, %r130, %p18;
	xor.b32  	%r132, %r127, %r23;
	shr.s32 	%r133, %r127, 31;
	xor.b32  	%r134, %r133, %r127;
	xor.b32  	%r135, %r133, %r128;
	cvt.u64.u32 	%rd41, %r134;
	shl.b64 	%rd42, %rd41, 32;
	cvt.u64.u32 	%rd43, %r135;
	or.b64  	%rd44, %rd42, %rd43;
	cvt.rn.f64.s64 	%fd1, %rd44;
	mul.f64 	%fd2, %fd1, 0d3BF921FB54442D19;
	cvt.rn.f32.f64 	%f37, %fd2;
	neg.f32 	%f38, %f37;
	setp.lt.s32 	%p19, %r132, 0;
	selp.f32 	%f113, %f38, %f37, %p19;
$L__BB7_30:
	setp.ltu.f32 	%p20, %f5, 0f47CE4780;
	add.s32 	%r137, %r236, 1;
	mul.rn.f32 	%f40, %f113, %f113;
	and.b32  	%r138, %r236, 1;
	setp.eq.b32 	%p21, %r138, 1;
	selp.f32 	%f41, %f113, 0f3F800000, %p21;
	fma.rn.f32 	%f42, %f40, %f41, 0f00000000;
	fma.rn.f32 	%f43, %f40, 0f37CBAC00, 0fBAB607ED;
	selp.f32 	%f44, 0fB94D4153, %f43, %p21;
	selp.f32 	%f45, 0f3C0885E4, 0f3D2AAABB, %p21;
	fma.rn.f32 	%f46, %f44, %f40, %f45;
	selp.f32 	%f47, 0fBE2AAAA8, 0fBEFFFFFF, %p21;
	fma.rn.f32 	%f48, %f46, %f40, %f47;
	fma.rn.f32 	%f49, %f48, %f42, %f41;
	and.b32  	%r139, %r137, 2;
	setp.eq.s32 	%p22, %r139, 0;
	mov.f32 	%f50, 0f00000000;
	sub.f32 	%f51, %f50, %f49;
	selp.f32 	%f9, %f49, %f51, %p22;
	add.s32 	%r140, %r232, %r231;
	shl.b32 	%r141, %r140, 3;
	mov.u32 	%r142, _ZN17signal_processing7kernels13shared_memoryE;
	add.s32 	%r143, %r142, %r141;
	ld.shared.f32 	%f10, [%r143+4];
	mov.u32 	%r240, %r248;
	mov.f32 	%f114, %f116;
	@%p20 bra 	$L__BB7_38;
	setp.neu.f32 	%p23, %f5, 0f7F800000;
	@%p23 bra 	$L__BB7_33;
	mov.f32 	%f54, 0f00000000;
	mul.rn.f32 	%f114, %f3, %f54;
	mov.b32 	%r240, 0;
	bra.uni 	$L__BB7_38;
$L__BB7_33:
	mov.b32 	%r35, %f3;
	mov.b64 	%rd85, 0;
	mov.b32 	%r237, 0;
$L__BB7_34:
	.pragma "nounroll";
	mul.wide.u32 	%rd46, %r237, 4;
	mov.u64 	%rd47, __cudart_i2opi_f;
	add.s64 	%rd48, %rd47, %rd46;
	ld.global.nc.u32 	%r145, [%rd48];
	shl.b32 	%r146, %r35, 8;
	or.b32  	%r147, %r146, -2147483648;
	mad.wide.u32 	%rd49, %r145, %r147, %rd85;
	shr.u64 	%rd85, %rd49, 32;
	add.s64 	%rd50, %rd3, %rd46;
	st.local.u32 	[%rd50], %rd49;
	add.s32 	%r237, %r237, 1;
	setp.ne.s32 	%p24, %r237, 6;
	@%p24 bra 	$L__BB7_34;
	shr.u32 	%r148, %r35, 23;
	st.local.u32 	[%rd3+24], %rd85;
	and.b32  	%r38, %r148, 31;
	and.b32  	%r149, %r148, 224;
	add.s32 	%r150, %r149, -128;
	shr.u32 	%r151, %r150, 5;
	mul.wide.u32 	%rd51, %r151, 4;
	sub.s64 	%rd15, %rd3, %rd51;
	ld.local.u32 	%r238, [%rd15+24];
	ld.local.u32 	%r239, [%rd15+20];
	setp.eq.s32 	%p25, %r38, 0;
	@%p25 bra 	$L__BB7_37;
	shf.l.wrap.b32 	%r238, %r239, %r238, %r38;
	ld.local.u32 	%r152, [%rd15+16];
	shf.l.wrap.b32 	%r239, %r152, %r239, %r38;
$L__BB7_37:
	shr.u32 	%r153, %r238, 30;
	shf.l.wrap.b32 	%r154, %r239, %r238, 2;
	shl.b32 	%r155, %r239, 2;
	shr.u32 	%r156, %r154, 31;
	add.s32 	%r157, %r156, %r153;
	neg.s32 	%r158, %r157;
	setp.lt.s32 	%p26, %r35, 0;
	selp.b32 	%r240, %r158, %r157, %p26;
	xor.b32  	%r159, %r154, %r35;
	shr.s32 	%r160, %r154, 31;
	xor.b32  	%r161, %r160, %r154;
	xor.b32  	%r162, %r160, %r155;
	cvt.u64.u32 	%rd52, %r161;
	shl.b64 	%rd53, %rd52, 32;
	cvt.u64.u32 	%rd54, %r162;
	or.b64  	%rd55, %rd53, %rd54;
	cvt.rn.f64.s64 	%fd3, %rd55;
	mul.f64 	%fd4, %fd3, 0d3BF921FB54442D19;
	cvt.rn.f32.f64 	%f52, %fd4;
	neg.f32 	%f53, %f52;
	setp.lt.s32 	%p27, %r159, 0;
	selp.f32 	%f114, %f53, %f52, %p27;
$L__BB7_38:
	setp.ltu.f32 	%p28, %f5, 0f47CE4780;
	mul.rn.f32 	%f55, %f114, %f114;
	and.b32  	%r164, %r240, 1;
	setp.eq.b32 	%p29, %r164, 1;
	selp.f32 	%f56, 0f3F800000, %f114, %p29;
	fma.rn.f32 	%f57, %f55, %f56, 0f00000000;
	fma.rn.f32 	%f58, %f55, 0f37CBAC00, 0fBAB607ED;
	selp.f32 	%f59, %f58, 0fB94D4153, %p29;
	selp.f32 	%f60, 0f3D2AAABB, 0f3C0885E4, %p29;
	fma.rn.f32 	%f61, %f59, %f55, %f60;
	selp.f32 	%f62, 0fBEFFFFFF, 0fBE2AAAA8, %p29;
	fma.rn.f32 	%f63, %f61, %f55, %f62;
	fma.rn.f32 	%f64, %f63, %f57, %f56;
	and.b32  	%r165, %r240, 2;
	setp.eq.s32 	%p30, %r165, 0;
	mov.f32 	%f65, 0f00000000;
	sub.f32 	%f66, %f65, %f64;
	selp.f32 	%f67, %f64, %f66, %p30;
	mul.f32 	%f68, %f10, %f67;
	mul.f32 	%f69, %f2, %f9;
	sub.f32 	%f14, %f69, %f68;
	mov.u32 	%r244, %r248;
	mov.f32 	%f115, %f116;
	@%p28 bra 	$L__BB7_46;
	setp.neu.f32 	%p31, %f5, 0f7F800000;
	@%p31 bra 	$L__BB7_41;
	mov.f32 	%f72, 0f00000000;
	mul.rn.f32 	%f115, %f3, %f72;
	mov.b32 	%r244, 0;
	bra.uni 	$L__BB7_46;
$L__BB7_41:
	mov.b32 	%r47, %f3;
	mov.b64 	%rd86, 0;
	mov.b32 	%r241, 0;
$L__BB7_42:
	.pragma "nounroll";
	mul.wide.u32 	%rd57, %r241, 4;
	mov.u64 	%rd58, __cudart_i2opi_f;
	add.s64 	%rd59, %rd58, %rd57;
	ld.global.nc.u32 	%r167, [%rd59];
	shl.b32 	%r168, %r47, 8;
	or.b32  	%r169, %r168, -2147483648;
	mad.wide.u32 	%rd60, %r167, %r169, %rd86;
	shr.u64 	%rd86, %rd60, 32;
	add.s64 	%rd61, %rd2, %rd57;
	st.local.u32 	[%rd61], %rd60;
	add.s32 	%r241, %r241, 1;
	setp.ne.s32 	%p32, %r241, 6;
	@%p32 bra 	$L__BB7_42;
	shr.u32 	%r170, %r47, 23;
	st.local.u32 	[%rd2+24], %rd86;
	and.b32  	%r50, %r170, 31;
	and.b32  	%r171, %r170, 224;
	add.s32 	%r172, %r171, -128;
	shr.u32 	%r173, %r172, 5;
	mul.wide.u32 	%rd62, %r173, 4;
	sub.s64 	%rd18, %rd2, %rd62;
	ld.local.u32 	%r242, [%rd18+24];
	ld.local.u32 	%r243, [%rd18+20];
	setp.eq.s32 	%p33, %r50, 0;
	@%p33 bra 	$L__BB7_45;
	shf.l.wrap.b32 	%r242, %r243, %r242, %r50;
	ld.local.u32 	%r174, [%rd18+16];
	shf.l.wrap.b32 	%r243, %r174, %r243, %r50;
$L__BB7_45:
	shr.u32 	%r175, %r242, 30;
	shf.l.wrap.b32 	%r176, %r243, %r242, 2;
	shl.b32 	%r177, %r243, 2;
	shr.u32 	%r178, %r176, 31;
	add.s32 	%r179, %r178, %r175;
	neg.s32 	%r180, %r179;
	setp.lt.s32 	%p34, %r47, 0;
	selp.b32 	%r244, %r180, %r179, %p34;
	xor.b32  	%r181, %r176, %r47;
	shr.s32 	%r182, %r176, 31;
	xor.b32  	%r183, %r182, %r176;
	xor.b32  	%r184, %r182, %r177;
	cvt.u64.u32 	%rd63, %r183;
	shl.b64 	%rd64, %rd63, 32;
	cvt.u64.u32 	%rd65, %r184;
	or.b64  	%rd66, %rd64, %rd65;
	cvt.rn.f64.s64 	%fd5, %rd66;
	mul.f64 	%fd6, %fd5, 0d3BF921FB54442D19;
	cvt.rn.f32.f64 	%f70, %fd6;
	neg.f32 	%f71, %f70;
	setp.lt.s32 	%p35, %r181, 0;
	selp.f32 	%f115, %f71, %f70, %p35;
$L__BB7_46:
	setp.ltu.f32 	%p36, %f5, 0f47CE4780;
	mul.rn.f32 	%f73, %f115, %f115;
	and.b32  	%r186, %r244, 1;
	setp.eq.b32 	%p37, %r186, 1;
	selp.f32 	%f74, 0f3F800000, %f115, %p37;
	fma.rn.f32 	%f75, %f73, %f74, 0f00000000;
	fma.rn.f32 	%f76, %f73, 0f37CBAC00, 0fBAB607ED;
	selp.f32 	%f77, %f76, 0fB94D4153, %p37;
	selp.f32 	%f78, 0f3D2AAABB, 0f3C0885E4, %p37;
	fma.rn.f32 	%f79, %f77, %f73, %f78;
	selp.f32 	%f80, 0fBEFFFFFF, 0fBE2AAAA8, %p37;
	fma.rn.f32 	%f81, %f79, %f73, %f80;
	fma.rn.f32 	%f82, %f81, %f75, %f74;
	and.b32  	%r187, %r244, 2;
	setp.eq.s32 	%p38, %r187, 0;
	mov.f32 	%f83, 0f00000000;
	sub.f32 	%f84, %f83, %f82;
	selp.f32 	%f85, %f82, %f84, %p38;
	mul.f32 	%f18, %f2, %f85;
	@%p36 bra 	$L__BB7_54;
	setp.neu.f32 	%p39, %f5, 0f7F800000;
	@%p39 bra 	$L__BB7_49;
	mov.f32 	%f88, 0f00000000;
	mul.rn.f32 	%f116, %f3, %f88;
	mov.b32 	%r248, 0;
	bra.uni 	$L__BB7_54;
$L__BB7_49:
	mov.b32 	%r59, %f3;
	mov.b64 	%rd87, 0;
	mov.b32 	%r245, 0;
$L__BB7_50:
	.pragma "nounroll";
	mul.wide.u32 	%rd68, %r245, 4;
	add.s64 	%rd70, %rd69, %rd68;
	ld.global.nc.u32 	%r189, [%rd70];
	shl.b32 	%r190, %r59, 8;
	or.b32  	%r191, %r190, -2147483648;
	mad.wide.u32 	%rd71, %r189, %r191, %rd87;
	shr.u64 	%rd87, %rd71, 32;
	add.s64 	%rd72, %rd1, %rd68;
	st.local.u32 	[%rd72], %rd71;
	add.s32 	%r245, %r245, 1;
	setp.ne.s32 	%p40, %r245, 6;
	@%p40 bra 	$L__BB7_50;
	shr.u32 	%r192, %r59, 23;
	st.local.u32 	[%rd1+24], %rd87;
	and.b32  	%r62, %r192, 31;
	and.b32  	%r193, %r192, 224;
	add.s32 	%r194, %r193, -128;
	shr.u32 	%r195, %r194, 5;
	mul.wide.u32 	%rd73, %r195, 4;
	sub.s64 	%rd21, %rd1, %rd73;
	ld.local.u32 	%r246, [%rd21+24];
	ld.local.u32 	%r247, [%rd21+20];
	setp.eq.s32 	%p41, %r62, 0;
	@%p41 bra 	$L__BB7_53;
	shf.l.wrap.b32 	%r246, %r247, %r246, %r62;
	ld.local.u32 	%r196, [%rd21+16];
	shf.l.wrap.b32 	%r247, %r196, %r247, %r62;
$L__BB7_53:
	shr.u32 	%r197, %r246, 30;
	shf.l.wrap.b32 	%r198, %r247, %r246, 2;
	shl.b32 	%r199, %r247, 2;
	shr.u32 	%r200, %r198, 31;
	add.s32 	%r201, %r200, %r197;
	neg.s32 	%r202, %r201;
	setp.lt.s32 	%p42, %r59, 0;
	selp.b32 	%r248, %r202, %r201, %p42;
	xor.b32  	%r203, %r198, %r59;
	shr.s32 	%r204, %r198, 31;
	xor.b32  	%r205, %r204, %r198;
	xor.b32  	%r206, %r204, %r199;
	cvt.u64.u32 	%rd74, %r205;
	shl.b64 	%rd75, %rd74, 32;
	cvt.u64.u32 	%rd76, %r206;
	or.b64  	%rd77, %rd75, %rd76;
	cvt.rn.f64.s64 	%fd7, %rd77;
	mul.f64 	%fd8, %fd7, 0d3BF921FB54442D19;
	cvt.rn.f32.f64 	%f86, %fd8;
	neg.f32 	%f87, %f86;
	setp.lt.s32 	%p43, %r203, 0;
	selp.f32 	%f116, %f87, %f86, %p43;
$L__BB7_54:
	add.s32 	%r208, %r248, 1;
	mul.rn.f32 	%f89, %f116, %f116;
	and.b32  	%r209, %r248, 1;
	setp.eq.b32 	%p44, %r209, 1;
	selp.f32 	%f90, %f116, 0f3F800000, %p44;
	fma.rn.f32 	%f91, %f89, %f90, 0f00000000;
	fma.rn.f32 	%f92, %f89, 0f37CBAC00, 0fBAB607ED;
	selp.f32 	%f93, 0fB94D4153, %f92, %p44;
	selp.f32 	%f94, 0f3C0885E4, 0f3D2AAABB, %p44;
	fma.rn.f32 	%f95, %f93, %f89, %f94;
	selp.f32 	%f96, 0fBE2AAAA8, 0fBEFFFFFF, %p44;
	fma.rn.f32 	%f97, %f95, %f89, %f96;
	fma.rn.f32 	%f98, %f97, %f91, %f90;
	and.b32  	%r210, %r208, 2;
	setp.eq.s32 	%p45, %r210, 0;
	mov.f32 	%f99, 0f00000000;
	sub.f32 	%f100, %f99, %f98;
	selp.f32 	%f101, %f98, %f100, %p45;
	fma.rn.f32 	%f102, %f10, %f101, %f18;
	shl.b32 	%r211, %r232, 3;
	mov.u32 	%r212, _ZN17signal_processing7kernels13shared_memoryE;
	add.s32 	%r213, %r212, %r211;
	ld.shared.v2.f32 	{%f103, %f104}, [%r213];
	sub.f32 	%f105, %f103, %f14;
	sub.f32 	%f106, %f104, %f102;
	add.s32 	%r214, %r232, %r231;
	shl.b32 	%r215, %r214, 3;
	add.s32 	%r216, %r212, %r215;
	st.shared.v2.f32 	[%r216], {%f105, %f106};
	add.f32 	%f107, %f14, %f103;
	add.f32 	%f108, %f104, %f102;
	st.shared.v2.f32 	[%r213], {%f107, %f108};
$L__BB7_55:
	mov.u32 	%r217, %ntid.x;
	add.s32 	%r232, %r232, %r217;
	setp.lt.u32 	%p46, %r232, 128;
	@%p46 bra 	$L__BB7_21;
$L__BB7_56:
	barrier.sync 	0;
	shl.b32 	%r72, %r231, 1;
	setp.lt.u32 	%p47, %r231, 64;
	mov.u32 	%r231, %r72;
	@%p47 bra 	$L__BB7_11;
	mov.u32 	%r73, %tid.x;
	setp.gt.u32 	%p48, %r73, 63;
	@%p48 bra 	$L__BB7_59;
	ld.param.u64 	%rd81, [_ZN17signal_processing7kernels15fft_sm80_kernelILi7EEEvPK6float2PS2_i_param_1];
	shl.b32 	%r218, %r73, 4;
	mov.u32 	%r219, _ZN17signal_processing7kernels13shared_memoryE;
	add.s32 	%r220, %r219, %r218;
	ld.shared.v4.f32 	{%f109, %f110, %f111, %f112}, [%r220];
	shl.b32 	%r221, %r73, 1;
	mov.u32 	%r222, %ctaid.x;
	shl.b32 	%r223, %r222, 7;
	add.s32 	%r224, %r223, %r221;
	cvta.to.global.u64 	%rd78, %rd81;
	mul.wide.u32 	%rd79, %r224, 8;
	add.s64 	%rd80, %rd78, %rd79;
	st.global.v2.f32 	[%rd80], {%f109, %f110};
	st.global.v2.f32 	[%rd80+8], {%f111, %f112};
$L__BB7_59:
	ret;

}
	// .globl	_ZN17signal_processing7kernels15fft_sm80_kernelILi8EEEvPK6float2PS2_i
.visible .entry _ZN17signal_processing7kernels15fft_sm80_kernelILi8EEEvPK6float2PS2_i(
	.param .u64 .ptr .align 1 _ZN17signal_processing7kernels15fft_sm80_kernelILi8EEEvPK6float2PS2_i_param_0,
	.param .u64 .ptr .align 1 _ZN17signal_processing7kernels15fft_sm80_kernelILi8EEEvPK6float2PS2_i_param_1,
	.param .u32 _ZN17signal_processing7kernels15fft_sm80_kernelILi8EEEvPK6float2PS2_i_param_2
)
.maxntid 512
.minnctapersm 4
{
	.local .align 4 .b8 	__local_depot8[28];
	.reg .b64 	%SP;
	.reg .b64 	%SPL;
	.reg .pred 	%p<49>;
	.reg .b32 	%r<249>;
	.reg .b32 	%f<117>;
	.reg .b64 	%rd<88>;
	.reg .b64 	%fd<9>;

	mov.u64 	%SPL, __local_depot8;
	ld.param.u64 	%rd22, [_ZN17signal_processing7kernels15fft_sm80_kernelILi8EEEvPK6float2PS2_i_param_0];
	ld.param.u32 	%r74, [_ZN17signal_processing7kernels15fft_sm80_kernelILi8EEEvPK6float2PS2_i_param_2];
	add.u64 	%rd1, %SPL, 0;
	add.u64 	%rd2, %SPL, 0;
	add.u64 	%rd3, %SPL, 0;
	add.u64 	%rd4, %SPL, 0;
	mov.u32 	%r1, %ctaid.x;
	mov.u32 	%r2, %tid.x;
	setp.ge.s32 	%p1, %r1, %r74;
	@%p1 bra 	$L__BB8_59;
	setp.gt.u32 	%p2, %r2, 127;
	shl.b32 	%r75, %r2, 4;
	mov.u32 	%r76, _ZN17signal_processing7kernels13shared_memoryE;
	add.s32 	%r3, %r76, %r75;
	@%p2 bra 	$L__BB8_3;
	shl.b32 	%r77, %r1, 8;
	shl.b32 	%r78, %r2, 1;
	add.s32 	%r79, %r77, %r78;
	cvta.to.global.u64 	%rd28, %rd22;
	mul.wide.u32 	%rd29, %r79, 8;
	add.s64 	%rd30, %rd28, %rd29;
	ld.global.nc.v2.f32 	{%f22, %f23}, [%rd30];
	ld.global.nc.v2.f32 	{%f24, %f25}, [%rd30+8];
	st.shared.v4.f32 	[%r3], {%f22, %f23, %f24, %f25};
$L__BB8_3:
	bar.sync 	0;
	mov.b32 	%r225, 0;
	mov.u32 	%r229, %r225;
$L__BB8_4:
	setp.ge.s32 	%p3, %r225, %r229;
	@%p3 bra 	$L__BB8_6;
	shl.b32 	%r81, %r225, 3;
	add.s32 	%r83, %r76, %r81;
	ld.shared.v2.f32 	{%f26, %f27}, [%r83];
	shl.b32 	%r84, %r229, 3;
	add.s32 	%r85, %r76, %r84;
	ld.shared.v2.f32 	{%f28, %f29}, [%r85];
	st.shared.v2.f32 	[%r83], {%f28, %f29};
	st.shared.v2.f32 	[%r85], {%f26, %f27};
$L__BB8_6:
	setp.lt.s32 	%p4, %r229, 128;
	mov.b32 	%r230, 128;
	@%p4 bra 	$L__BB8_9;
	mov.b32 	%r230, 128;
$L__BB8_8:
	sub.s32 	%r229, %r229, %r230;
	shr.u32 	%r88, %r230, 31;
	add.s32 	%r89, %r230, %r88;
	shr.s32 	%r230, %r89, 1;
	setp.le.s32 	%p5, %r230, %r229;
	@%p5 bra 	$L__BB8_8;
$L__BB8_9:
	add.s32 	%r229, %r230, %r229;
	add.s32 	%r225, %r225, 1;
	setp.ne.s32 	%p6, %r225, 255;
	@%p6 bra 	$L__BB8_4;
	bar.sync 	0;
	// begin inline asm
	{
	 .reg .u32 start;
	 .reg .u64 extended;
	 mov.u32 start, %reserved_smem_offset_1;
	 cvt.u64.u32 extended, start;
	 cvta.shared.u64 %rd31, extended;
	}
	// end inline asm
	mov.u32 	%r91, %tid.y;
	mov.u32 	%r92, %tid.z;
	mov.u32 	%r93, %ntid.x;
	mov.u32 	%r94, %ntid.y;
	mad.lo.s32 	%r95, %r92, %r94, %r91;
	mad.lo.s32 	%r96, %r95, %r93, %r2;
	and.b32  	%r14, %r96, 31;
	shr.u32 	%r97, %r96, 5;
	mov.b32 	%r231, 1;
	shl.b32 	%r15, %r231, %r97;
	and.b32  	%r98, %r97, 134217726;
	mov.b32 	%r99, 3;
	shl.b32 	%r16, %r99, %r98;
	mov.u64 	%rd69, __cudart_i2opi_f;
$L__BB8_11:
	not.b32 	%r18, %r15;
	setp.ne.s32 	%p7, %r14, 0;
	bar.warp.sync 	-1;
	@%p7 bra 	$L__BB8_13;
	// begin inline asm
	red.and.release.cta.b32 [%rd31],%r18;
	// end inline asm
$L__BB8_13:
	setp.ne.s32 	%p8, %r14, 0;
	barrier.sync 	0;
	bar.warp.sync 	-1;
	@%p8 bra 	$L__BB8_15;
	// begin inline asm
	red.and.release.cta.b32 [%rd31],%r18;
	// end inline asm
$L__BB8_15:
	setp.ne.s32 	%p9, %r14, 0;
	bar.warp.sync 	-1;
	@%p9 bra 	$L__BB8_19;
	// begin inline asm
	atom.or.acq_rel.cta.b32 %r102,[%rd31],%r15;
	// end inline asm
	or.b32  	%r104, %r102, %r15;
	and.b32  	%r105, %r104, %r16;
	setp.eq.s32 	%p10, %r105, %r16;
	@%p10 bra 	$L__BB8_17;
	bra.uni 	$L__BB8_18;
$L__BB8_17:
	not.b32 	%r108, %r16;
	// begin inline asm
	red.and.relaxed.cta.b32 [%rd31],%r108;
	// end inline asm
	bra.uni 	$L__BB8_19;
$L__BB8_18:
	// begin inline asm
	ld.acquire.cta.u32 %r106,[%rd31];
	// end inline asm
	and.b32  	%r107, %r106, %r15;
	setp.ne.s32 	%p11, %r107, 0;
	@%p11 bra 	$L__BB8_18;
$L__BB8_19:
	mov.u32 	%r232, %tid.x;
	setp.gt.u32 	%p12, %r232, 255;
	bar.warp.sync 	-1;
	@%p12 bra 	$L__BB8_56;
	cvt.rn.f32.u32 	%f30, %r231;
	mov.f32 	%f31, 0fC0490FDB;
	div.rn.f32 	%f1, %f31, %f30;
$L__BB8_21:
	shl.b32 	%r109, %r231, 1;
	add.s32 	%r21, %r109, -1;
	and.b32  	%r110, %r232, %r21;
	setp.ge.u32 	%p13, %r110, %r231;
	@%p13 bra 	$L__BB8_55;
	add.s32 	%r111, %r232, %r231;
	shl.b32 	%r112, %r111, 3;
	mov.u32 	%r113, _ZN17signal_processing7kernels13shared_memoryE;
	add.s32 	%r114, %r113, %r112;
	ld.shared.f32 	%f2, [%r114];
	sub.s32 	%r115, %r21, %r231;
	and.b32  	%r116, %r232, %r115;
	cvt.rn.f32.u32 	%f32, %r116;
	mul.f32 	%f3, %f1, %f32;
	mul.f32 	%f33, %f3, 0f3F22F983;
	cvt.rni.s32.f32 	%r248, %f33;
	cvt.rn.f32.s32 	%f34, %r248;
	fma.rn.f32 	%f35, %f34, 0fBFC90FDA, %f3;
	fma.rn.f32 	%f36, %f34, 0fB3A22168, %f35;
	fma.rn.f32 	%f116, %f34, 0fA7C234C5, %f36;
	abs.f32 	%f5, %f3;
	setp.ltu.f32 	%p14, %f5, 0f47CE4780;
	mov.u32 	%r236, %r248;
	mov.f32 	%f113, %f116;
	@%p14 bra 	$L__BB8_30;
	setp.neu.f32 	%p15, %f5, 0f7F800000;
	@%p15 bra 	$L__BB8_25;
	mov.f32 	%f39, 0f00000000;
	mul.rn.f32 	%f113, %f3, %f39;
	mov.b32 	%r236, 0;
	bra.uni 	$L__BB8_30;
$L__BB8_25:
	mov.b32 	%r23, %f3;
	mov.b64 	%rd84, 0;
	mov.b32 	%r233, 0;
	mov.u64 	%rd82, __cudart_i2opi_f;
	mov.u64 	%rd83, %rd4;
$L__BB8_26:
	.pragma "nounroll";
	ld.global.nc.u32 	%r118, [%rd82];
	shl.b32 	%r119, %r23, 8;
	or.b32  	%r120, %r119, -2147483648;
	mad.wide.u32 	%rd39, %r118, %r120, %rd84;
	shr.u64 	%rd84, %rd39, 32;
	st.local.u32 	[%rd83], %rd39;
	add.s32 	%r233, %r233, 1;
	add.s64 	%rd83, %rd83, 4;
	add.s64 	%rd82, %rd82, 4;
	setp.ne.s32 	%p16, %r233, 6;
	@%p16 bra 	$L__BB8_26;
	shr.u32 	%r121, %r23, 23;
	st.local.u32 	[%rd4+24], %rd84;
	and.b32  	%r26, %r121, 31;
	and.b32  	%r122, %r121, 224;
	add.s32 	%r123, %r122, -128;
	shr.u32 	%r124, %r123, 5;
	mul.wide.u32 	%rd40, %r124, 4;
	sub.s64 	%rd12, %rd4, %rd40;
	ld.local.u32 	%r234, [%rd12+24];
	ld.local.u32 	%r235, [%rd12+20];
	setp.eq.s32 	%p17, %r26, 0;
	@%p17 bra 	$L__BB8_29;
	shf.l.wrap.b32 	%r234, %r235, %r234, %r26;
	ld.local.u32 	%r125, [%rd12+16];
	shf.l.wrap.b32 	%r235, %r125, %r235, %r26;
$L__BB8_29:
	shr.u32 	%r126, %r234, 30;
	shf.l.wrap.b32 	%r127, %r235, %r234, 2;
	shl.b32 	%r128, %r235, 2;
	shr.u32 	%r129, %r127, 31;
	add.s32 	%r130, %r129, %r126;
	neg.s32 	%r131, %r130;
	setp.lt.s32 	%p18, %r23, 0;
	selp.b32 	%r236, %r131, %r130, %p18;
	xor.b32  	%r132, %r127, %r23;
	shr.s32 	%r133, %r127, 31;
	xor.b32  	%r134, %r133, %r127;
	xor.b32  	%r135, %r133, %r128;
	cvt.u64.u32 	%rd41, %r134;
	shl.b64 	%rd42, %rd41, 32;
	cvt.u64.u32 	%rd43, %r135;
	or.b64  	%rd44, %rd42, %rd43;
	cvt.rn.f64.s64 	%fd1, %rd44;
	mul.f64 	%fd2, %fd1, 0d3BF921FB54442D19;
	cvt.rn.f32.f64 	%f37, %fd2;
	neg.f32 	%f38, %f37;
	setp.lt.s32 	%p19, %r132, 0;
	selp.f32 	%f113, %f38, %f37, %p19;
$L__BB8_30:
	setp.ltu.f32 	%p20, %f5, 0f47CE4780;
	add.s32 	%r137, %r236, 1;
	mul.rn.f32 	%f40, %f113, %f113;
	and.b32  	%r138, %r236, 1;
	setp.eq.b32 	%p21, %r138, 1;
	selp.f32 	%f41, %f113, 0f3F800000, %p21;
	fma.rn.f32 	%f42, %f40, %f41, 0f00000000;
	fma.rn.f32 	%f43, %f40, 0f37CBAC00, 0fBAB607ED;
	selp.f32 	%f44, 0fB94D4153, %f43, %p21;
	selp.f32 	%f45, 0f3C0885E4, 0f3D2AAABB, %p21;
	fma.rn.f32 	%f46, %f44, %f40, %f45;
	selp.f32 	%f47, 0fBE2AAAA8, 0fBEFFFFFF, %p21;
	fma.rn.f32 	%f48, %f46, %f40, %f47;
	fma.rn.f32 	%f49, %f48, %f42, %f41;
	and.b32  	%r139, %r137, 2;
	setp.eq.s32 	%p22, %r139, 0;
	mov.f32 	%f50, 0f00000000;
	sub.f32 	%f51, %f50, %f49;
	selp.f32 	%f9, %f49, %f51, %p22;
	add.s32 	%r140, %r232, %r231;
	shl.b32 	%r141, %r140, 3;
	mov.u32 	%r142, _ZN17signal_processing7kernels13shared_memoryE;
	add.s32 	%r143, %r142, %r141;
	ld.shared.f32 	%f10, [%r143+4];
	mov.u32 	%r240, %r248;
	mov.f32 	%f114, %f116;
	@%p20 bra 	$L__BB8_38;
	setp.neu.f32 	%p23, %f5, 0f7F800000;
	@%p23 bra 	$L__BB8_33;
	mov.f32 	%f54, 0f00000000;
	mul.rn.f32 	%f114, %f3, %f54;
	mov.b32 	%r240, 0;
	bra.uni 	$L__BB8_38;
$L__BB8_33:
	mov.b32 	%r35, %f3;
	mov.b64 	%rd85, 0;
	mov.b32 	%r237, 0;
$L__BB8_34:
	.pragma "nounroll";
	mul.wide.u32 	%rd46, %r237, 4;
	mov.u64 	%rd47, __cudart_i2opi_f;
	add.s64 	%rd48, %rd47, %rd46;
	ld.global.nc.u32 	%r145, [%rd48];
	shl.b32 	%r146, %r35, 8;
	or.b32  	%r147, %r146, -2147483648;
	mad.wide.u32 	%rd49, %r145, %r147, %rd85;
	shr.u64 	%rd85, %rd49, 32;
	add.s64 	%rd50, %rd3, %rd46;
	st.local.u32 	[%rd50], %rd49;
	add.s32 	%r237, %r237, 1;
	setp.ne.s32 	%p24, %r237, 6;
	@%p24 bra 	$L__BB8_34;
	shr.u32 	%r148, %r35, 23;
	st.local.u32 	[%rd3+24], %rd85;
	and.b32  	%r38, %r148, 31;
	and.b32  	%r149, %r148, 224;
	add.s32 	%r150, %r149, -128;
	shr.u32 	%r151, %r150, 5;
	mul.wide.u32 	%rd51, %r151, 4;
	sub.s64 	%rd15, %rd3, %rd51;
	ld.local.u32 	%r238, [%rd15+24];
	ld.local.u32 	%r239, [%rd15+20];
	setp.eq.s32 	%p25, %r38, 0;
	@%p25 bra 	$L__BB8_37;
	shf.l.wrap.b32 	%r238, %r239, %r238, %r38;
	ld.local.u32 	%r152, [%rd15+16];
	shf.l.wrap.b32 	%r239, %r152, %r239, %r38;
$L__BB8_37:
	shr.u32 	%r153, %r238, 30;
	shf.l.wrap.b32 	%r154, %r239, %r238, 2;
	shl.b32 	%r155, %r239, 2;
	shr.u32 	%r156, %r154, 31;
	add.s32 	%r157, %r156, %r153;
	neg.s32 	%r158, %r157;
	setp.lt.s32 	%p26, %r35, 0;
	selp.b32 	%r240, %r158, %r157, %p26;
	xor.b32  	%r159, %r154, %r35;
	shr.s32 	%r160, %r154, 31;
	xor.b32  	%r161, %r160, %r154;
	xor.b32  	%r162, %r160, %r155;
	cvt.u64.u32 	%rd52, %r161;
	shl.b64 	%rd53, %rd52, 32;
	cvt.u64.u32 	%rd54, %r162;
	or.b64  	%rd55, %rd53, %rd54;
	cvt.rn.f64.s64 	%fd3, %rd55;
	mul.f64 	%fd4, %fd3, 0d3BF921FB54442D19;
	cvt.rn.f32.f64 	%f52, %fd4;
	neg.f32 	%f53, %f52;
	setp.lt.s32 	%p27, %r159, 0;
	selp.f32 	%f114, %f53, %f52, %p27;
$L__BB8_38:
	setp.ltu.f32 	%p28, %f5, 0f47CE4780;
	mul.rn.f32 	%f55, %f114, %f114;
	and.b32  	%r164, %r240, 1;
	setp.eq.b32 	%p29, %r164, 1;
	selp.f32 	%f56, 0f3F800000, %f114, %p29;
	fma.rn.f32 	%f57, %f55, %f56, 0f00000000;
	fma.rn.f32 	%f58, %f55, 0f37CBAC00, 0fBAB607ED;
	selp.f32 	%f59, %f58, 0fB94D4153, %p29;
	selp.f32 	%f60, 0f3D2AAABB, 0f3C0885E4, %p29;
	fma.rn.f32 	%f61, %f59, %f55, %f60;
	selp.f32 	%f62, 0fBEFFFFFF, 0fBE2AAAA8, %p29;
	fma.rn.f32 	%f63, %f61, %f55, %f62;
	fma.rn.f32 	%f64, %f63, %f57, %f56;
	and.b32  	%r165, %r240, 2;
	setp.eq.s32 	%p30, %r165, 0;
	mov.f32 	%f65, 0f00000000;
	sub.f32 	%f66, %f65, %f64;
	selp.f32 	%f67, %f64, %f66, %p30;
	mul.f32 	%f68, %f10, %f67;
	mul.f32 	%f69, %f2, %f9;
	sub.f32 	%f14, %f69, %f68;
	mov.u32 	%r244, %r248;
	mov.f32 	%f115, %f116;
	@%p28 bra 	$L__BB8_46;
	setp.neu.f32 	%p31, %f5, 0f7F800000;
	@%p31 bra 	$L__BB8_41;
	mov.f32 	%f72, 0f00000000;
	mul.rn.f32 	%f115, %f3, %f72;
	mov.b32 	%r244, 0;
	bra.uni 	$L__BB8_46;
$L__BB8_41:
	mov.b32 	%r47, %f3;
	mov.b64 	%rd86, 0;
	mov.b32 	%r241, 0;
$L__BB8_42:
	.pragma "nounroll";
	mul.wide.u32 	%rd57, %r241, 4;
	mov.u64 	%rd58, __cudart_i2opi_f;
	add.s64 	%rd59, %rd58, %rd57;
	ld.global.nc.u32 	%r167, [%rd59];
	shl.b32 	%r168, %r47, 8;
	or.b32  	%r169, %r168, -2147483648;
	mad.wide.u32 	%rd60, %r167, %r169, %rd86;
	shr.u64 	%rd86, %rd60, 32;
	add.s64 	%rd61, %rd2, %rd57;
	st.local.u32 	[%rd61], %rd60;
	add.s32 	%r241, %r241, 1;
	setp.ne.s32 	%p32, %r241, 6;
	@%p32 bra 	$L__BB8_42;
	shr.u32 	%r170, %r47, 23;
	st.local.u32 	[%rd2+24], %rd86;
	and.b32  	%r50, %r170, 31;
	and.b32  	%r171, %r170, 224;
	add.s32 	%r172, %r171, -128;
	shr.u32 	%r173, %r172, 5;
	mul.wide.u32 	%rd62, %r173, 4;
	sub.s64 	%rd18, %rd2, %rd62;
	ld.local.u32 	%r242, [%rd18+24];
	ld.local.u32 	%r243, [%rd18+20];
	setp.eq.s32 	%p33, %r50, 0;
	@%p33 bra 	$L__BB8_45;
	shf.l.wrap.b32 	%r242, %r243, %r242, %r50;
	ld.local.u32 	%r174, [%rd18+16];
	shf.l.wrap.b32 	%r243, %r174, %r243, %r50;
$L__BB8_45:
	shr.u32 	%r175, %r242, 30;
	shf.l.wrap.b32 	%r176, %r243, %r242, 2;
	shl.b32 	%r177, %r243, 2;
	shr.u32 	%r178, %r176, 31;
	add.s32 	%r179, %r178, %r175;
	neg.s32 	%r180, %r179;
	setp.lt.s32 	%p34, %r47, 0;
	selp.b32 	%r244, %r180, %r179, %p34;
	xor.b32  	%r181, %r176, %r47;
	shr.s32 	%r182, %r176, 31;
	xor.b32  	%r183, %r182, %r176;
	xor.b32  	%r184, %r182, %r177;
	cvt.u64.u32 	%rd63, %r183;
	shl.b64 	%rd64, %rd63, 32;
	cvt.u64.u32 	%rd65, %r184;
	or.b64  	%rd66, %rd64, %rd65;
	cvt.rn.f64.s64 	%fd5, %rd66;
	mul.f64 	%fd6, %fd5, 0d3BF921FB54442D19;
	cvt.rn.f32.f64 	%f70, %fd6;
	neg.f32 	%f71, %f70;
	setp.lt.s32 	%p35, %r181, 0;
	selp.f32 	%f115, %f71, %f70, %p35;
$L__BB8_46:
	setp.ltu.f32 	%p36, %f5, 0f47CE4780;
	mul.rn.f32 	%f73, %f115, %f115;
	and.b32  	%r186, %r244, 1;
	setp.eq.b32 	%p37, %r186, 1;
	selp.f32 	%f74, 0f3F800000, %f115, %p37;
	fma.rn.f32 	%f75, %f73, %f74, 0f00000000;
	fma.rn.f32 	%f76, %f73, 0f37CBAC00, 0fBAB607ED;
	selp.f32 	%f77, %f76, 0fB94D4153, %p37;
	selp.f32 	%f78, 0f3D2AAABB, 0f3C0885E4, %p37;
	fma.rn.f32 	%f79, %f77, %f73, %f78;
	selp.f32 	%f80, 0fBEFFFFFF, 0fBE2AAAA8, %p37;
	fma.rn.f32 	%f81, %f79, %f73, %f80;
	fma.rn.f32 	%f82, %f81, %f75, %f74;
	and.b32  	%r187, %r244, 2;
	setp.eq.s32 	%p38, %r187, 0;
	mov.f32 	%f83, 0f00000000;
	sub.f32 	%f84, %f83, %f82;
	selp.f32 	%f85, %f82, %f84, %p38;
	mul.f32 	%f18, %f2, %f85;
	@%p36 bra 	$L__BB8_54;
	setp.neu.f32 	%p39, %f5, 0f7F800000;
	@%p39 bra 	$L__BB8_49;
	mov.f32 	%f88, 0f00000000;
	mul.rn.f32 	%f116, %f3, %f88;
	mov.b32 	%r248, 0;
	bra.uni 	$L__BB8_54;
$L__BB8_49:
	mov.b32 	%r59, %f3;
	mov.b64 	%rd87, 0;
	mov.b32 	%r245, 0;
$L__BB8_50:
	.pragma "nounroll";
	mul.wide.u32 	%rd68, %r245, 4;
	add.s64 	%rd70, %rd69, %rd68;
	ld.global.nc.u32 	%r189, [%rd70];
	shl.b32 	%r190, %r59, 8;
	or.b32  	%r191, %r190, -2147483648;
	mad.wide.u32 	%rd71, %r189, %r191, %rd87;
	shr.u64 	%rd87, %rd71, 32;
	add.s64 	%rd72, %rd1, %rd68;
	st.local.u32 	[%rd72], %rd71;
	add.s32 	%r245, %r245, 1;
	setp.ne.s32 	%p40, %r245, 6;
	@%p40 bra 	$L__BB8_50;
	shr.u32 	%r192, %r59, 23;
	st.local.u32 	[%rd1+24], %rd87;
	and.b32  	%r62, %r192, 31;
	and.b32  	%r193, %r192, 224;
	add.s32 	%r194, %r193, -128;
	shr.u32 	%r195, %r194, 5;
	mul.wide.u32 	%rd73, %r195, 4;
	sub.s64 	%rd21, %rd1, %rd73;
	ld.local.u32 	%r246, [%rd21+24];
	ld.local.u32 	%r247, [%rd21+20];
	setp.eq.s32 	%p41, %r62, 0;
	@%p41 bra 	$L__BB8_53;
	shf.l.wrap.b32 	%r246, %r247, %r246, %r62;
	ld.local.u32 	%r196, [%rd21+16];
	shf.l.wrap.b32 	%r247, %r196, %r247, %r62;
$L__BB8_53:
	shr.u32 	%r197, %r246, 30;
	shf.l.wrap.b32 	%r198, %r247, %r246, 2;
	shl.b32 	%r199, %r247, 2;
	shr.u32 	%r200, %r198, 31;
	add.s32 	%r201, %r200, %r197;
	neg.s32 	%r202, %r201;
	setp.lt.s32 	%p42, %r59, 0;
	selp.b32 	%r248, %r202, %r201, %p42;
	xor.b32  	%r203, %r198, %r59;
	shr.s32 	%r204, %r198, 31;
	xor.b32  	%r205, %r204, %r198;
	xor.b32  	%r206, %r204, %r199;
	cvt.u64.u32 	%rd74, %r205;
	shl.b64 	%rd75, %rd74, 32;
	cvt.u64.u32 	%rd76, %r206;
	or.b64  	%rd77, %rd75, %rd76;
	cvt.rn.f64.s64 	%fd7, %rd77;
	mul.f64 	%fd8, %fd7, 0d3BF921FB54442D19;
	cvt.rn.f32.f64 	%f86, %fd8;
	neg.f32 	%f87, %f86;
	setp.lt.s32 	%p43, %r203, 0;
	selp.f32 	%f116, %f87, %f86, %p43;
$L__BB8_54:
	add.s32 	%r208, %r248, 1;
	mul.rn.f32 	%f89, %f116, %f116;
	and.b32  	%r209, %r248, 1;
	setp.eq.b32 	%p44, %r209, 1;
	selp.f32 	%f90, %f116, 0f3F800000, %p44;
	fma.rn.f32 	%f91, %f89, %f90, 0f00000000;
	fma.rn.f32 	%f92, %f89, 0f37CBAC00, 0fBAB607ED;
	selp.f32 	%f93, 0fB94D4153, %f92, %p44;
	selp.f32 	%f94, 0f3C0885E4, 0f3D2AAABB, %p44;
	fma.rn.f32 	%f95, %f93, %f89, %f94;
	selp.f32 	%f96, 0fBE2AAAA8, 0fBEFFFFFF, %p44;
	fma.rn.f32 	%f97, %f95, %f89, %f96;
	fma.rn.f32 	%f98, %f97, %f91, %f90;
	and.b32  	%r210, %r208, 2;
	setp.eq.s32 	%p45, %r210, 0;
	mov.f32 	%f99, 0f00000000;
	sub.f32 	%f100, %f99, %f98;
	selp.f32 	%f101, %f98, %f100, %p45;
	fma.rn.f32 	%f102, %f10, %f101, %f18;
	shl.b32 	%r211, %r232, 3;
	mov.u32 	%r212, _ZN17signal_processing7kernels13shared_memoryE;
	add.s32 	%r213, %r212, %r211;
	ld.shared.v2.f32 	{%f103, %f104}, [%r213];
	sub.f32 	%f105, %f103, %f14;
	sub.f32 	%f106, %f104, %f102;
	add.s32 	%r214, %r232, %r231;
	shl.b32 	%r215, %r214, 3;
	add.s32 	%r216, %r212, %r215;
	st.shared.v2.f32 	[%r216], {%f105, %f106};
	add.f32 	%f107, %f14, %f103;
	add.f32 	%f108, %f104, %f102;
	st.shared.v2.f32 	[%r213], {%f107, %f108};
$L__BB8_55:
	mov.u32 	%r217, %ntid.x;
	add.s32 	%r232, %r232, %r217;
	setp.lt.u32 	%p46, %r232, 256;
	@%p46 bra 	$L__BB8_21;
$L__BB8_56:
	barrier.sync 	0;
	shl.b32 	%r72, %r231, 1;
	setp.lt.u32 	%p47, %r231, 128;
	mov.u32 	%r231, %r72;
	@%p47 bra 	$L__BB8_11;
	mov.u32 	%r73, %tid.x;
	setp.gt.u32 	%p48, %r73, 127;
	@%p48 bra 	$L__BB8_59;
	ld.param.u64 	%rd81, [_ZN17signal_processing7kernels15fft_sm80_kernelILi8EEEvPK6float2PS2_i_param_1];
	shl.b32 	%r218, %r73, 4;
	mov.u32 	%r219, _ZN17signal_processing7kernels13shared_memoryE;
	add.s32 	%r220, %r219, %r218;
	ld.shared.v4.f32 	{%f109, %f110, %f111, %f112}, [%r220];
	shl.b32 	%r221, %r73, 1;
	mov.u32 	%r222, %ctaid.x;
	shl.b32 	%r223, %r222, 8;
	add.s32 	%r224, %r223, %r221;
	cvta.to.global.u64 	%rd78, %rd81;
	mul.wide.u32 	%rd79, %r224, 8;
	add.s64 	%rd80, %rd78, %rd79;
	st.global.v2.f32 	[%rd80], {%f109, %f110};
	st.global.v2.f32 	[%rd80+8], {%f111, %f112};
$L__BB8_59:
	ret;

}
	// .globl	_ZN17signal_processing7kernels15fft_sm80_kernelILi9EEEvPK6float2PS2_i
.visible .entry _ZN17signal_processing7kernels15fft_sm80_kernelILi9EEEvPK6float2PS2_i(
	.param .u64 .ptr .align 1 _ZN17signal_processing7kernels15fft_sm80_kernelILi9EEEvPK6float2PS2_i_param_0,
	.param .u64 .ptr .align 1 _ZN17signal_processing7kernels15fft_sm80_kernelILi9EEEvPK6float2PS2_i_param_1,
	.param .u32 _ZN17signal_processing7kernels15fft_sm80_kernelILi9EEEvPK6float2PS2_i_param_2
)
.maxntid 512
.minnctapersm 4
{
	.local .align 4 .b8 	__local_depot9[28];
	.reg .b64 	%SP;
	.reg .b64 	%SPL;
	.reg .pred 	%p<49>;
	.reg .b32 	%r<249>;
	.reg .b32 	%f<117>;
	.reg .b64 	%rd<88>;
	.reg .b64 	%fd<9>;

	mov.u64 	%SPL, __local_depot9;
	ld.param.u64 	%rd22, [_ZN17signal_processing7kernels15fft_sm80_kernelILi9EEEvPK6float2PS2_i_param_0];
	ld.param.u32 	%r74, [_ZN17signal_processing7kernels15fft_sm80_kernelILi9EEEvPK6float2PS2_i_param_2];
	add.u64 	%rd1, %SPL, 0;
	add.u64 	%rd2, %SPL, 0;
	add.u64 	%rd3, %SPL, 0;
	add.u64 	%rd4, %SPL, 0;
	mov.u32 	%r1, %ctaid.x;
	mov.u32 	%r2, %tid.x;
	setp.ge.s32 	%p1, %r1, %r74;
	@%p1 bra 	$L__BB9_59;
	setp.gt.u32 	%p2, %r2, 255;
	shl.b32 	%r75, %r2, 4;
	mov.u32 	%r76, _ZN17signal_processing7kernels13shared_memoryE;
	add.s32 	%r3, %r76, %r75;
	@%p2 bra 	$L__BB9_3;
	shl.b32 	%r77, %r1, 9;
	shl.b32 	%r78, %r2, 1;
	add.s32 	%r79, %r77, %r78;
	cvta.to.global.u64 	%rd28, %rd22;
	mul.wide.u32 	%rd29, %r79, 8;
	add.s64 	%rd30, %rd28, %rd29;
	ld.global.nc.v2.f32 	{%f22, %f23}, [%rd30];
	ld.global.nc.v2.f32 	{%f24, %f25}, [%rd30+8];
	st.shared.v4.f32 	[%r3], {%f22, %f23, %f24, %f25};
$L__BB9_3:
	bar.sync 	0;
	mov.b32 	%r225, 0;
	mov.u32 	%r229, %r225;
$L__BB9_4:
	setp.ge.s32 	%p3, %r225, %r229;
	@%p3 bra 	$L__BB9_6;
	shl.b32 	%r81, %r225, 3;
	add.s32 	%r83, %r76, %r81;
	ld.shared.v2.f32 	{%f26, %f27}, [%r83];
	shl.b32 	%r84, %r229, 3;
	add.s32 	%r85, %r76, %r84;
	ld.shared.v2.f32 	{%f28, %f29}, [%r85];
	st.shared.v2.f32 	[%r83], {%f28, %f29};
	st.shared.v2.f32 	[%r85], {%f26, %f27};
$L__BB9_6:
	setp.lt.s32 	%p4, %r229, 256;
	mov.b32 	%r230, 256;
	@%p4 bra 	$L__BB9_9;
	mov.b32 	%r230, 256;
$L__BB9_8:
	sub.s32 	%r229, %r229, %r230;
	shr.u32 	%r88, %r230, 31;
	add.s32 	%r89, %r230, %r88;
	shr.s32 	%r230, %r89, 1;
	setp.le.s32 	%p5, %r230, %r229;
	@%p5 bra 	$L__BB9_8;
$L__BB9_9:
	add.s32 	%r229, %r230, %r229;
	add.s32 	%r225, %r225, 1;
	setp.ne.s32 	%p6, %r225, 511;
	@%p6 bra 	$L__BB9_4;
	bar.sync 	0;
	// begin inline asm
	{
	 .reg .u32 start;
	 .reg .u64 extended;
	 mov.u32 start, %reserved_smem_offset_1;
	 cvt.u64.u32 extended, start;
	 cvta.shared.u64 %rd31, extended;
	}
	// end inline asm
	mov.u32 	%r91, %tid.y;
	mov.u32 	%r92, %tid.z;
	mov.u32 	%r93, %ntid.x;
	mov.u32 	%r94, %ntid.y;
	mad.lo.s32 	%r95, %r92, %r94, %r91;
	mad.lo.s32 	%r96, %r95, %r93, %r2;
	and.b32  	%r14, %r96, 31;
	shr.u32 	%r97, %r96, 5;
	mov.b32 	%r231, 1;
	shl.b32 	%r15, %r231, %r97;
	and.b32  	%r98, %r97, 134217726;
	mov.b32 	%r99, 3;
	shl.b32 	%r16, %r99, %r98;
	mov.u64 	%rd69, __cudart_i2opi_f;
$L__BB9_11:
	not.b32 	%r18, %r15;
	setp.ne.s32 	%p7, %r14, 0;
	bar.warp.sync 	-1;
	@%p7 bra 	$L__BB9_13;
	// begin inline asm
	red.and.release.cta.b32 [%rd31],%r18;
	// end inline asm
$L__BB9_13:
	setp.ne.s32 	%p8, %r14, 0;
	barrier.sync 	0;
	bar.warp.sync 	-1;
	@%p8 bra 	$L__BB9_15;
	// begin inline asm
	red.and.release.cta.b32 [%rd31],%r18;
	// end inline asm
$L__BB9_15:
	setp.ne.s32 	%p9, %r14, 0;
	bar.warp.sync 	-1;
	@%p9 bra 	$L__BB9_19;
	// begin inline asm
	atom.or.acq_rel.cta.b32 %r102,[%rd31],%r15;
	// end inline asm
	or.b32  	%r104, %r102, %r15;
	and.b32  	%r105, %r104, %r16;
	setp.eq.s32 	%p10, %r105, %r16;
	@%p10 bra 	$L__BB9_17;
	bra.uni 	$L__BB9_18;
$L__BB9_17:
	not.b32 	%r108, %r16;
	// begin inline asm
	red.and.relaxed.cta.b32 [%rd31],%r108;
	// end inline asm
	bra.uni 	$L__BB9_19;
$L__BB9_18:
	// begin inline asm
	ld.acquire.cta.u32 %r106,[%rd31];
	// end inline asm
	and.b32  	%r107, %r106, %r15;
	setp.ne.s32 	%p11, %r107, 0;
	@%p11 bra 	$L__BB9_18;
$L__BB9_19:
	mov.u32 	%r232, %tid.x;
	setp.gt.u32 	%p12, %r232, 511;
	bar.warp.sync 	-1;
	@%p12 bra 	$L__BB9_56;
	cvt.rn.f32.u32 	%f30, %r231;
	mov.f32 	%f31, 0fC0490FDB;
	div.rn.f32 	%f1, %f31, %f30;
$L__BB9_21:
	shl.b32 	%r109, %r231, 1;
	add.s32 	%r21, %r109, -1;
	and.b32  	%r110, %r232, %r21;
	setp.ge.u32 	%p13, %r110, %r231;
	@%p13 bra 	$L__BB9_55;
	add.s32 	%r111, %r232, %r231;
	shl.b32 	%r112, %r111, 3;
	mov.u32 	%r113, _ZN17signal_processing7kernels13shared_memoryE;
	add.s32 	%r114, %r113, %r112;
	ld.shared.f32 	%f2, [%r114];
	sub.s32 	%r115, %r21, %r231;
	and.b32  	%r116, %r232, %r115;
	cvt.rn.f32.u32 	%f32, %r116;
	mul.f32 	%f3, %f1, %f32;
	mul.f32 	%f33, %f3, 0f3F22F983;
	cvt.rni.s32.f32 	%r248, %f33;
	cvt.rn.f32.s32 	%f34, %r248;
	fma.rn.f32 	%f35, %f34, 0fBFC90FDA, %f3;
	fma.rn.f32 	%f36, %f34, 0fB3A22168, %f35;
	fma.rn.f32 	%f116, %f34, 0fA7C234C5, %f36;
	abs.f32 	%f5, %f3;
	setp.ltu.f32 	%p14, %f5, 0f47CE4780;
	mov.u32 	%r236, %r248;
	mov.f32 	%f113, %f116;
	@%p14 bra 	$L__BB9_30;
	setp.neu.f32 	%p15, %f5, 0f7F800000;
	@%p15 bra 	$L__BB9_25;
	mov.f32 	%f39, 0f00000000;
	mul.rn.f32 	%f113, %f3, %f39;
	mov.b32 	%r236, 0;
	bra.uni 	$L__BB9_30;
$L__BB9_25:
	mov.b32 	%r23, %f3;
	mov.b64 	%rd84, 0;
	mov.b32 	%r233, 0;
	mov.u64 	%rd82, __cudart_i2opi_f;
	mov.u64 	%rd83, %rd4;
$L__BB9_26:
	.pragma "nounroll";
	ld.global.nc.u32 	%r118, [%rd82];
	shl.b32 	%r119, %r23, 8;
	or.b32  	%r120, %r119, -2147483648;
	mad.wide.u32 	%rd39, %r118, %r120, %rd84;
	shr.u64 	%rd84, %rd39, 32;
	st.local.u32 	[%rd83], %rd39;
	add.s32 	%r233, %r233, 1;
	add.s64 	%rd83, %rd83, 4;
	add.s64 	%rd82, %rd82, 4;
	setp.ne.s32 	%p16, %r233, 6;
	@%p16 bra 	$L__BB9_26;
	shr.u32 	%r121, %r23, 23;
	st.local.u32 	[%rd4+24], %rd84;
	and.b32  	%r26, %r121, 31;
	and.b32  	%r122, %r121, 224;
	add.s32 	%r123, %r122, -128;
	shr.u32 	%r124, %r123, 5;
	mul.wide.u32 	%rd40, %r124, 4;
	sub.s64 	%rd12, %rd4, %rd40;
	ld.local.u32 	%r234, [%rd12+24];
	ld.local.u32 	%r235, [%rd12+20];
	setp.eq.s32 	%p17, %r26, 0;
	@%p17 bra 	$L__BB9_29;
	shf.l.wrap.b32 	%r234, %r235, %r234, %r26;
	ld.local.u32 	%r125, [%rd12+16];
	shf.l.wrap.b32 	%r235, %r125, %r235, %r26;
$L__BB9_29:
	shr.u32 	%r126, %r234, 30;
	shf.l.wrap.b32 	%r127, %r235, %r234, 2;
	shl.b32 	%r128, %r235, 2;
	shr.u32 	%r129, %r127, 31;
	add.s32 	%r130, %r129, %r126;
	neg.s32 	%r131, %r130;
	setp.lt.s32 	%p18, %r23, 0;
	selp.b32 	%r236, %r131, %r130, %p18;
	xor.b32  	%r132, %r127, %r23;
	shr.s32 	%r133, %r127, 31;
	xor.b32  	%r134, %r133, %r127;
	xor.b32  	%r135, %r133, %r128;
	cvt.u64.u32 	%rd41, %r134;
	shl.b64 	%rd42, %rd41, 32;
	cvt.u64.u32 	%rd43, %r135;
	or.b64  	%rd44, %rd42, %rd43;
	cvt.rn.f64.s64 	%fd1, %rd44;
	mul.f64 	%fd2, %fd1, 0d3BF921FB54442D19;
	cvt.rn.f32.f64 	%f37, %fd2;
	neg.f32 	%f38, %f37;
	setp.lt.s32 	%p19, %r132, 0;
	selp.f32 	%f113, %f38, %f37, %p19;
$L__BB9_30:
	setp.ltu.f32 	%p20, %f5, 0f47CE4780;
	add.s32 	%r137, %r236, 1;
	mul.rn.f32 	%f40, %f113, %f113;
	and.b32  	%r138, %r236, 1;
	setp.eq.b32 	%p21, %r138, 1;
	selp.f32 	%f41, %f113, 0f3F800000, %p21;
	fma.rn.f32 	%f42, %f40, %f41, 0f00000000;
	fma.rn.f32 	%f43, %f40, 0f37CBAC00, 0fBAB607ED;
	selp.f32 	%f44, 0fB94D4153, %f43, %p21;
	selp.f32 	%f45, 0f3C0885E4, 0f3D2AAABB, %p21;
	fma.rn.f32 	%f46, %f44, %f40, %f45;
	selp.f32 	%f47, 0fBE2AAAA8, 0fBEFFFFFF, %p21;
	fma.rn.f32 	%f48, %f46, %f40, %f47;
	fma.rn.f32 	%f49, %f48, %f42, %f41;
	and.b32  	%r139, %r137, 2;
	setp.eq.s32 	%p22, %r139, 0;
	mov.f32 	%f50, 0f00000000;
	sub.f32 	%f51, %f50, %f49;
	selp.f32 	%f9, %f49, %f51, %p22;
	add.s32 	%r140, %r232, %r231;
	shl.b32 	%r141, %r140, 3;
	mov.u32 	%r142, _ZN17signal_processing7kernels13shared_memoryE;
	add.s32 	%r143, %r142, %r141;
	ld.shared.f32 	%f10, [%r143+4];
	mov.u32 	%r240, %r248;
	mov.f32 	%f114, %f116;
	@%p20 bra 	$L__BB9_38;
	setp.neu.f32 	%p23, %f5, 0f7F800000;
	@%p23 bra 	$L__BB9_33;
	mov.f32 	%f54, 0f00000000;
	mul.rn.f32 	%f114, %f3, %f54;
	mov.b32 	%r240, 0;
	bra.uni 	$L__BB9_38;
$L__BB9_33:
	mov.b32 	%r35, %f3;
	mov.b64 	%rd85, 0;
	mov.b32 	%r237, 0;
$L__BB9_34:
	.pragma "nounroll";
	mul.wide.u32 	%rd46, %r237, 4;
	mov.u64 	%rd47, __cudart_i2opi_f;
	add.s64 	%rd48, %rd47, %rd46;
	ld.global.nc.u32 	%r145, [%rd48];
	shl.b32 	%r146, %r35, 8;
	or.b32  	%r147, %r146, -2147483648;
	mad.wide.u32 	%rd49, %r145, %r147, %rd85;
	shr.u64 	%rd85, %rd49, 32;
	add.s64 	%rd50, %rd3, %rd46;
	st.local.u32 	[%rd50], %rd49;
	add.s32 	%r237, %r237, 1;
	setp.ne.s32 	%p24, %r237, 6;
	@%p24 bra 	$L__BB9_34;
	shr.u32 	%r148, %r35, 23;
	st.local.u32 	[%rd3+24], %rd85;
	and.b32  	%r38, %r148, 31;
	and.b32  	%r149, %r148, 224;
	add.s32 	%r150, %r149, -128;
	shr.u32 	%r151, %r150, 5;
	mul.wide.u32 	%rd51, %r151, 4;
	sub.s64 	%rd15, %rd3, %rd51;
	ld.local.u32 	%r238, [%rd15+24];
	ld.local.u32 	%r239, [%rd15+20];
	setp.eq.s32 	%p25, %r38, 0;
	@%p25 bra 	$L__BB9_37;
	shf.l.wrap.b32 	%r238, %r239, %r238, %r38;
	ld.local.u32 	%r152, [%rd15+16];
	shf.l.wrap.b32 	%r239, %r152, %r239, %r38;
$L__BB9_37:
	shr.u32 	%r153, %r238, 30;
	shf.l.wrap.b32 	%r154, %r239, %r238, 2;
	shl.b32 	%r155, %r239, 2;
	shr.u32 	%r156, %r154, 31;
	add.s32 	%r157, %r156, %r153;
	neg.s32 	%r158, %r157;
	setp.lt.s32 	%p26, %r35, 0;
	selp.b32 	%r240, %r158, %r157, %p26;
	xor.b32  	%r159, %r154, %r35;
	shr.s32 	%r160, %r154, 31;
	xor.b32  	%r161, %r160, %r154;
	xor.b32  	%r162, %r160, %r155;
	cvt.u64.u32 	%rd52, %r161;
	shl.b64 	%rd53, %rd52, 32;
	cvt.u64.u32 	%rd54, %r162;
	or.b64  	%rd55, %rd53, %rd54;
	cvt.rn.f64.s64 	%fd3, %rd55;
	mul.f64 	%fd4, %fd3, 0d3BF921FB54442D19;
	cvt.rn.f32.f64 	%f52, %fd4;
	neg.f32 	%f53, %f52;
	setp.lt.s32 	%p27, %r159, 0;
	selp.f32 	%f114, %f53, %f52, %p27;
$L__BB9_38:
	setp.ltu.f32 	%p28, %f5, 0f47CE4780;
	mul.rn.f32 	%f55, %f114, %f114;
	and.b32  	%r164, %r240, 1;
	setp.eq.b32 	%p29, %r164, 1;
	selp.f32 	%f56, 0f3F800000, %f114, %p29;
	fma.rn.f32 	%f57, %f55, %f56, 0f00000000;
	fma.rn.f32 	%f58, %f55, 0f37CBAC00, 0fBAB607ED;
	selp.f32 	%f59, %f58, 0fB94D4153, %p29;
	selp.f32 	%f60, 0f3D2AAABB, 0f3C0885E4, %p29;
	fma.rn.f32 	%f61, %f59, %f55, %f60;
	selp.f32 	%f62, 0fBEFFFFFF, 0fBE2AAAA8, %p29;
	fma.rn.f32 	%f63, %f61, %f55, %f62;
	fma.rn.f32 	%f64, %f63, %f57, %f56;
	and.b32  	%r165, %r240, 2;
	setp.eq.s32 	%p30, %r165, 0;
	mov.f32 	%f65, 0f00000000;
	sub.f32 	%f66, %f65, %f64;
	selp.f32 	%f67, %f64, %f66, %p30;
	mul.f32 	%f68, %f10, %f67;
	mul.f32 	%f69, %f2, %f9;
	sub.f32 	%f14, %f69, %f68;
	mov.u32 	%r244, %r248;
	mov.f32 	%f115, %f116;
	@%p28 bra 	$L__BB9_46;
	setp.neu.f32 	%p31, %f5, 0f7F800000;
	@%p31 bra 	$L__BB9_41;
	mov.f32 	%f72, 0f00000000;
	mul.rn.f32 	%f115, %f3, %f72;
	mov.b32 	%r244, 0;
	bra.uni 	$L__BB9_46;
$L__BB9_41:
	mov.b32 	%r47, %f3;
	mov.b64 	%rd86, 0;
	mov.b32 	%r241, 0;
$L__BB9_42:
	.pragma "nounroll";
	mul.wide.u32 	%rd57, %r241, 4;
	mov.u64 	%rd58, __cudart_i2opi_f;
	add.s64 	%rd59, %rd58, %rd57;
	ld.global.nc.u32 	%r167, [%rd59];
	shl.b32 	%r168, %r47, 8;
	or.b32  	%r169, %r168, -2147483648;
	mad.wide.u32 	%rd60, %r167, %r169, %rd86;
	shr.u64 	%rd86, %rd60, 32;
	add.s64 	%rd61, %rd2, %rd57;
	st.local.u32 	[%rd61], %rd60;
	add.s32 	%r241, %r241, 1;
	setp.ne.s32 	%p32, %r241, 6;
	@%p32 bra 	$L__BB9_42;
	shr.u32 	%r170, %r47, 23;
	st.local.u32 	[%rd2+24], %rd86;
	and.b32  	%r50, %r170, 31;
	and.b32  	%r171, %r170, 224;
	add.s32 	%r172, %r171, -128;
	shr.u32 	%r173, %r172, 5;
	mul.wide.u32 	%rd62, %r173, 4;
	sub.s64 	%rd18, %rd2, %rd62;
	ld.local.u32 	%r242, [%rd18+24];
	ld.local.u32 	%r243, [%rd18+20];
	setp.eq.s32 	%p33, %r50, 0;
	@%p33 bra 	$L__BB9_45;
	shf.l.wrap.b32 	%r242, %r243, %r242, %r50;
	ld.local.u32 	%r174, [%rd18+16];
	shf.l.wrap.b32 	%r243, %r174, %r243, %r50;
$L__BB9_45:
	shr.u32 	%r175, %r242, 30;
	shf.l.wrap.b32 	%r176, %r243, %r242, 2;
	shl.b32 	%r177, %r243, 2;
	shr.u32 	%r178, %r176, 31;
	add.s32 	%r179, %r178, %r175;
	neg.s32 	%r180, %r179;
	setp.lt.s32 	%p34, %r47, 0;
	selp.b32 	%r244, %r180, %r179, %p34;
	xor.b32  	%r181, %r176, %r47;
	shr.s32 	%r182, %r176, 31;
	xor.b32  	%r183, %r182, %r176;
	xor.b32  	%r184, %r182, %r177;
	cvt.u64.u32 	%rd63, %r183;
	shl.b64 	%rd64, %rd63, 32;
	cvt.u64.u32 	%rd65, %r184;
	or.b64  	%rd66, %rd64, %rd65;
	cvt.rn.f64.s64 	%fd5, %rd66;
	mul.f64 	%fd6, %fd5, 0d3BF921FB54442D19;
	cvt.rn.f32.f64 	%f70, %fd6;
	neg.f32 	%f71, %f70;
	setp.lt.s32 	%p35, %r181, 0;
	selp.f32 	%f115, %f71, %f70, %p35;
$L__BB9_46:
	setp.ltu.f32 	%p36, %f5, 0f47CE4780;
	mul.rn.f32 	%f73, %f115, %f115;
	and.b32  	%r186, %r244, 1;
	setp.eq.b32 	%p37, %r186, 1;
	selp.f32 	%f74, 0f3F800000, %f115, %p37;
	fma.rn.f32 	%f75, %f73, %f74, 0f00000000;
	fma.rn.f32 	%f76, %f73, 0f37CBAC00, 0fBAB607ED;
	selp.f32 	%f77, %f76, 0fB94D4153, %p37;
	selp.f32 	%f78, 0f3D2AAABB, 0f3C0885E4, %p37;
	fma.rn.f32 	%f79, %f77, %f73, %f78;
	selp.f32 	%f80, 0fBEFFFFFF, 0fBE2AAAA8, %p37;
	fma.rn.f32 	%f81, %f79, %f73, %f80;
	fma.rn.f32 	%f82, %f81, %f75, %f74;
	and.b32  	%r187, %r244, 2;
	setp.eq.s32 	%p38, %r187, 0;
	mov.f32 	%f83, 0f00000000;
	sub.f32 	%f84, %f83, %f82;
	selp.f32 	%f85, %f82, %f84, %p38;
	mul.f32 	%f18, %f2, %f85;
	@%p36 bra 	$L__BB9_54;
	setp.neu.f32 	%p39, %f5, 0f7F800000;
	@%p39 bra 	$L__BB9_49;
	mov.f32 	%f88, 0f00000000;
	mul.rn.f32 	%f116, %f3, %f88;
	mov.b32 	%r248, 0;
	bra.uni 	$L__BB9_54;
$L__BB9_49:
	mov.b32 	%r59, %f3;
	mov.b64 	%rd87, 0;
	mov.b32 	%r245, 0;
$L__BB9_50:
	.pragma "nounroll";
	mul.wide.u32 	%rd68, %r245, 4;
	add.s64 	%rd70, %rd69, %rd68;
	ld.global.nc.u32 	%r189, [%rd70];
	shl.b32 	%r190, %r59, 8;
	or.b32  	%r191, %r190, -2147483648;
	mad.wide.u32 	%rd71, %r189, %r191, %rd87;
	shr.u64 	%rd87, %rd71, 32;
	add.s64 	%rd72, %rd1, %rd68;
	st.local.u32 	[%rd72], %rd71;
	add.s32 	%r245, %r245, 1;
	setp.ne.s32 	%p40, %r245, 6;
	@%p40 bra 	$L__BB9_50;
	shr.u32 	%r192, %r59, 23;
	st.local.u32 	[%rd1+24], %rd87;
	and.b32  	%r62, %r192, 31;
	and.b32  	%r193, %r192, 224;
	add.s32 	%r194, %r193, -128;
	shr.u32 	%r195, %r194, 5;
	mul.wide.u32 	%rd73, %r195, 4;
	sub.s64 	%rd21, %rd1, %rd73;
	ld.local.u32 	%r246, [%rd21+24];
	ld.local.u32 	%r247, [%rd21+20];
	setp.eq.s32 	%p41, %r62, 0;
	@%p41 bra 	$L__BB9_53;
	shf.l.wrap.b32 	%r246, %r247, %r246, %r62;
	ld.local.u32 	%r196, [%rd21+16];
	shf.l.wrap.b32 	%r247, %r196, %r247, %r62;
$L__BB9_53:
	shr.u32 	%r197, %r246, 30;
	shf.l.wrap.b32 	%r198, %r247, %r246, 2;
	shl.b32 	%r199, %r247, 2;
	shr.u32 	%r200, %r198, 31;
	add.s32 	%r201, %r200, %r197;
	neg.s32 	%r202, %r201;
	setp.lt.s32 	%p42, %r59, 0;
	selp.b32 	%r248, %r202, %r201, %p42;
	xor.b32  	%r203, %r198, %r59;
	shr.s32 	%r204, %r198, 31;
	xor.b32  	%r205, %r204, %r198;
	xor.b32  	%r206, %r204, %r199;
	cvt.u64.u32 	%rd74, %r205;
	shl.b64 	%rd75, %rd74, 32;
	cvt.u64.u32 	%rd76, %r206;
	or.b64  	%rd77, %rd75, %rd76;
	cvt.rn.f64.s64 	%fd7, %rd77;
	mul.f64 	%fd8, %fd7, 0d3BF921FB54442D19;
	cvt.rn.f32.f64 	%f86, %fd8;
	neg.f32 	%f87, %f86;
	setp.lt.s32 	%p43, %r203, 0;
	selp.f32 	%f116, %f87, %f86, %p43;
$L__BB9_54:
	add.s32 	%r208, %r248, 1;
	mul.rn.f32 	%f89, %f116, %f116;
	and.b32  	%r209, %r248, 1;
	setp.eq.b32 	%p44, %r209, 1;
	selp.f32 	%f90, %f116, 0f3F800000, %p44;
	fma.rn.f32 	%f91, %f89, %f90, 0f00000000;
	fma.rn.f32 	%f92, %f89, 0f37CBAC00, 0fBAB607ED;
	selp.f32 	%f93, 0fB94D4153, %f92, %p44;
	selp.f32 	%f94, 0f3C0885E4, 0f3D2AAABB, %p44;
	fma.rn.f32 	%f95, %f93, %f89, %f94;
	selp.f32 	%f96, 0fBE2AAAA8, 0fBEFFFFFF, %p44;
	fma.rn.f32 	%f97, %f95, %f89, %f96;
	fma.rn.f32 	%f98, %f97, %f91, %f90;
	and.b32  	%r210, %r208, 2;
	setp.eq.s32 	%p45, %r210, 0;
	mov.f32 	%f99, 0f00000000;
	sub.f32 	%f100, %f99, %f98;
	selp.f32 	%f101, %f98, %f100, %p45;
	fma.rn.f32 	%f102, %f10, %f101, %f18;
	shl.b32 	%r211, %r232, 3;
	mov.u32 	%r212, _ZN17signal_processing7kernels13shared_memoryE;
	add.s32 	%r213, %r212, %r211;
	ld.shared.v2.f32 	{%f103, %f104}, [%r213];
	sub.f32 	%f105, %f103, %f14;
	sub.f32 	%f106, %f104, %f102;
	add.s32 	%r214, %r232, %r231;
	shl.b32 	%r215, %r214, 3;
	add.s32 	%r216, %r212, %r215;
	st.shared.v2.f32 	[%r216], {%f105, %f106};
	add.f32 	%f107, %f14, %f103;
	add.f32 	%f108, %f104, %f102;
	st.shared.v2.f32 	[%r213], {%f107, %f108};
$L__BB9_55:
	mov.u32 	%r217, %ntid.x;
	add.s32 	%r232, %r232, %r217;
	setp.lt.u32 	%p46, %r232, 512;
	@%p46 bra 	$L__BB9_21;
$L__BB9_56:
	barrier.sync 	0;
	shl.b32 	%r72, %r231, 1;
	setp.lt.u32 	%p47, %r231, 256;
	mov.u32 	%r231, %r72;
	@%p47 bra 	$L__BB9_11;
	mov.u32 	%r73, %tid.x;
	setp.gt.u32 	%p48, %r73, 255;
	@%p48 bra 	$L__BB9_59;
	ld.param.u64 	%rd81, [_ZN17signal_processing7kernels15fft_sm80_kernelILi9EEEvPK6float2PS2_i_param_1];
	shl.b32 	%r218, %r73, 4;
	mov.u32 	%r219, _ZN17signal_processing7kernels13shared_memoryE;
	add.s32 	%r220, %r219, %r218;
	ld.shared.v4.f32 	{%f109, %f110, %f111, %f112}, [%r220];
	shl.b32 	%r221, %r73, 1;
	mov.u32 	%r222, %ctaid.x;
	shl.b32 	%r223, %r222, 9;
	add.s32 	%r224, %r223, %r221;
	cvta.to.global.u64 	%rd78, %rd81;
	mul.wide.u32 	%rd79, %r224, 8;
	add.s64 	%rd80, %rd78, %rd79;
	st.global.v2.f32 	[%rd80], {%f109, %f110};
	st.global.v2.f32 	[%rd80+8], {%f111, %f112};
$L__BB9_59:
	ret;

}
	// .globl	_ZN17signal_processing7kernels15fft_sm80_kernelILi10EEEvPK6float2PS2_i
.visible .entry _ZN17signal_processing7kernels15fft_sm80_kernelILi10EEEvPK6float2PS2_i(
	.param .u64 .ptr .align 1 _ZN17signal_processing7kernels15fft_sm80_kernelILi10EEEvPK6float2PS2_i_param_0,
	.param .u64 .ptr .align 1 _ZN17signal_processing7kernels15fft_sm80_kernelILi10EEEvPK6float2PS2_i_param_1,
	.param .u32 _ZN17signal_processing7kernels15fft_sm80_kernelILi10EEEvPK6float2PS2_i_param_2
)
.maxntid 512
.minnctapersm 4
{
	.local .align 4 .b8 	__local_depot10[28];
	.reg .b64 	%SP;
	.reg .b64 	%SPL;
	.reg .pred 	%p<46>;
	.reg .b32 	%r<254>;
	.reg .b32 	%f<117>;
	.reg .b64 	%rd<88>;
	.reg .b64 	%fd<9>;

	mov.u64 	%SPL, __local_depot10;
	ld.param.u64 	%rd22, [_ZN17signal_processing7kernels15fft_sm80_kernelILi10EEEvPK6float2PS2_i_param_0];
	ld.param.u32 	%r73, [_ZN17signal_processing7kernels15fft_sm80_kernelILi10EEEvPK6float2PS2_i_param_2];
	add.u64 	%rd1, %SPL, 0;
	add.u64 	%rd2, %SPL, 0;
	add.u64 	%rd3, %SPL, 0;
	add.u64 	%rd4, %SPL, 0;
	mov.u32 	%r1, %ctaid.x;
	mov.u32 	%r2, %tid.x;
	setp.ge.s32 	%p1, %r1, %r73;
	@%p1 bra 	$L__BB10_55;
	cvta.to.global.u64 	%rd28, %rd22;
	shl.b32 	%r75, %r1, 10;
	shl.b32 	%r76, %r2, 1;
	add.s32 	%r77, %r75, %r76;
	mul.wide.u32 	%rd29, %r77, 8;
	add.s64 	%rd30, %rd28, %rd29;
	ld.global.nc.v2.f32 	{%f22, %f23}, [%rd30];
	ld.global.nc.v2.f32 	{%f24, %f25}, [%rd30+8];
	shl.b32 	%r78, %r2, 4;
	mov.u32 	%r79, _ZN17signal_processing7kernels13shared_memoryE;
	add.s32 	%r80, %r79, %r78;
	st.shared.v4.f32 	[%r80], {%f22, %f23, %f24, %f25};
	bar.sync 	0;
	mov.b32 	%r230, 0;
	mov.u32 	%r234, %r230;
$L__BB10_2:
	setp.ge.s32 	%p2, %r230, %r234;
	@%p2 bra 	$L__BB10_4;
	shl.b32 	%r81, %r230, 3;
	add.s32 	%r83, %r79, %r81;
	ld.shared.v2.f32 	{%f26, %f27}, [%r83];
	shl.b32 	%r84, %r234, 3;
	add.s32 	%r85, %r79, %r84;
	ld.shared.v2.f32 	{%f28, %f29}, [%r85];
	st.shared.v2.f32 	[%r83], {%f28, %f29};
	st.shared.v2.f32 	[%r85], {%f26, %f27};
$L__BB10_4:
	setp.lt.s32 	%p3, %r234, 512;
	mov.b32 	%r235, 512;
	@%p3 bra 	$L__BB10_7;
	mov.b32 	%r235, 512;
$L__BB10_6:
	sub.s32 	%r234, %r234, %r235;
	shr.u32 	%r88, %r235, 31;
	add.s32 	%r89, %r235, %r88;
	shr.s32 	%r235, %r89, 1;
	setp.le.s32 	%p4, %r235, %r234;
	@%p4 bra 	$L__BB10_6;
$L__BB10_7:
	add.s32 	%r234, %r235, %r234;
	add.s32 	%r230, %r230, 1;
	setp.ne.s32 	%p5, %r230, 1023;
	@%p5 bra 	$L__BB10_2;
	bar.sync 	0;
	// begin inline asm
	{
	 .reg .u32 start;
	 .reg .u64 extended;
	 mov.u32 start, %reserved_smem_offset_1;
	 cvt.u64.u32 extended, start;
	 cvta.shared.u64 %rd31, extended;
	}
	// end inline asm
	mov.u32 	%r91, %tid.y;
	mov.u32 	%r92, %tid.z;
	mov.u32 	%r13, %ntid.x;
	mov.u32 	%r93, %ntid.y;
	mad.lo.s32 	%r94, %r92, %r93, %r91;
	mad.lo.s32 	%r95, %r94, %r13, %r2;
	shr.u32 	%r96, %r95, 5;
	mov.b32 	%r236, 1;
	shl.b32 	%r14, %r236, %r96;
	and.b32  	%r97, %r96, 134217726;
	mov.b32 	%r98, 3;
	shl.b32 	%r15, %r98, %r97;
	mov.u64 	%rd69, __cudart_i2opi_f;
$L__BB10_9:
	not.b32 	%r17, %r14;
	mov.u32 	%r99, %tid.z;
	mov.u32 	%r100, %ntid.y;
	mov.u32 	%r101, %tid.y;
	mad.lo.s32 	%r102, %r99, %r100, %r101;
	mov.u32 	%r237, %tid.x;
	mad.lo.s32 	%r104, %r102, %r13, %r237;
	and.b32  	%r18, %r104, 31;
	setp.ne.s32 	%p6, %r18, 0;
	bar.warp.sync 	-1;
	@%p6 bra 	$L__BB10_11;
	// begin inline asm
	red.and.release.cta.b32 [%rd31],%r17;
	// end inline asm
$L__BB10_11:
	setp.ne.s32 	%p7, %r18, 0;
	barrier.sync 	0;
	bar.warp.sync 	-1;
	@%p7 bra 	$L__BB10_13;
	// begin inline asm
	red.and.release.cta.b32 [%rd31],%r17;
	// end inline asm
$L__BB10_13:
	setp.ne.s32 	%p8, %r18, 0;
	bar.warp.sync 	-1;
	@%p8 bra 	$L__BB10_17;
	// begin inline asm
	atom.or.acq_rel.cta.b32 %r107,[%rd31],%r14;
	// end inline asm
	or.b32  	%r109, %r107, %r14;
	and.b32  	%r110, %r109, %r15;
	setp.eq.s32 	%p9, %r110, %r15;
	@%p9 bra 	$L__BB10_15;
	bra.uni 	$L__BB10_16;
$L__BB10_15:
	not.b32 	%r113, %r15;
	// begin inline asm
	red.and.relaxed.cta.b32 [%rd31],%r113;
	// end inline asm
	bra.uni 	$L__BB10_17;
$L__BB10_16:
	// begin inline asm
	ld.acquire.cta.u32 %r111,[%rd31];
	// end inline asm
	and.b32  	%r112, %r111, %r14;
	setp.ne.s32 	%p10, %r112, 0;
	@%p10 bra 	$L__BB10_16;
$L__BB10_17:
	bar.warp.sync 	-1;
	cvt.rn.f32.u32 	%f30, %r236;
	mov.f32 	%f31, 0fC0490FDB;
	div.rn.f32 	%f1, %f31, %f30;
$L__BB10_18:
	shl.b32 	%r114, %r236, 1;
	add.s32 	%r21, %r114, -1;
	and.b32  	%r115, %r237, %r21;
	setp.ge.u32 	%p11, %r115, %r236;
	@%p11 bra 	$L__BB10_52;
	add.s32 	%r116, %r237, %r236;
	shl.b32 	%r117, %r116, 3;
	mov.u32 	%r118, _ZN17signal_processing7kernels13shared_memoryE;
	add.s32 	%r119, %r118, %r117;
	ld.shared.f32 	%f2, [%r119];
	sub.s32 	%r120, %r21, %r236;
	and.b32  	%r121, %r237, %r120;
	cvt.rn.f32.u32 	%f32, %r121;
	mul.f32 	%f3, %f1, %f32;
	mul.f32 	%f33, %f3, 0f3F22F983;
	cvt.rni.s32.f32 	%r253, %f33;
	cvt.rn.f32.s32 	%f34, %r253;
	fma.rn.f32 	%f35, %f34, 0fBFC90FDA, %f3;
	fma.rn.f32 	%f36, %f34, 0fB3A22168, %f35;
	fma.rn.f32 	%f116, %f34, 0fA7C234C5, %f36;
	abs.f32 	%f5, %f3;
	setp.ltu.f32 	%p12, %f5, 0f47CE4780;
	mov.u32 	%r241, %r253;
	mov.f32 	%f113, %f116;
	@%p12 bra 	$L__BB10_27;
	setp.neu.f32 	%p13, %f5, 0f7F800000;
	@%p13 bra 	$L__BB10_22;
	mov.f32 	%f39, 0f00000000;
	mul.rn.f32 	%f113, %f3, %f39;
	mov.b32 	%r241, 0;
	bra.uni 	$L__BB10_27;
$L__BB10_22:
	mov.b32 	%r23, %f3;
	mov.b64 	%rd84, 0;
	mov.b32 	%r238, 0;
	mov.u64 	%rd82, __cudart_i2opi_f;
	mov.u64 	%rd83, %rd4;
$L__BB10_23:
	.pragma "nounroll";
	ld.global.nc.u32 	%r123, [%rd82];
	shl.b32 	%r124, %r23, 8;
	or.b32  	%r125, %r124, -2147483648;
	mad.wide.u32 	%rd39, %r123, %r125, %rd84;
	shr.u64 	%rd84, %rd39, 32;
	st.local.u32 	[%rd83], %rd39;
	add.s32 	%r238, %r238, 1;
	add.s64 	%rd83, %rd83, 4;
	add.s64 	%rd82, %rd82, 4;
	setp.ne.s32 	%p14, %r238, 6;
	@%p14 bra 	$L__BB10_23;
	shr.u32 	%r126, %r23, 23;
	st.local.u32 	[%rd4+24], %rd84;
	and.b32  	%r26, %r126, 31;
	and.b32  	%r127, %r126, 224;
	add.s32 	%r128, %r127, -128;
	shr.u32 	%r129, %r128, 5;
	mul.wide.u32 	%rd40, %r129, 4;
	sub.s64 	%rd12, %rd4, %rd40;
	ld.local.u32 	%r239, [%rd12+24];
	ld.local.u32 	%r240, [%rd12+20];
	setp.eq.s32 	%p15, %r26, 0;
	@%p15 bra 	$L__BB10_26;
	shf.l.wrap.b32 	%r239, %r240, %r239, %r26;
	ld.local.u32 	%r130, [%rd12+16];
	shf.l.wrap.b32 	%r240, %r130, %r240, %r26;
$L__BB10_26:
	shr.u32 	%r131, %r239, 30;
	shf.l.wrap.b32 	%r132, %r240, %r239, 2;
	shl.b32 	%r133, %r240, 2;
	shr.u32 	%r134, %r132, 31;
	add.s32 	%r135, %r134, %r131;
	neg.s32 	%r136, %r135;
	setp.lt.s32 	%p16, %r23, 0;
	selp.b32 	%r241, %r136, %r135, %p16;
	xor.b32  	%r137, %r132, %r23;
	shr.s32 	%r138, %r132, 31;
	xor.b32  	%r139, %r138, %r132;
	xor.b32  	%r140, %r138, %r133;
	cvt.u64.u32 	%rd41, %r139;
	shl.b64 	%rd42, %rd41, 32;
	cvt.u64.u32 	%rd43, %r140;
	or.b64  	%rd44, %rd42, %rd43;
	cvt.rn.f64.s64 	%fd1, %rd44;
	mul.f64 	%fd2, %fd1, 0d3BF921FB54442D19;
	cvt.rn.f32.f64 	%f37, %fd2;
	neg.f32 	%f38, %f37;
	setp.lt.s32 	%p17, %r137, 0;
	selp.f32 	%f113, %f38, %f37, %p17;
$L__BB10_27:
	setp.ltu.f32 	%p18, %f5, 0f47CE4780;
	add.s32 	%r142, %r241, 1;
	mul.rn.f32 	%f40, %f113, %f113;
	and.b32  	%r143, %r241, 1;
	setp.eq.b32 	%p19, %r143, 1;
	selp.f32 	%f41, %f113, 0f3F800000, %p19;
	fma.rn.f32 	%f42, %f40, %f41, 0f00000000;
	fma.rn.f32 	%f43, %f40, 0f37CBAC00, 0fBAB607ED;
	selp.f32 	%f44, 0fB94D4153, %f43, %p19;
	selp.f32 	%f45, 0f3C0885E4, 0f3D2AAABB, %p19;
	fma.rn.f32 	%f46, %f44, %f40, %f45;
	selp.f32 	%f47, 0fBE2AAAA8, 0fBEFFFFFF, %p19;
	fma.rn.f32 	%f48, %f46, %f40, %f47;
	fma.rn.f32 	%f49, %f48, %f42, %f41;
	and.b32  	%r144, %r142, 2;
	setp.eq.s32 	%p20, %r144, 0;
	mov.f32 	%f50, 0f00000000;
	sub.f32 	%f51, %f50, %f49;
	selp.f32 	%f9, %f49, %f51, %p20;
	add.s32 	%r145, %r237, %r236;
	shl.b32 	%r146, %r145, 3;
	mov.u32 	%r147, _ZN17signal_processing7kernels13shared_memoryE;
	add.s32 	%r148, %r147, %r146;
	ld.shared.f32 	%f10, [%r148+4];
	mov.u32 	%r245, %r253;
	mov.f32 	%f114, %f116;
	@%p18 bra 	$L__BB10_35;
	setp.neu.f32 	%p21, %f5, 0f7F800000;
	@%p21 bra 	$L__BB10_30;
	mov.f32 	%f54, 0f00000000;
	mul.rn.f32 	%f114, %f3, %f54;
	mov.b32 	%r245, 0;
	bra.uni 	$L__BB10_35;
$L__BB10_30:
	mov.b32 	%r35, %f3;
	mov.b64 	%rd85, 0;
	mov.b32 	%r242, 0;
$L__BB10_31:
	.pragma "nounroll";
	mul.wide.u32 	%rd46, %r242, 4;
	mov.u64 	%rd47, __cudart_i2opi_f;
	add.s64 	%rd48, %rd47, %rd46;
	ld.global.nc.u32 	%r150, [%rd48];
	shl.b32 	%r151, %r35, 8;
	or.b32  	%r152, %r151, -2147483648;
	mad.wide.u32 	%rd49, %r150, %r152, %rd85;
	shr.u64 	%rd85, %rd49, 32;
	add.s64 	%rd50, %rd3, %rd46;
	st.local.u32 	[%rd50], %rd49;
	add.s32 	%r242, %r242, 1;
	setp.ne.s32 	%p22, %r242, 6;
	@%p22 bra 	$L__BB10_31;
	shr.u32 	%r153, %r35, 23;
	st.local.u32 	[%rd3+24], %rd85;
	and.b32  	%r38, %r153, 31;
	and.b32  	%r154, %r153, 224;
	add.s32 	%r155, %r154, -128;
	shr.u32 	%r156, %r155, 5;
	mul.wide.u32 	%rd51, %r156, 4;
	sub.s64 	%rd15, %rd3, %rd51;
	ld.local.u32 	%r243, [%rd15+24];
	ld.local.u32 	%r244, [%rd15+20];
	setp.eq.s32 	%p23, %r38, 0;
	@%p23 bra 	$L__BB10_34;
	shf.l.wrap.b32 	%r243, %r244, %r243, %r38;
	ld.local.u32 	%r157, [%rd15+16];
	shf.l.wrap.b32 	%r244, %r157, %r244, %r38;
$L__BB10_34:
	shr.u32 	%r158, %r243, 30;
	shf.l.wrap.b32 	%r159, %r244, %r243, 2;
	shl.b32 	%r160, %r244, 2;
	shr.u32 	%r161, %r159, 31;
	add.s32 	%r162, %r161, %r158;
	neg.s32 	%r163, %r162;
	setp.lt.s32 	%p24, %r35, 0;
	selp.b32 	%r245, %r163, %r162, %p24;
	xor.b32  	%r164, %r159, %r35;
	shr.s32 	%r165, %r159, 31;
	xor.b32  	%r166, %r165, %r159;
	xor.b32  	%r167, %r165, %r160;
	cvt.u64.u32 	%rd52, %r166;
	shl.b64 	%rd53, %rd52, 32;
	cvt.u64.u32 	%rd54, %r167;
	or.b64  	%rd55, %rd53, %rd54;
	cvt.rn.f64.s64 	%fd3, %rd55;
	mul.f64 	%fd4, %fd3, 0d3BF921FB54442D19;
	cvt.rn.f32.f64 	%f52, %fd4;
	neg.f32 	%f53, %f52;
	setp.lt.s32 	%p25, %r164, 0;
	selp.f32 	%f114, %f53, %f52, %p25;
$L__BB10_35:
	setp.ltu.f32 	%p26, %f5, 0f47CE4780;
	mul.rn.f32 	%f55, %f114, %f114;
	and.b32  	%r169, %r245, 1;
	setp.eq.b32 	%p27, %r169, 1;
	selp.f32 	%f56, 0f3F800000, %f114, %p27;
	fma.rn.f32 	%f57, %f55, %f56, 0f00000000;
	fma.rn.f32 	%f58, %f55, 0f37CBAC00, 0fBAB607ED;
	selp.f32 	%f59, %f58, 0fB94D4153, %p27;
	selp.f32 	%f60, 0f3D2AAABB, 0f3C0885E4, %p27;
	fma.rn.f32 	%f61, %f59, %f55, %f60;
	selp.f32 	%f62, 0fBEFFFFFF, 0fBE2AAAA8, %p27;
	fma.rn.f32 	%f63, %f61, %f55, %f62;
	fma.rn.f32 	%f64, %f63, %f57, %f56;
	and.b32  	%r170, %r245, 2;
	setp.eq.s32 	%p28, %r170, 0;
	mov.f32 	%f65, 0f00000000;
	sub.f32 	%f66, %f65, %f64;
	selp.f32 	%f67, %f64, %f66, %p28;
	mul.f32 	%f68, %f10, %f67;
	mul.f32 	%f69, %f2, %f9;
	sub.f32 	%f14, %f69, %f68;
	mov.u32 	%r249, %r253;
	mov.f32 	%f115, %f116;
	@%p26 bra 	$L__BB10_43;
	setp.neu.f32 	%p29, %f5, 0f7F800000;
	@%p29 bra 	$L__BB10_38;
	mov.f32 	%f72, 0f00000000;
	mul.rn.f32 	%f115, %f3, %f72;
	mov.b32 	%r249, 0;
	bra.uni 	$L__BB10_43;
$L__BB10_38:
	mov.b32 	%r47, %f3;
	mov.b64 	%rd86, 0;
	mov.b32 	%r246, 0;
$L__BB10_39:
	.pragma "nounroll";
	mul.wide.u32 	%rd57, %r246, 4;
	mov.u64 	%rd58, __cudart_i2opi_f;
	add.s64 	%rd59, %rd58, %rd57;
	ld.global.nc.u32 	%r172, [%rd59];
	shl.b32 	%r173, %r47, 8;
	or.b32  	%r174, %r173, -2147483648;
	mad.wide.u32 	%rd60, %r172, %r174, %rd86;
	shr.u64 	%rd86, %rd60, 32;
	add.s64 	%rd61, %rd2, %rd57;
	st.local.u32 	[%rd61], %rd60;
	add.s32 	%r246, %r246, 1;
	setp.ne.s32 	%p30, %r246, 6;
	@%p30 bra 	$L__BB10_39;
	shr.u32 	%r175, %r47, 23;
	st.local.u32 	[%rd2+24], %rd86;
	and.b32  	%r50, %r175, 31;
	and.b32  	%r176, %r175, 224;
	add.s32 	%r177, %r176, -128;
	shr.u32 	%r178, %r177, 5;
	mul.wide.u32 	%rd62, %r178, 4;
	sub.s64 	%rd18, %rd2, %rd62;
	ld.local.u32 	%r247, [%rd18+24];
	ld.local.u32 	%r248, [%rd18+20];
	setp.eq.s32 	%p31, %r50, 0;
	@%p31 bra 	$L__BB10_42;
	shf.l.wrap.b32 	%r247, %r248, %r247, %r50;
	ld.local.u32 	%r179, [%rd18+16];
	shf.l.wrap.b32 	%r248, %r179, %r248, %r50;
$L__BB10_42:
	shr.u32 	%r180, %r247, 30;
	shf.l.wrap.b32 	%r181, %r248, %r247, 2;
	shl.b32 	%r182, %r248, 2;
	shr.u32 	%r183, %r181, 31;
	add.s32 	%r184, %r183, %r180;
	neg.s32 	%r185, %r184;
	setp.lt.s32 	%p32, %r47, 0;
	selp.b32 	%r249, %r185, %r184, %p32;
	xor.b32  	%r186, %r181, %r47;
	shr.s32 	%r187, %r181, 31;
	xor.b32  	%r188, %r187, %r181;
	xor.b32  	%r189, %r187, %r182;
	cvt.u64.u32 	%rd63, %r188;
	shl.b64 	%rd64, %rd63, 32;
	cvt.u64.u32 	%rd65, %r189;
	or.b64  	%rd66, %rd64, %rd65;
	cvt.rn.f64.s64 	%fd5, %rd66;
	mul.f64 	%fd6, %fd5, 0d3BF921FB54442D19;
	cvt.rn.f32.f64 	%f70, %fd6;
	neg.f32 	%f71, %f70;
	setp.lt.s32 	%p33, %r186, 0;
	selp.f32 	%f115, %f71, %f70, %p33;
$L__BB10_43:
	setp.ltu.f32 	%p34, %f5, 0f47CE4780;
	mul.rn.f32 	%f73, %f115, %f115;
	and.b32  	%r191, %r249, 1;
	setp.eq.b32 	%p35, %r191, 1;
	selp.f32 	%f74, 0f3F800000, %f115, %p35;
	fma.rn.f32 	%f75, %f73, %f74, 0f00000000;
	fma.rn.f32 	%f76, %f73, 0f37CBAC00, 0fBAB607ED;
	selp.f32 	%f77, %f76, 0fB94D4153, %p35;
	selp.f32 	%f78, 0f3D2AAABB, 0f3C0885E4, %p35;
	fma.rn.f32 	%f79, %f77, %f73, %f78;
	selp.f32 	%f80, 0fBEFFFFFF, 0fBE2AAAA8, %p35;
	fma.rn.f32 	%f81, %f79, %f73, %f80;
	fma.rn.f32 	%f82, %f81, %f75, %f74;
	and.b32  	%r192, %r249, 2;
	setp.eq.s32 	%p36, %r192, 0;
	mov.f32 	%f83, 0f00000000;
	sub.f32 	%f84, %f83, %f82;
	selp.f32 	%f85, %f82, %f84, %p36;
	mul.f32 	%f18, %f2, %f85;
	@%p34 bra 	$L__BB10_51;
	setp.neu.f32 	%p37, %f5, 0f7F800000;
	@%p37 bra 	$L__BB10_46;
	mov.f32 	%f88, 0f00000000;
	mul.rn.f32 	%f116, %f3, %f88;
	mov.b32 	%r253, 0;
	bra.uni 	$L__BB10_51;
$L__BB10_46:
	mov.b32 	%r59, %f3;
	mov.b64 	%rd87, 0;
	mov.b32 	%r250, 0;
$L__BB10_47:
	.pragma "nounroll";
	mul.wide.u32 	%rd68, %r250, 4;
	add.s64 	%rd70, %rd69, %rd68;
	ld.global.nc.u32 	%r194, [%rd70];
	shl.b32 	%r195, %r59, 8;
	or.b32  	%r196, %r195, -2147483648;
	mad.wide.u32 	%rd71, %r194, %r196, %rd87;
	shr.u64 	%rd87, %rd71, 32;
	add.s64 	%rd72, %rd1, %rd68;
	st.local.u32 	[%rd72], %rd71;
	add.s32 	%r250, %r250, 1;
	setp.ne.s32 	%p38, %r250, 6;
	@%p38 bra 	$L__BB10_47;
	shr.u32 	%r197, %r59, 23;
	st.local.u32 	[%rd1+24], %rd87;
	and.b32  	%r62, %r197, 31;
	and.b32  	%r198, %r197, 224;
	add.s32 	%r199, %r198, -128;
	shr.u32 	%r200, %r199, 5;
	mul.wide.u32 	%rd73, %r200, 4;
	sub.s64 	%rd21, %rd1, %rd73;
	ld.local.u32 	%r251, [%rd21+24];
	ld.local.u32 	%r252, [%rd21+20];
	setp.eq.s32 	%p39, %r62, 0;
	@%p39 bra 	$L__BB10_50;
	shf.l.wrap.b32 	%r251, %r252, %r251, %r62;
	ld.local.u32 	%r201, [%rd21+16];
	shf.l.wrap.b32 	%r252, %r201, %r252, %r62;
$L__BB10_50:
	shr.u32 	%r202, %r251, 30;
	shf.l.wrap.b32 	%r203, %r252, %r251, 2;
	shl.b32 	%r204, %r252, 2;
	shr.u32 	%r205, %r203, 31;
	add.s32 	%r206, %r205, %r202;
	neg.s32 	%r207, %r206;
	setp.lt.s32 	%p40, %r59, 0;
	selp.b32 	%r253, %r207, %r206, %p40;
	xor.b32  	%r208, %r203, %r59;
	shr.s32 	%r209, %r203, 31;
	xor.b32  	%r210, %r209, %r203;
	xor.b32  	%r211, %r209, %r204;
	cvt.u64.u32 	%rd74, %r210;
	shl.b64 	%rd75, %rd74, 32;
	cvt.u64.u32 	%rd76, %r211;
	or.b64  	%rd77, %rd75, %rd76;
	cvt.rn.f64.s64 	%fd7, %rd77;
	mul.f64 	%fd8, %fd7, 0d3BF921FB54442D19;
	cvt.rn.f32.f64 	%f86, %fd8;
	neg.f32 	%f87, %f86;
	setp.lt.s32 	%p41, %r208, 0;
	selp.f32 	%f116, %f87, %f86, %p41;
$L__BB10_51:
	add.s32 	%r213, %r253, 1;
	mul.rn.f32 	%f89, %f116, %f116;
	and.b32  	%r214, %r253, 1;
	setp.eq.b32 	%p42, %r214, 1;
	selp.f32 	%f90, %f116, 0f3F800000, %p42;
	fma.rn.f32 	%f91, %f89, %f90, 0f00000000;
	fma.rn.f32 	%f92, %f89, 0f37CBAC00, 0fBAB607ED;
	selp.f32 	%f93, 0fB94D4153, %f92, %p42;
	selp.f32 	%f94, 0f3C0885E4, 0f3D2AAABB, %p42;
	fma.rn.f32 	%f95, %f93, %f89, %f94;
	selp.f32 	%f96, 0fBE2AAAA8, 0fBEFFFFFF, %p42;
	fma.rn.f32 	%f97, %f95, %f89, %f96;
	fma.rn.f32 	%f98, %f97, %f91, %f90;
	and.b32  	%r215, %r213, 2;
	setp.eq.s32 	%p43, %r215, 0;
	mov.f32 	%f99, 0f00000000;
	sub.f32 	%f100, %f99, %f98;
	selp.f32 	%f101, %f98, %f100, %p43;
	fma.rn.f32 	%f102, %f10, %f101, %f18;
	shl.b32 	%r216, %r237, 3;
	mov.u32 	%r217, _ZN17signal_processing7kernels13shared_memoryE;
	add.s32 	%r218, %r217, %r216;
	ld.shared.v2.f32 	{%f103, %f104}, [%r218];
	sub.f32 	%f105, %f103, %f14;
	sub.f32 	%f106, %f104, %f102;
	add.s32 	%r219, %r237, %r236;
	shl.b32 	%r220, %r219, 3;
	add.s32 	%r221, %r217, %r220;
	st.shared.v2.f32 	[%r221], {%f105, %f106};
	add.f32 	%f107, %f14, %f103;
	add.f32 	%f108, %f104, %f102;
	st.shared.v2.f32 	[%r218], {%f107, %f108};
$L__BB10_52:
	add.s32 	%r237, %r237, %r13;
	setp.lt.u32 	%p44, %r237, 1024;
	@%p44 bra 	$L__BB10_18;
	shl.b32 	%r72, %r236, 1;
	barrier.sync 	0;
	setp.lt.u32 	%p45, %r236, 512;
	mov.u32 	%r236, %r72;
	@%p45 bra 	$L__BB10_9;
	ld.param.u64 	%rd81, [_ZN17signal_processing7kernels15fft_sm80_kernelILi10EEEvPK6float2PS2_i_param_1];
	mov.u32 	%r222, %ctaid.x;
	shl.b32 	%r223, %r222, 10;
	mov.u32 	%r224, %tid.x;
	shl.b32 	%r225, %r224, 1;
	add.s32 	%r226, %r223, %r225;
	shl.b32 	%r227, %r224, 4;
	mov.u32 	%r228, _ZN17signal_processing7kernels13shared_memoryE;
	add.s32 	%r229, %r228, %r227;
	ld.shared.v4.f32 	{%f109, %f110, %f111, %f112}, [%r229];
	cvta.to.global.u64 	%rd78, %rd81;
	mul.wide.u32 	%rd79, %r226, 8;
	add.s64 	%rd80, %rd78, %rd79;
	st.global.v2.f32 	[%rd80], {%f109, %f110};
	st.global.v2.f32 	[%rd80+8], {%f111, %f112};
$L__BB10_55:
	ret;

}
	// .globl	_ZN17signal_processing7kernels15fft_sm90_kernelILi7EEEvPK6float2PS2_i
.visible .entry _ZN17signal_processing7kernels15fft_sm90_kernelILi7EEEvPK6float2PS2_i(
	.param .u64 .ptr .align 1 _ZN17signal_processing7kernels15fft_sm90_kernelILi7EEEvPK6float2PS2_i_param_0,
	.param .u64 .ptr .align 1 _ZN17signal_processing7kernels15fft_sm90_kernelILi7EEEvPK6float2PS2_i_param_1,
	.param .u32 _ZN17signal_processing7kernels15fft_sm90_kernelILi7EEEvPK6float2PS2_i_param_2
)
.maxntid 1024
.minnctapersm 4
{
	.local .align 4 .b8 	__local_depot11[28];
	.reg .b64 	%SP;
	.reg .b64 	%SPL;
	.reg .pred 	%p<112>;
	.reg .b32 	%r<397>;
	.reg .b32 	%f<290>;
	.reg .b64 	%rd<141>;
	.reg .b64 	%fd<13>;

	mov.u64 	%SPL, __local_depot11;
	ld.param.u64 	%rd25, [_ZN17signal_processing7kernels15fft_sm90_kernelILi7EEEvPK6float2PS2_i_param_0];
	ld.param.u64 	%rd26, [_ZN17signal_processing7kernels15fft_sm90_kernelILi7EEEvPK6float2PS2_i_param_1];
	ld.param.u32 	%r117, [_ZN17signal_processing7kernels15fft_sm90_kernelILi7EEEvPK6float2PS2_i_param_2];
	add.u64 	%rd1, %SPL, 0;
	mov.u32 	%r1, %ctaid.x;
	mov.u32 	%r2, %tid.x;
	setp.ge.s32 	%p1, %r1, %r117;
	@%p1 bra 	$L__BB11_151;
	setp.gt.u32 	%p2, %r2, 31;
	@%p2 bra 	$L__BB11_3;
	shl.b32 	%r118, %r2, 2;
	shl.b32 	%r119, %r1, 7;
	add.s32 	%r120, %r119, %r118;
	shl.b32 	%r121, %r2, 5;
	mov.u32 	%r122, _ZN17signal_processing7kernels13shared_memoryE;
	add.s32 	%r123, %r122, %r121;
	cvta.to.global.u64 	%rd28, %rd25;
	mul.wide.u32 	%rd29, %r120, 8;
	add.s64 	%rd30, %rd28, %rd29;
	ld.global.nc.v2.f32 	{%f37, %f38}, [%rd30];
	ld.global.nc.v2.f32 	{%f39, %f40}, [%rd30+8];
	st.shared.v4.f32 	[%r123], {%f37, %f38, %f39, %f40};
	ld.global.nc.v2.f32 	{%f41, %f42}, [%rd30+16];
	ld.global.nc.v2.f32 	{%f43, %f44}, [%rd30+24];
	st.shared.v4.f32 	[%r123+16], {%f41, %f42, %f43, %f44};
$L__BB11_3:
	bar.sync 	0;
	mov.b32 	%r360, 0;
	mov.u32 	%r126, _ZN17signal_processing7kernels13shared_memoryE;
	mov.u32 	%r364, %r360;
$L__BB11_4:
	setp.ge.s32 	%p3, %r360, %r364;
	@%p3 bra 	$L__BB11_6;
	shl.b32 	%r125, %r360, 3;
	add.s32 	%r127, %r126, %r125;
	ld.shared.v2.f32 	{%f45, %f46}, [%r127];
	shl.b32 	%r128, %r364, 3;
	add.s32 	%r129, %r126, %r128;
	ld.shared.v2.f32 	{%f47, %f48}, [%r129];
	st.shared.v2.f32 	[%r127], {%f47, %f48};
	st.shared.v2.f32 	[%r129], {%f45, %f46};
$L__BB11_6:
	setp.lt.s32 	%p4, %r364, 64;
	mov.b32 	%r365, 64;
	@%p4 bra 	$L__BB11_9;
	mov.b32 	%r365, 64;
$L__BB11_8:
	sub.s32 	%r364, %r364, %r365;
	shr.u32 	%r132, %r365, 31;
	add.s32 	%r133, %r365, %r132;
	shr.s32 	%r365, %r133, 1;
	setp.le.s32 	%p5, %r365, %r364;
	@%p5 bra 	$L__BB11_8;
$L__BB11_9:
	add.s32 	%r364, %r365, %r364;
	add.s32 	%r360, %r360, 1;
	setp.ne.s32 	%p6, %r360, 127;
	@%p6 bra 	$L__BB11_4;
	bar.sync 	0;
	// begin inline asm
	{
	 .reg .u32 start;
	 .reg .u64 extended;
	 mov.u32 start, %reserved_smem_offset_1;
	 cvt.u64.u32 extended, start;
	 cvta.shared.u64 %rd31, extended;
	}
	// end inline asm
	mov.u32 	%r134, %tid.y;
	mov.u32 	%r135, %tid.z;
	mov.u32 	%r13, %ntid.x;
	mov.u32 	%r136, %ntid.y;
	mad.lo.s32 	%r137, %r135, %r136, %r134;
	mad.lo.s32 	%r138, %r137, %r13, %r2;
	and.b32  	%r14, %r138, 31;
	setp.ne.s32 	%p7, %r14, 0;
	add.s64 	%rd2, %rd31, 4;
	shr.u32 	%r139, %r138, 5;
	mov.b32 	%r140, 1;
	shl.b32 	%r15, %r140, %r139;
	not.b32 	%r16, %r15;
	and.b32  	%r141, %r139, 134217724;
	mov.b32 	%r142, 15;
	shl.b32 	%r17, %r142, %r141;
	not.b32 	%r18, %r17;
	bar.warp.sync 	-1;
	@%p7 bra 	$L__BB11_12;
	// begin inline asm
	red.and.release.cta.b32 [%rd2],%r16;
	// end inline asm
$L__BB11_12:
	setp.ne.s32 	%p8, %r14, 0;
	barrier.sync 	0;
	bar.warp.sync 	-1;
	@%p8 bra 	$L__BB11_14;
	// begin inline asm
	red.and.release.cta.b32 [%rd2],%r16;
	// end inline asm
$L__BB11_14:
	setp.ne.s32 	%p9, %r14, 0;
	bar.warp.sync 	-1;
	@%p9 bra 	$L__BB11_18;
	// begin inline asm
	atom.or.acq_rel.cta.b32 %r145,[%rd2],%r15;
	// end inline asm
	or.b32  	%r147, %r145, %r15;
	and.b32  	%r148, %r147, %r17;
	setp.eq.s32 	%p10, %r148, %r17;
	@%p10 bra 	$L__BB11_16;
	bra.uni 	$L__BB11_17;
$L__BB11_16:
	// begin inline asm
	red.and.relaxed.cta.b32 [%rd2],%r18;
	// end inline asm
	bra.uni 	$L__BB11_18;
$L__BB11_17:
	// begin inline asm
	ld.acquire.cta.u32 %r149,[%rd2];
	// end inline asm
	and.b32  	%r150, %r149, %r15;
	setp.ne.s32 	%p11, %r150, 0;
	@%p11 bra 	$L__BB11_17;
$L__BB11_18:
	setp.gt.u32 	%p12, %r2, 127;
	bar.warp.sync 	-1;
	@%p12 bra 	$L__BB11_23;
	mov.u32 	%r366, %r2;
$L__BB11_20:
	and.b32  	%r152, %r366, 1;
	setp.eq.b32 	%p13, %r152, 1;
	@%p13 bra 	$L__BB11_22;
	shl.b32 	%r153, %r366, 3;
	add.s32 	%r155, %r126, %r153;
	ld.shared.v2.f32 	{%f49, %f50}, [%r155+8];
	mul.f32 	%f51, %f50, 0f80000000;
	sub.f32 	%f52, %f49, %f51;
	fma.rn.f32 	%f53, %f49, 0f80000000, %f50;
	ld.shared.v2.f32 	{%f54, %f55}, [%r155];
	sub.f32 	%f56, %f54, %f52;
	sub.f32 	%f57, %f55, %f53;
	st.shared.v2.f32 	[%r155+8], {%f56, %f57};
	add.f32 	%f58, %f54, %f52;
	add.f32 	%f59, %f53, %f55;
	st.shared.v2.f32 	[%r155], {%f58, %f59};
$L__BB11_22:
	add.s32 	%r366, %r366, %r13;
	setp.lt.u32 	%p14, %r366, 128;
	@%p14 bra 	$L__BB11_20;
$L__BB11_23:
	setp.ne.s32 	%p15, %r14, 0;
	barrier.sync 	0;
	bar.warp.sync 	-1;
	@%p15 bra 	$L__BB11_25;
	// begin inline asm
	red.and.release.cta.b32 [%rd2],%r16;
	// end inline asm
$L__BB11_25:
	setp.ne.s32 	%p16, %r14, 0;
	barrier.sync 	0;
	bar.warp.sync 	-1;
	@%p16 bra 	$L__BB11_27;
	// begin inline asm
	red.and.release.cta.b32 [%rd2],%r16;
	// end inline asm
$L__BB11_27:
	setp.ne.s32 	%p17, %r14, 0;
	bar.warp.sync 	-1;
	@%p17 bra 	$L__BB11_31;
	// begin inline asm
	atom.or.acq_rel.cta.b32 %r158,[%rd2],%r15;
	// end inline asm
	or.b32  	%r160, %r158, %r15;
	and.b32  	%r161, %r160, %r17;
	setp.eq.s32 	%p18, %r161, %r17;
	@%p18 bra 	$L__BB11_30;
$L__BB11_29:
	// begin inline asm
	ld.acquire.cta.u32 %r162,[%rd2];
	// end inline asm
	and.b32  	%r163, %r162, %r15;
	setp.eq.s32 	%p19, %r163, 0;
	@%p19 bra 	$L__BB11_31;
	bra.uni 	$L__BB11_29;
$L__BB11_30:
	// begin inline asm
	red.and.relaxed.cta.b32 [%rd2],%r18;
	// end inline asm
$L__BB11_31:
	setp.gt.u32 	%p20, %r2, 127;
	bar.warp.sync 	-1;
	@%p20 bra 	$L__BB11_44;
	mov.u64 	%rd44, __cudart_i2opi_f;
	mov.u32 	%r367, %r2;
$L__BB11_33:
	and.b32  	%r165, %r367, 2;
	setp.ne.s32 	%p21, %r165, 0;
	@%p21 bra 	$L__BB11_43;
	and.b32  	%r166, %r367, 1;
	cvt.rn.f32.u32 	%f60, %r166;
	mul.f32 	%f1, %f60, 0fBFC90FDB;
	mul.f32 	%f61, %f1, 0f3F22F983;
	cvt.rni.s32.f32 	%r371, %f61;
	cvt.rn.f32.s32 	%f62, %r371;
	fma.rn.f32 	%f63, %f62, 0fBFC90FDA, %f1;
	fma.rn.f32 	%f64, %f62, 0fB3A22168, %f63;
	fma.rn.f32 	%f284, %f62, 0fA7C234C5, %f64;
	abs.f32 	%f3, %f1;
	setp.ltu.f32 	%p22, %f3, 0f47CE4780;
	@%p22 bra 	$L__BB11_42;
	setp.eq.f32 	%p23, %f3, 0f7F800000;
	@%p23 bra 	$L__BB11_41;
	mov.b32 	%r23, %f1;
	shl.b32 	%r168, %r23, 8;
	or.b32  	%r24, %r168, -2147483648;
	mov.b64 	%rd133, 0;
	mov.b32 	%r368, 0;
$L__BB11_37:
	.pragma "nounroll";
	mul.wide.u32 	%rd43, %r368, 4;
	add.s64 	%rd45, %rd44, %rd43;
	ld.global.nc.u32 	%r169, [%rd45];
	mad.wide.u32 	%rd46, %r169, %r24, %rd133;
	shr.u64 	%rd133, %rd46, 32;
	add.s64 	%rd47, %rd1, %rd43;
	st.local.u32 	[%rd47], %rd46;
	add.s32 	%r368, %r368, 1;
	setp.ne.s32 	%p24, %r368, 6;
	@%p24 bra 	$L__BB11_37;
	shr.u32 	%r170, %r23, 23;
	st.local.u32 	[%rd1+24], %rd133;
	and.b32  	%r27, %r170, 31;
	and.b32  	%r171, %r170, 224;
	add.s32 	%r172, %r171, -128;
	shr.u32 	%r173, %r172, 5;
	mul.wide.u32 	%rd48, %r173, 4;
	sub.s64 	%rd5, %rd1, %rd48;
	ld.local.u32 	%r369, [%rd5+24];
	ld.local.u32 	%r370, [%rd5+20];
	setp.eq.s32 	%p25, %r27, 0;
	@%p25 bra 	$L__BB11_40;
	shf.l.wrap.b32 	%r369, %r370, %r369, %r27;
	ld.local.u32 	%r174, [%rd5+16];
	shf.l.wrap.b32 	%r370, %r174, %r370, %r27;
$L__BB11_40:
	shr.u32 	%r175, %r369, 30;
	shf.l.wrap.b32 	%r176, %r370, %r369, 2;
	shl.b32 	%r177, %r370, 2;
	shr.s32 	%r178, %r176, 31;
	sub.s32 	%r371, %r178, %r175;
	xor.b32  	%r179, %r178, %r176;
	xor.b32  	%r180, %r178, %r177;
	cvt.u64.u32 	%rd49, %r179;
	shl.b64 	%rd50, %rd49, 32;
	cvt.u64.u32 	%rd51, %r180;
	or.b64  	%rd52, %rd50, %rd51;
	cvt.rn.f64.s64 	%fd1, %rd52;
	mul.f64 	%fd2, %fd1, 0d3BF921FB54442D19;
	cvt.rn.f32.f64 	%f65, %fd2;
	neg.f32 	%f66, %f65;
	setp.lt.s32 	%p26, %r176, 0;
	selp.f32 	%f284, %f65, %f66, %p26;
	bra.uni 	$L__BB11_42;
$L__BB11_41:
	mov.f32 	%f67, 0f00000000;
	mul.rn.f32 	%f284, %f1, %f67;
	mov.b32 	%r371, 0;
$L__BB11_42:
	mul.f32 	%f68, %f284, %f284;
	fma.rn.f32 	%f69, %f68, 0f37CBAC00, 0fBAB607ED;
	fma.rn.f32 	%f70, %f69, %f68, 0f3D2AAABB;
	fma.rn.f32 	%f71, %f70, %f68, 0fBEFFFFFF;
	fma.rn.f32 	%f72, %f71, %f68, 0f3F800000;
	fma.rn.f32 	%f73, %f68, %f284, 0f00000000;
	fma.rn.f32 	%f74, %f68, 0fB94D4153, 0f3C0885E4;
	fma.rn.f32 	%f75, %f74, %f68, 0fBE2AAAA8;
	fma.rn.f32 	%f76, %f75, %f73, %f284;
	and.b32  	%r182, %r371, 1;
	setp.eq.b32 	%p27, %r182, 1;
	selp.f32 	%f77, %f72, %f76, %p27;
	selp.f32 	%f78, %f76, %f72, %p27;
	and.b32  	%r183, %r371, 2;
	setp.eq.s32 	%p28, %r183, 0;
	neg.f32 	%f79, %f77;
	selp.f32 	%f80, %f77, %f79, %p28;
	add.s32 	%r184, %r371, 1;
	and.b32  	%r185, %r184, 2;
	setp.eq.s32 	%p29, %r185, 0;
	neg.f32 	%f81, %f78;
	selp.f32 	%f82, %f78, %f81, %p29;
	shl.b32 	%r186, %r367, 3;
	add.s32 	%r188, %r126, %r186;
	ld.shared.v2.f32 	{%f83, %f84}, [%r188+16];
	mul.f32 	%f85, %f83, %f82;
	mul.f32 	%f86, %f84, %f80;
	sub.f32 	%f87, %f85, %f86;
	mul.f32 	%f88, %f84, %f82;
	fma.rn.f32 	%f89, %f83, %f80, %f88;
	ld.shared.v2.f32 	{%f90, %f91}, [%r188];
	sub.f32 	%f92, %f90, %f87;
	sub.f32 	%f93, %f91, %f89;
	st.shared.v2.f32 	[%r188+16], {%f92, %f93};
	add.f32 	%f94, %f90, %f87;
	add.f32 	%f95, %f89, %f91;
	st.shared.v2.f32 	[%r188], {%f94, %f95};
$L__BB11_43:
	add.s32 	%r367, %r367, %r13;
	setp.lt.u32 	%p30, %r367, 128;
	@%p30 bra 	$L__BB11_33;
$L__BB11_44:
	setp.ne.s32 	%p31, %r14, 0;
	barrier.sync 	0;
	bar.warp.sync 	-1;
	@%p31 bra 	$L__BB11_46;
	// begin inline asm
	red.and.release.cta.b32 [%rd2],%r16;
	// end inline asm
$L__BB11_46:
	setp.ne.s32 	%p32, %r14, 0;
	barrier.sync 	0;
	bar.warp.sync 	-1;
	@%p32 bra 	$L__BB11_48;
	// begin inline asm
	red.and.release.cta.b32 [%rd2],%r16;
	// end inline asm
$L__BB11_48:
	setp.ne.s32 	%p33, %r14, 0;
	bar.warp.sync 	-1;
	@%p33 bra 	$L__BB11_52;
	// begin inline asm
	atom.or.acq_rel.cta.b32 %r191,[%rd2],%r15;
	// end inline asm
	or.b32  	%r193, %r191, %r15;
	and.b32  	%r194, %r193, %r17;
	setp.eq.s32 	%p34, %r194, %r17;
	@%p34 bra 	$L__BB11_51;
$L__BB11_50:
	// begin inline asm
	ld.acquire.cta.u32 %r195,[%rd2];
	// end inline asm
	and.b32  	%r196, %r195, %r15;
	setp.eq.s32 	%p35, %r196, 0;
	@%p35 bra 	$L__BB11_52;
	bra.uni 	$L__BB11_50;
$L__BB11_51:
	// begin inline asm
	red.and.relaxed.cta.b32 [%rd2],%r18;
	// end inline asm
$L__BB11_52:
	setp.gt.u32 	%p36, %r2, 127;
	bar.warp.sync 	-1;
	@%p36 bra 	$L__BB11_65;
	mov.u64 	%rd60, __cudart_i2opi_f;
	mov.u32 	%r372, %r2;
$L__BB11_54:
	and.b32  	%r198, %r372, 4;
	setp.ne.s32 	%p37, %r198, 0;
	@%p37 bra 	$L__BB11_64;
	and.b32  	%r199, %r372, 3;
	cvt.rn.f32.u32 	%f96, %r199;
	mul.f32 	%f7, %f96, 0fBF490FDB;
	mul.f32 	%f97, %f7, 0f3F22F983;
	cvt.rni.s32.f32 	%r376, %f97;
	cvt.rn.f32.s32 	%f98, %r376;
	fma.rn.f32 	%f99, %f98, 0fBFC90FDA, %f7;
	fma.rn.f32 	%f100, %f98, 0fB3A22168, %f99;
	fma.rn.f32 	%f285, %f98, 0fA7C234C5, %f100;
	abs.f32 	%f9, %f7;
	setp.ltu.f32 	%p38, %f9, 0f47CE4780;
	@%p38 bra 	$L__BB11_63;
	setp.eq.f32 	%p39, %f9, 0f7F800000;
	@%p39 bra 	$L__BB11_62;
	mov.b32 	%r39, %f7;
	shl.b32 	%r201, %r39, 8;
	or.b32  	%r40, %r201, -2147483648;
	mov.b64 	%rd134, 0;
	mov.b32 	%r373, 0;
$L__BB11_58:
	.pragma "nounroll";
	mul.wide.u32 	%rd59, %r373, 4;
	add.s64 	%rd61, %rd60, %rd59;
	ld.global.nc.u32 	%r202, [%rd61];
	mad.wide.u32 	%rd62, %r202, %r40, %rd134;
	shr.u64 	%rd134, %rd62, 32;
	add.s64 	%rd63, %rd1, %rd59;
	st.local.u32 	[%rd63], %rd62;
	add.s32 	%r373, %r373, 1;
	setp.ne.s32 	%p40, %r373, 6;
	@%p40 bra 	$L__BB11_58;
	shr.u32 	%r203, %r39, 23;
	st.local.u32 	[%rd1+24], %rd134;
	and.b32  	%r43, %r203, 31;
	and.b32  	%r204, %r203, 224;
	add.s32 	%r205, %r204, -128;
	shr.u32 	%r206, %r205, 5;
	mul.wide.u32 	%rd64, %r206, 4;
	sub.s64 	%rd8, %rd1, %rd64;
	ld.local.u32 	%r374, [%rd8+24];
	ld.local.u32 	%r375, [%rd8+20];
	setp.eq.s32 	%p41, %r43, 0;
	@%p41 bra 	$L__BB11_61;
	shf.l.wrap.b32 	%r374, %r375, %r374, %r43;
	ld.local.u32 	%r207, [%rd8+16];
	shf.l.wrap.b32 	%r375, %r207, %r375, %r43;
$L__BB11_61:
	shr.u32 	%r208, %r374, 30;
	shf.l.wrap.b32 	%r209, %r375, %r374, 2;
	shl.b32 	%r210, %r375, 2;
	shr.s32 	%r211, %r209, 31;
	sub.s32 	%r376, %r211, %r208;
	xor.b32  	%r212, %r211, %r209;
	xor.b32  	%r213, %r211, %r210;
	cvt.u64.u32 	%rd65, %r212;
	shl.b64 	%rd66, %rd65, 32;
	cvt.u64.u32 	%rd67, %r213;
	or.b64  	%rd68, %rd66, %rd67;
	cvt.rn.f64.s64 	%fd3, %rd68;
	mul.f64 	%fd4, %fd3, 0d3BF921FB54442D19;
	cvt.rn.f32.f64 	%f101, %fd4;
	neg.f32 	%f102, %f101;
	setp.lt.s32 	%p42, %r209, 0;
	selp.f32 	%f285, %f101, %f102, %p42;
	bra.uni 	$L__BB11_63;
$L__BB11_62:
	mov.f32 	%f103, 0f00000000;
	mul.rn.f32 	%f285, %f7, %f103;
	mov.b32 	%r376, 0;
$L__BB11_63:
	mul.f32 	%f104, %f285, %f285;
	fma.rn.f32 	%f105, %f104, 0f37CBAC00, 0fBAB607ED;
	fma.rn.f32 	%f106, %f105, %f104, 0f3D2AAABB;
	fma.rn.f32 	%f107, %f106, %f104, 0fBEFFFFFF;
	fma.rn.f32 	%f108, %f107, %f104, 0f3F800000;
	fma.rn.f32 	%f109, %f104, %f285, 0f00000000;
	fma.rn.f32 	%f110, %f104, 0fB94D4153, 0f3C0885E4;
	fma.rn.f32 	%f111, %f110, %f104, 0fBE2AAAA8;
	fma.rn.f32 	%f112, %f111, %f109, %f285;
	and.b32  	%r215, %r376, 1;
	setp.eq.b32 	%p43, %r215, 1;
	selp.f32 	%f113, %f108, %f112, %p43;
	selp.f32 	%f114, %f112, %f108, %p43;
	and.b32  	%r216, %r376, 2;
	setp.eq.s32 	%p44, %r216, 0;
	neg.f32 	%f115, %f113;
	selp.f32 	%f116, %f113, %f115, %p44;
	add.s32 	%r217, %r376, 1;
	and.b32  	%r218, %r217, 2;
	setp.eq.s32 	%p45, %r218, 0;
	neg.f32 	%f117, %f114;
	selp.f32 	%f118, %f114, %f117, %p45;
	shl.b32 	%r219, %r372, 3;
	add.s32 	%r221, %r126, %r219;
	ld.shared.v2.f32 	{%f119, %f120}, [%r221+32];
	mul.f32 	%f121, %f119, %f118;
	mul.f32 	%f122, %f120, %f116;
	sub.f32 	%f123, %f121, %f122;
	mul.f32 	%f124, %f120, %f118;
	fma.rn.f32 	%f125, %f119, %f116, %f124;
	ld.shared.v2.f32 	{%f126, %f127}, [%r221];
	sub.f32 	%f128, %f126, %f123;
	sub.f32 	%f129, %f127, %f125;
	st.shared.v2.f32 	[%r221+32], {%f128, %f129};
	add.f32 	%f130, %f126, %f123;
	add.f32 	%f131, %f125, %f127;
	st.shared.v2.f32 	[%r221], {%f130, %f131};
$L__BB11_64:
	add.s32 	%r372, %r372, %r13;
	setp.lt.u32 	%p46, %r372, 128;
	@%p46 bra 	$L__BB11_54;
$L__BB11_65:
	setp.ne.s32 	%p47, %r14, 0;
	barrier.sync 	0;
	bar.warp.sync 	-1;
	@%p47 bra 	$L__BB11_67;
	// begin inline asm
	red.and.release.cta.b32 [%rd2],%r16;
	// end inline asm
$L__BB11_67:
	setp.ne.s32 	%p48, %r14, 0;
	barrier.sync 	0;
	bar.warp.sync 	-1;
	@%p48 bra 	$L__BB11_69;
	// begin inline asm
	red.and.release.cta.b32 [%rd2],%r16;
	// end inline asm
$L__BB11_69:
	setp.ne.s32 	%p49, %r14, 0;
	bar.warp.sync 	-1;
	@%p49 bra 	$L__BB11_73;
	// begin inline asm
	atom.or.acq_rel.cta.b32 %r224,[%rd2],%r15;
	// end inline asm
	or.b32  	%r226, %r224, %r15;
	and.b32  	%r227, %r226, %r17;
	setp.eq.s32 	%p50, %r227, %r17;
	@%p50 bra 	$L__BB11_72;
$L__BB11_71:
	// begin inline asm
	ld.acquire.cta.u32 %r228,[%rd2];
	// end inline asm
	and.b32  	%r229, %r228, %r15;
	setp.eq.s32 	%p51, %r229, 0;
	@%p51 bra 	$L__BB11_73;
	bra.uni 	$L__BB11_71;
$L__BB11_72:
	// begin inline asm
	red.and.relaxed.cta.b32 [%rd2],%r18;
	// end inline asm
$L__BB11_73:
	setp.gt.u32 	%p52, %r2, 127;
	bar.warp.sync 	-1;
	@%p52 bra 	$L__BB11_86;
	mov.u64 	%rd76, __cudart_i2opi_f;
	mov.u32 	%r377, %r2;
$L__BB11_75:
	and.b32  	%r231, %r377, 8;
	setp.ne.s32 	%p53, %r231, 0;
	@%p53 bra 	$L__BB11_85;
	and.b32  	%r232, %r377, 7;
	cvt.rn.f32.u32 	%f132, %r232;
	mul.f32 	%f13, %f132, 0fBEC90FDB;
	mul.f32 	%f133, %f13, 0f3F22F983;
	cvt.rni.s32.f32 	%r381, %f133;
	cvt.rn.f32.s32 	%f134, %r381;
	fma.rn.f32 	%f135, %f134, 0fBFC90FDA, %f13;
	fma.rn.f32 	%f136, %f134, 0fB3A22168, %f135;
	fma.rn.f32 	%f286, %f134, 0fA7C234C5, %f136;
	abs.f32 	%f15, %f13;
	setp.ltu.f32 	%p54, %f15, 0f47CE4780;
	@%p54 bra 	$L__BB11_84;
	setp.eq.f32 	%p55, %f15, 0f7F800000;
	@%p55 bra 	$L__BB11_83;
	mov.b32 	%r55, %f13;
	shl.b32 	%r234, %r55, 8;
	or.b32  	%r56, %r234, -2147483648;
	mov.b64 	%rd135, 0;
	mov.b32 	%r378, 0;
$L__BB11_79:
	.pragma "nounroll";
	mul.wide.u32 	%rd75, %r378, 4;
	add.s64 	%rd77, %rd76, %rd75;
	ld.global.nc.u32 	%r235, [%rd77];
	mad.wide.u32 	%rd78, %r235, %r56, %rd135;
	shr.u64 	%rd135, %rd78, 32;
	add.s64 	%rd79, %rd1, %rd75;
	st.local.u32 	[%rd79], %rd78;
	add.s32 	%r378, %r378, 1;
	setp.ne.s32 	%p56, %r378, 6;
	@%p56 bra 	$L__BB11_79;
	shr.u32 	%r236, %r55, 23;
	st.local.u32 	[%rd1+24], %rd135;
	and.b32  	%r59, %r236, 31;
	and.b32  	%r237, %r236, 224;
	add.s32 	%r238, %r237, -128;
	shr.u32 	%r239, %r238, 5;
	mul.wide.u32 	%rd80, %r239, 4;
	sub.s64 	%rd11, %rd1, %rd80;
	ld.local.u32 	%r379, [%rd11+24];
	ld.local.u32 	%r380, [%rd11+20];
	setp.eq.s32 	%p57, %r59, 0;
	@%p57 bra 	$L__BB11_82;
	shf.l.wrap.b32 	%r379, %r380, %r379, %r59;
	ld.local.u32 	%r240, [%rd11+16];
	shf.l.wrap.b32 	%r380, %r240, %r380, %r59;
$L__BB11_82:
	shr.u32 	%r241, %r379, 30;
	shf.l.wrap.b32 	%r242, %r380, %r379, 2;
	shl.b32 	%r243, %r380, 2;
	shr.s32 	%r244, %r242, 31;
	sub.s32 	%r381, %r244, %r241;
	xor.b32  	%r245, %r244, %r242;
	xor.b32  	%r246, %r244, %r243;
	cvt.u64.u32 	%rd81, %r245;
	shl.b64 	%rd82, %rd81, 32;
	cvt.u64.u32 	%rd83, %r246;
	or.b64  	%rd84, %rd82, %rd83;
	cvt.rn.f64.s64 	%fd5, %rd84;
	mul.f64 	%fd6, %fd5, 0d3BF921FB54442D19;
	cvt.rn.f32.f64 	%f137, %fd6;
	neg.f32 	%f138, %f137;
	setp.lt.s32 	%p58, %r242, 0;
	selp.f32 	%f286, %f137, %f138, %p58;
	bra.uni 	$L__BB11_84;
$L__BB11_83:
	mov.f32 	%f139, 0f00000000;
	mul.rn.f32 	%f286, %f13, %f139;
	mov.b32 	%r381, 0;
$L__BB11_84:
	mul.f32 	%f140, %f286, %f286;
	fma.rn.f32 	%f141, %f140, 0f37CBAC00, 0fBAB607ED;
	fma.rn.f32 	%f142, %f141, %f140, 0f3D2AAABB;
	fma.rn.f32 	%f143, %f142, %f140, 0fBEFFFFFF;
	fma.rn.f32 	%f144, %f143, %f140, 0f3F800000;
	fma.rn.f32 	%f145, %f140, %f286, 0f00000000;
	fma.rn.f32 	%f146, %f140, 0fB94D4153, 0f3C0885E4;
	fma.rn.f32 	%f147, %f146, %f140, 0fBE2AAAA8;
	fma.rn.f32 	%f148, %f147, %f145, %f286;
	and.b32  	%r248, %r381, 1;
	setp.eq.b32 	%p59, %r248, 1;
	selp.f32 	%f149, %f144, %f148, %p59;
	selp.f32 	%f150, %f148, %f144, %p59;
	and.b32  	%r249, %r381, 2;
	setp.eq.s32 	%p60, %r249, 0;
	neg.f32 	%f151, %f149;
	selp.f32 	%f152, %f149, %f151, %p60;
	add.s32 	%r250, %r381, 1;
	and.b32  	%r251, %r250, 2;
	setp.eq.s32 	%p61, %r251, 0;
	neg.f32 	%f153, %f150;
	selp.f32 	%f154, %f150, %f153, %p61;
	shl.b32 	%r252, %r377, 3;
	add.s32 	%r254, %r126, %r252;
	ld.shared.v2.f32 	{%f155, %f156}, [%r254+64];
	mul.f32 	%f157, %f155, %f154;
	mul.f32 	%f158, %f156, %f152;
	sub.f32 	%f159, %f157, %f158;
	mul.f32 	%f160, %f156, %f154;
	fma.rn.f32 	%f161, %f155, %f152, %f160;
	ld.shared.v2.f32 	{%f162, %f163}, [%r254];
	sub.f32 	%f164, %f162, %f159;
	sub.f32 	%f165, %f163, %f161;
	st.shared.v2.f32 	[%r254+64], {%f164, %f165};
	add.f32 	%f166, %f162, %f159;
	add.f32 	%f167, %f161, %f163;
	st.shared.v2.f32 	[%r254], {%f166, %f167};
$L__BB11_85:
	add.s32 	%r377, %r377, %r13;
	setp.lt.u32 	%p62, %r377, 128;
	@%p62 bra 	$L__BB11_75;
$L__BB11_86:
	setp.ne.s32 	%p63, %r14, 0;
	barrier.sync 	0;
	bar.warp.sync 	-1;
	@%p63 bra 	$L__BB11_88;
	// begin inline asm
	red.and.release.cta.b32 [%rd2],%r16;
	// end inline asm
$L__BB11_88:
	setp.ne.s32 	%p64, %r14, 0;
	barrier.sync 	0;
	bar.warp.sync 	-1;
	@%p64 bra 	$L__BB11_90;
	// begin inline asm
	red.and.release.cta.b32 [%rd2],%r16;
	// end inline asm
$L__BB11_90:
	setp.ne.s32 	%p65, %r14, 0;
	bar.warp.sync 	-1;
	@%p65 bra 	$L__BB11_94;
	// begin inline asm
	atom.or.acq_rel.cta.b32 %r257,[%rd2],%r15;
	// end inline asm
	or.b32  	%r259, %r257, %r15;
	and.b32  	%r260, %r259, %r17;
	setp.eq.s32 	%p66, %r260, %r17;
	@%p66 bra 	$L__BB11_93;
$L__BB11_92:
	// begin inline asm
	ld.acquire.cta.u32 %r261,[%rd2];
	// end inline asm
	and.b32  	%r262, %r261, %r15;
	setp.eq.s32 	%p67, %r262, 0;
	@%p67 bra 	$L__BB11_94;
	bra.uni 	$L__BB11_92;
$L__BB11_93:
	// begin inline asm
	red.and.relaxed.cta.b32 [%rd2],%r18;
	// end inline asm
$L__BB11_94:
	setp.gt.u32 	%p68, %r2, 127;
	bar.warp.sync 	-1;
	@%p68 bra 	$L__BB11_107;
	mov.u64 	%rd92, __cudart_i2opi_f;
	mov.u32 	%r382, %r2;
$L__BB11_96:
	and.b32  	%r264, %r382, 16;
	setp.ne.s32 	%p69, %r264, 0;
	@%p69 bra 	$L__BB11_106;
	and.b32  	%r265, %r382, 15;
	cvt.rn.f32.u32 	%f168, %r265;
	mul.f32 	%f19, %f168, 0fBE490FDB;
	mul.f32 	%f169, %f19, 0f3F22F983;
	cvt.rni.s32.f32 	%r386, %f169;
	cvt.rn.f32.s32 	%f170, %r386;
	fma.rn.f32 	%f171, %f170, 0fBFC90FDA, %f19;
	fma.rn.f32 	%f172, %f170, 0fB3A22168, %f171;
	fma.rn.f32 	%f287, %f170, 0fA7C234C5, %f172;
	abs.f32 	%f21, %f19;
	setp.ltu.f32 	%p70, %f21, 0f47CE4780;
	@%p70 bra 	$L__BB11_105;
	setp.eq.f32 	%p71, %f21, 0f7F800000;
	@%p71 bra 	$L__BB11_104;
	mov.b32 	%r71, %f19;
	shl.b32 	%r267, %r71, 8;
	or.b32  	%r72, %r267, -2147483648;
	mov.b64 	%rd136, 0;
	mov.b32 	%r383, 0;
$L__BB11_100:
	.pragma "nounroll";
	mul.wide.u32 	%rd91, %r383, 4;
	add.s64 	%rd93, %rd92, %rd91;
	ld.global.nc.u32 	%r268, [%rd93];
	mad.wide.u32 	%rd94, %r268, %r72, %rd136;
	shr.u64 	%rd136, %rd94, 32;
	add.s64 	%rd95, %rd1, %rd91;
	st.local.u32 	[%rd95], %rd94;
	add.s32 	%r383, %r383, 1;
	setp.ne.s32 	%p72, %r383, 6;
	@%p72 bra 	$L__BB11_100;
	shr.u32 	%r269, %r71, 23;
	st.local.u32 	[%rd1+24], %rd136;
	and.b32  	%r75, %r269, 31;
	and.b32  	%r270, %r269, 224;
	add.s32 	%r271, %r270, -128;
	shr.u32 	%r272, %r271, 5;
	mul.wide.u32 	%rd96, %r272, 4;
	sub.s64 	%rd14, %rd1, %rd96;
	ld.local.u32 	%r384, [%rd14+24];
	ld.local.u32 	%r385, [%rd14+20];
	setp.eq.s32 	%p73, %r75, 0;
	@%p73 bra 	$L__BB11_103;
	shf.l.wrap.b32 	%r384, %r385, %r384, %r75;
	ld.local.u32 	%r273, [%rd14+16];
	shf.l.wrap.b32 	%r385, %r273, %r385, %r75;
$L__BB11_103:
	shr.u32 	%r274, %r384, 30;
	shf.l.wrap.b32 	%r275, %r385, %r384, 2;
	shl.b32 	%r276, %r385, 2;
	shr.s32 	%r277, %r275, 31;
	sub.s32 	%r386, %r277, %r274;
	xor.b32  	%r278, %r277, %r275;
	xor.b32  	%r279, %r277, %r276;
	cvt.u64.u32 	%rd97, %r278;
	shl.b64 	%rd98, %rd97, 32;
	cvt.u64.u32 	%rd99, %r279;
	or.b64  	%rd100, %rd98, %rd99;
	cvt.rn.f64.s64 	%fd7, %rd100;
	mul.f64 	%fd8, %fd7, 0d3BF921FB54442D19;
	cvt.rn.f32.f64 	%f173, %fd8;
	neg.f32 	%f174, %f173;
	setp.lt.s32 	%p74, %r275, 0;
	selp.f32 	%f287, %f173, %f174, %p74;
	bra.uni 	$L__BB11_105;
$L__BB11_104:
	mov.f32 	%f175, 0f00000000;
	mul.rn.f32 	%f287, %f19, %f175;
	mov.b32 	%r386, 0;
$L__BB11_105:
	mul.f32 	%f176, %f287, %f287;
	fma.rn.f32 	%f177, %f176, 0f37CBAC00, 0fBAB607ED;
	fma.rn.f32 	%f178, %f177, %f176, 0f3D2AAABB;
	fma.rn.f32 	%f179, %f178, %f176, 0fBEFFFFFF;
	fma.rn.f32 	%f180, %f179, %f176, 0f3F800000;
	fma.rn.f32 	%f181, %f176, %f287, 0f00000000;
	fma.rn.f32 	%f182, %f176, 0fB94D4153, 0f3C0885E4;
	fma.rn.f32 	%f183, %f182, %f176, 0fBE2AAAA8;
	fma.rn.f32 	%f184, %f183, %f181, %f287;
	and.b32  	%r281, %r386, 1;
	setp.eq.b32 	%p75, %r281, 1;
	selp.f32 	%f185, %f180, %f184, %p75;
	selp.f32 	%f186, %f184, %f180, %p75;
	and.b32  	%r282, %r386, 2;
	setp.eq.s32 	%p76, %r282, 0;
	neg.f32 	%f187, %f185;
	selp.f32 	%f188, %f185, %f187, %p76;
	add.s32 	%r283, %r386, 1;
	and.b32  	%r284, %r283, 2;
	setp.eq.s32 	%p77, %r284, 0;
	neg.f32 	%f189, %f186;
	selp.f32 	%f190, %f186, %f189, %p77;
	shl.b32 	%r285, %r382, 3;
	add.s32 	%r287, %r126, %r285;
	ld.shared.v2.f32 	{%f191, %f192}, [%r287+128];
	mul.f32 	%f193, %f191, %f190;
	mul.f32 	%f194, %f192, %f188;
	sub.f32 	%f195, %f193, %f194;
	mul.f32 	%f196, %f192, %f190;
	fma.rn.f32 	%f197, %f191, %f188, %f196;
	ld.shared.v2.f32 	{%f198, %f199}, [%r287];
	sub.f32 	%f200, %f198, %f195;
	sub.f32 	%f201, %f199, %f197;
	st.shared.v2.f32 	[%r287+128], {%f200, %f201};
	add.f32 	%f202, %f198, %f195;
	add.f32 	%f203, %f197, %f199;
	st.shared.v2.f32 	[%r287], {%f202, %f203};
$L__BB11_106:
	add.s32 	%r382, %r382, %r13;
	setp.lt.u32 	%p78, %r382, 128;
	@%p78 bra 	$L__BB11_96;
$L__BB11_107:
	setp.ne.s32 	%p79, %r14, 0;
	barrier.sync 	0;
	bar.warp.sync 	-1;
	@%p79 bra 	$L__BB11_109;
	// begin inline asm
	red.and.release.cta.b32 [%rd2],%r16;
	// end inline asm
$L__BB11_109:
	setp.ne.s32 	%p80, %r14, 0;
	barrier.sync 	0;
	bar.warp.sync 	-1;
	@%p80 bra 	$L__BB11_111;
	// begin inline asm
	red.and.release.cta.b32 [%rd2],%r16;
	// end inline asm
$L__BB11_111:
	setp.ne.s32 	%p81, %r14, 0;
	bar.warp.sync 	-1;
	@%p81 bra 	$L__BB11_115;
	// begin inline asm
	atom.or.acq_rel.cta.b32 %r290,[%rd2],%r15;
	// end inline asm
	or.b32  	%r292, %r290, %r15;
	and.b32  	%r293, %r292, %r17;
	setp.eq.s32 	%p82, %r293, %r17;
	@%p82 bra 	$L__BB11_114;
$L__BB11_113:
	// begin inline asm
	ld.acquire.cta.u32 %r294,[%rd2];
	// end inline asm
	and.b32  	%r295, %r294, %r15;
	setp.eq.s32 	%p83, %r295, 0;
	@%p83 bra 	$L__BB11_115;
	bra.uni 	$L__BB11_113;
$L__BB11_114:
	// begin inline asm
	red.and.relaxed.cta.b32 [%rd2],%r18;
	// end inline asm
$L__BB11_115:
	setp.gt.u32 	%p84, %r2, 127;
	bar.warp.sync 	-1;
	@%p84 bra 	$L__BB11_128;
	mov.u64 	%rd108, __cudart_i2opi_f;
	mov.u32 	%r387, %r2;
$L__BB11_117:
	and.b32  	%r297, %r387, 32;
	setp.ne.s32 	%p85, %r297, 0;
	@%p85 bra 	$L__BB11_127;
	and.b32  	%r298, %r387, 31;
	cvt.rn.f32.u32 	%f204, %r298;
	mul.f32 	%f25, %f204, 0fBDC90FDB;
	mul.f32 	%f205, %f25, 0f3F22F983;
	cvt.rni.s32.f32 	%r391, %f205;
	cvt.rn.f32.s32 	%f206, %r391;
	fma.rn.f32 	%f207, %f206, 0fBFC90FDA, %f25;
	fma.rn.f32 	%f208, %f206, 0fB3A22168, %f207;
	fma.rn.f32 	%f288, %f206, 0fA7C234C5, %f208;
	abs.f32 	%f27, %f25;
	setp.ltu.f32 	%p86, %f27, 0f47CE4780;
	@%p86 bra 	$L__BB11_126;
	setp.eq.f32 	%p87, %f27, 0f7F800000;
	@%p87 bra 	$L__BB11_125;
	mov.b32 	%r87, %f25;
	shl.b32 	%r300, %r87, 8;
	or.b32  	%r88, %r300, -2147483648;
	mov.b64 	%rd137, 0;
	mov.b32 	%r388, 0;
$L__BB11_121:
	.pragma "nounroll";
	mul.wide.u32 	%rd107, %r388, 4;
	add.s64 	%rd109, %rd108, %rd107;
	ld.global.nc.u32 	%r301, [%rd109];
	mad.wide.u32 	%rd110, %r301, %r88, %rd137;
	shr.u64 	%rd137, %rd110, 32;
	add.s64 	%rd111, %rd1, %rd107;
	st.local.u32 	[%rd111], %rd110;
	add.s32 	%r388, %r388, 1;
	setp.ne.s32 	%p88, %r388, 6;
	@%p88 bra 	$L__BB11_121;
	shr.u32 	%r302, %r87, 23;
	st.local.u32 	[%rd1+24], %rd137;
	and.b32  	%r91, %r302, 31;
	and.b32  	%r303, %r302, 224;
	add.s32 	%r304, %r303, -128;
	shr.u32 	%r305, %r304, 5;
	mul.wide.u32 	%rd112, %r305, 4;
	sub.s64 	%rd17, %rd1, %rd112;
	ld.local.u32 	%r389, [%rd17+24];
	ld.local.u32 	%r390, [%rd17+20];
	setp.eq.s32 	%p89, %r91, 0;
	@%p89 bra 	$L__BB11_124;
	shf.l.wrap.b32 	%r389, %r390, %r389, %r91;
	ld.local.u32 	%r306, [%rd17+16];
	shf.l.wrap.b32 	%r390, %r306, %r390, %r91;
$L__BB11_124:
	shr.u32 	%r307, %r389, 30;
	shf.l.wrap.b32 	%r308, %r390, %r389, 2;
	shl.b32 	%r309, %r390, 2;
	shr.s32 	%r310, %r308, 31;
	sub.s32 	%r391, %r310, %r307;
	xor.b32  	%r311, %r310, %r308;
	xor.b32  	%r312, %r310, %r309;
	cvt.u64.u32 	%rd113, %r311;
	shl.b64 	%rd114, %rd113, 32;
	cvt.u64.u32 	%rd115, %r312;
	or.b64  	%rd116, %rd114, %rd115;
	cvt.rn.f64.s64 	%fd9, %rd116;
	mul.f64 	%fd10, %fd9, 0d3BF921FB54442D19;
	cvt.rn.f32.f64 	%f209, %fd10;
	neg.f32 	%f210, %f209;
	setp.lt.s32 	%p90, %r308, 0;
	selp.f32 	%f288, %f209, %f210, %p90;
	bra.uni 	$L__BB11_126;
$L__BB11_125:
	mov.f32 	%f211, 0f00000000;
	mul.rn.f32 	%f288, %f25, %f211;
	mov.b32 	%r391, 0;
$L__BB11_126:
	mul.f32 	%f212, %f288, %f288;
	fma.rn.f32 	%f213, %f212, 0f37CBAC00, 0fBAB607ED;
	fma.rn.f32 	%f214, %f213, %f212, 0f3D2AAABB;
	fma.rn.f32 	%f215, %f214, %f212, 0fBEFFFFFF;
	fma.rn.f32 	%f216, %f215, %f212, 0f3F800000;
	fma.rn.f32 	%f217, %f212, %f288, 0f00000000;
	fma.rn.f32 	%f218, %f212, 0fB94D4153, 0f3C0885E4;
	fma.rn.f32 	%f219, %f218, %f212, 0fBE2AAAA8;
	fma.rn.f32 	%f220, %f219, %f217, %f288;
	and.b32  	%r314, %r391, 1;
	setp.eq.b32 	%p91, %r314, 1;
	selp.f32 	%f221, %f216, %f220, %p91;
	selp.f32 	%f222, %f220, %f216, %p91;
	and.b32  	%r315, %r391, 2;
	setp.eq.s32 	%p92, %r315, 0;
	neg.f32 	%f223, %f221;
	selp.f32 	%f224, %f221, %f223, %p92;
	add.s32 	%r316, %r391, 1;
	and.b32  	%r317, %r316, 2;
	setp.eq.s32 	%p93, %r317, 0;
	neg.f32 	%f225, %f222;
	selp.f32 	%f226, %f222, %f225, %p93;
	shl.b32 	%r318, %r387, 3;
	add.s32 	%r320, %r126, %r318;
	ld.shared.v2.f32 	{%f227, %f228}, [%r320+256];
	mul.f32 	%f229, %f227, %f226;
	mul.f32 	%f230, %f228, %f224;
	sub.f32 	%f231, %f229, %f230;
	mul.f32 	%f232, %f228, %f226;
	fma.rn.f32 	%f233, %f227, %f224, %f232;
	ld.shared.v2.f32 	{%f234, %f235}, [%r320];
	sub.f32 	%f236, %f234, %f231;
	sub.f32 	%f237, %f235, %f233;
	st.shared.v2.f32 	[%r320+256], {%f236, %f237};
	add.f32 	%f238, %f234, %f231;
	add.f32 	%f239, %f233, %f235;
	st.shared.v2.f32 	[%r320], {%f238, %f239};
$L__BB11_127:
	add.s32 	%r387, %r387, %r13;
	setp.lt.u32 	%p94, %r387, 128;
	@%p94 bra 	$L__BB11_117;
$L__BB11_128:
	setp.ne.s32 	%p95, %r14, 0;
	barrier.sync 	0;
	bar.warp.sync 	-1;
	@%p95 bra 	$L__BB11_130;
	// begin inline asm
	red.and.release.cta.b32 [%rd2],%r16;
	// end inline asm
$L__BB11_130:
	setp.ne.s32 	%p96, %r14, 0;
	barrier.sync 	0;
	bar.warp.sync 	-1;
	@%p96 bra 	$L__BB11_132;
	// begin inline asm
	red.and.release.cta.b32 [%rd2],%r16;
	// end inline asm
$L__BB11_132:
	setp.ne.s32 	%p97, %r14, 0;
	bar.warp.sync 	-1;
	@%p97 bra 	$L__BB11_136;
	// begin inline asm
	atom.or.acq_rel.cta.b32 %r323,[%rd2],%r15;
	// end inline asm
	or.b32  	%r325, %r323, %r15;
	and.b32  	%r326, %r325, %r17;
	setp.eq.s32 	%p98, %r326, %r17;
	@%p98 bra 	$L__BB11_135;
$L__BB11_134:
	// begin inline asm
	ld.acquire.cta.u32 %r327,[%rd2];
	// end inline asm
	and.b32  	%r328, %r327, %r15;
	setp.eq.s32 	%p99, %r328, 0;
	@%p99 bra 	$L__BB11_136;
	bra.uni 	$L__BB11_134;
$L__BB11_135:
	// begin inline asm
	red.and.relaxed.cta.b32 [%rd2],%r18;
	// end inline asm
$L__BB11_136:
	setp.gt.u32 	%p100, %r2, 127;
	bar.warp.sync 	-1;
	@%p100 bra 	$L__BB11_149;
	mov.u64 	%rd122, __cudart_i2opi_f;
	mov.u32 	%r392, %r2;
$L__BB11_138:
	and.b32  	%r330, %r392, 64;
	setp.ne.s32 	%p101, %r330, 0;
	@%p101 bra 	$L__BB11_148;
	and.b32  	%r331, %r392, 63;
	cvt.rn.f32.u32 	%f240, %r331;
	mul.f32 	%f31, %f240, 0fBD490FDB;
	mul.f32 	%f241, %f31, 0f3F22F983;
	cvt.rni.s32.f32 	%r396, %f241;
	cvt.rn.f32.s32 	%f242, %r396;
	fma.rn.f32 	%f243, %f242, 0fBFC90FDA, %f31;
	fma.rn.f32 	%f244, %f242, 0fB3A22168, %f243;
	fma.rn.f32 	%f289, %f242, 0fA7C234C5, %f244;
	abs.f32 	%f33, %f31;
	setp.ltu.f32 	%p102, %f33, 0f47CE4780;
	@%p102 bra 	$L__BB11_147;
	setp.eq.f32 	%p103, %f33, 0f7F800000;
	@%p103 bra 	$L__BB11_146;
	mov.b32 	%r103, %f31;
	shl.b32 	%r333, %r103, 8;
	or.b32  	%r104, %r333, -2147483648;
	mov.b64 	%rd140, 0;
	mov.b32 	%r393, 0;
	mov.u64 	%rd138, %rd122;
	mov.u64 	%rd139, %rd1;
$L__BB11_142:
	.pragma "nounroll";
	ld.global.nc.u32 	%r334, [%rd138];
	mad.wide.u32 	%rd124, %r334, %r104, %rd140;
	shr.u64 	%rd140, %rd124, 32;
	st.local.u32 	[%rd139], %rd124;
	add.s32 	%r393, %r393, 1;
	add.s64 	%rd139, %rd139, 4;
	add.s64 	%rd138, %rd138, 4;
	setp.ne.s32 	%p104, %r393, 6;
	@%p104 bra 	$L__BB11_142;
	shr.u32 	%r335, %r103, 23;
	st.local.u32 	[%rd1+24], %rd140;
	and.b32  	%r107, %r335, 31;
	and.b32  	%r336, %r335, 224;
	add.s32 	%r337, %r336, -128;
	shr.u32 	%r338, %r337, 5;
	mul.wide.u32 	%rd125, %r338, 4;
	sub.s64 	%rd24, %rd1, %rd125;
	ld.local.u32 	%r394, [%rd24+24];
	ld.local.u32 	%r395, [%rd24+20];
	setp.eq.s32 	%p105, %r107, 0;
	@%p105 bra 	$L__BB11_145;
	shf.l.wrap.b32 	%r394, %r395, %r394, %r107;
	ld.local.u32 	%r339, [%rd24+16];
	shf.l.wrap.b32 	%r395, %r339, %r395, %r107;
$L__BB11_145:
	shr.u32 	%r340, %r394, 30;
	shf.l.wrap.b32 	%r341, %r395, %r394, 2;
	shl.b32 	%r342, %r395, 2;
	shr.s32 	%r343, %r341, 31;
	sub.s32 	%r396, %r343, %r340;
	xor.b32  	%r344, %r343, %r341;
	xor.b32  	%r345, %r343, %r342;
	cvt.u64.u32 	%rd126, %r344;
	shl.b64 	%rd127, %rd126, 32;
	cvt.u64.u32 	%rd128, %r345;
	or.b64  	%rd129, %rd127, %rd128;
	cvt.rn.f64.s64 	%fd11, %rd129;
	mul.f64 	%fd12, %fd11, 0d3BF921FB54442D19;
	cvt.rn.f32.f64 	%f245, %fd12;
	neg.f32 	%f246, %f245;
	setp.lt.s32 	%p106, %r341, 0;
	selp.f32 	%f289, %f245, %f246, %p106;
	bra.uni 	$L__BB11_147;
$L__BB11_146:
	mov.f32 	%f247, 0f00000000;
	mul.rn.f32 	%f289, %f31, %f247;
	mov.b32 	%r396, 0;
$L__BB11_147:
	mul.f32 	%f248, %f289, %f289;
	fma.rn.f32 	%f249, %f248, 0f37CBAC00, 0fBAB607ED;
	fma.rn.f32 	%f250, %f249, %f248, 0f3D2AAABB;
	fma.rn.f32 	%f251, %f250, %f248, 0fBEFFFFFF;
	fma.rn.f32 	%f252, %f251, %f248, 0f3F800000;
	fma.rn.f32 	%f253, %f248, %f289, 0f00000000;
	fma.rn.f32 	%f254, %f248, 0fB94D4153, 0f3C0885E4;
	fma.rn.f32 	%f255, %f254, %f248, 0fBE2AAAA8;
	fma.rn.f32 	%f256, %f255, %f253, %f289;
	and.b32  	%r347, %r396, 1;
	setp.eq.b32 	%p107, %r347, 1;
	selp.f32 	%f257, %f252, %f256, %p107;
	selp.f32 	%f258, %f256, %f252, %p107;
	and.b32  	%r348, %r396, 2;
	setp.eq.s32 	%p108, %r348, 0;
	neg.f32 	%f259, %f257;
	selp.f32 	%f260, %f257, %f259, %p108;
	add.s32 	%r349, %r396, 1;
	and.b32  	%r350, %r349, 2;
	setp.eq.s32 	%p109, %r350, 0;
	neg.f32 	%f261, %f258;
	selp.f32 	%f262, %f258, %f261, %p109;
	shl.b32 	%r351, %r392, 3;
	add.s32 	%r353, %r126, %r351;
	ld.shared.v2.f32 	{%f263, %f264}, [%r353+512];
	mul.f32 	%f265, %f263, %f262;
	mul.f32 	%f266, %f264, %f260;
	sub.f32 	%f267, %f265, %f266;
	mul.f32 	%f268, %f264, %f262;
	fma.rn.f32 	%f269, %f263, %f260, %f268;
	ld.shared.v2.f32 	{%f270, %f271}, [%r353];
	sub.f32 	%f272, %f270, %f267;
	sub.f32 	%f273, %f271, %f269;
	st.shared.v2.f32 	[%r353+512], {%f272, %f273};
	add.f32 	%f274, %f270, %f267;
	add.f32 	%f275, %f269, %f271;
	st.shared.v2.f32 	[%r353], {%f274, %f275};
$L__BB11_148:
	add.s32 	%r392, %r392, %r13;
	setp.lt.u32 	%p110, %r392, 128;
	@%p110 bra 	$L__BB11_138;
$L__BB11_149:
	setp.gt.u32 	%p111, %r2, 31;
	barrier.sync 	0;
	@%p111 bra 	$L__BB11_151;
	shl.b32 	%r354, %r1, 7;
	shl.b32 	%r355, %r2, 2;
	add.s32 	%r356, %r354, %r355;
	cvta.to.global.u64 	%rd130, %rd26;
	mul.wide.u32 	%rd131, %r356, 8;
	add.s64 	%rd132, %rd130, %rd131;
	shl.b32 	%r357, %r2, 5;
	add.s32 	%r359, %r126, %r357;
	ld.shared.v4.f32 	{%f276, %f277, %f278, %f279}, [%r359];
	st.global.v2.f32 	[%rd132], {%f276, %f277};
	st.global.v2.f32 	[%rd132+8], {%f278, %f279};
	ld.shared.v4.f32 	{%f280, %f281, %f282, %f283}, [%r359+16];
	st.global.v2.f32 	[%rd132+16], {%f280, %f281};
	st.global.v2.f32 	[%rd132+24], {%f282, %f283};
$L__BB11_151:
	ret;

}
	// .globl	_ZN17signal_processing7kernels15fft_sm90_kernelILi8EEEvPK6float2PS2_i
.visible .entry _ZN17signal_processing7kernels15fft_sm90_kernelILi8EEEvPK6float2PS2_i(
	.param .u64 .ptr .align 1 _ZN17signal_processing7kernels15fft_sm90_kernelILi8EEEvPK6float2PS2_i_param_0,
	.param .u64 .ptr .align 1 _ZN17signal_processing7kernels15fft_sm90_kernelILi8EEEvPK6float2PS2_i_param_1,
	.param .u32 _ZN17signal_processing7kernels15fft_sm90_kernelILi8EEEvPK6float2PS2_i_param_2
)
.maxntid 1024
.minnctapersm 4
{
	.local .align 4 .b8 	__local_depot12[28];
	.reg .b64 	%SP;
	.reg .b64 	%SPL;
	.reg .pred 	%p<128>;
	.reg .b32 	%r<451>;
	.reg .b32 	%f<333>;
	.reg .b64 	%rd<161>;
	.reg .b64 	%fd<15>;

	mov.u64 	%SPL, __local_depot12;
	ld.param.u64 	%rd28, [_ZN17signal_processing7kernels15fft_sm90_kernelILi8EEEvPK6float2PS2_i_param_0];
	ld.param.u64 	%rd29, [_ZN17signal_processing7kernels15fft_sm90_kernelILi8EEEvPK6float2PS2_i_param_1];
	ld.param.u32 	%r133, [_ZN17signal_processing7kernels15fft_sm90_kernelILi8EEEvPK6float2PS2_i_param_2];
	add.u64 	%rd1, %SPL, 0;
	mov.u32 	%r1, %ctaid.x;
	mov.u32 	%r2, %tid.x;
	setp.ge.s32 	%p1, %r1, %r133;
	@%p1 bra 	$L__BB12_172;
	setp.gt.u32 	%p2, %r2, 63;
	@%p2 bra 	$L__BB12_3;
	shl.b32 	%r134, %r2, 2;
	shl.b32 	%r135, %r1, 8;
	add.s32 	%r136, %r135, %r134;
	shl.b32 	%r137, %r2, 5;
	mov.u32 	%r138, _ZN17signal_processing7kernels13shared_memoryE;
	add.s32 	%r139, %r138, %r137;
	cvta.to.global.u64 	%rd31, %rd28;
	mul.wide.u32 	%rd32, %r136, 8;
	add.s64 	%rd33, %rd31, %rd32;
	ld.global.nc.v2.f32 	{%f43, %f44}, [%rd33];
	ld.global.nc.v2.f32 	{%f45, %f46}, [%rd33+8];
	st.shared.v4.f32 	[%r139], {%f43, %f44, %f45, %f46};
	ld.global.nc.v2.f32 	{%f47, %f48}, [%rd33+16];
	ld.global.nc.v2.f32 	{%f49, %f50}, [%rd33+24];
	st.shared.v4.f32 	[%r139+16], {%f47, %f48, %f49, %f50};
$L__BB12_3:
	bar.sync 	0;
	mov.b32 	%r409, 0;
	mov.u32 	%r142, _ZN17signal_processing7kernels13shared_memoryE;
	mov.u32 	%r413, %r409;
$L__BB12_4:
	setp.ge.s32 	%p3, %r409, %r413;
	@%p3 bra 	$L__BB12_6;
	shl.b32 	%r141, %r409, 3;
	add.s32 	%r143, %r142, %r141;
	ld.shared.v2.f32 	{%f51, %f52}, [%r143];
	shl.b32 	%r144, %r413, 3;
	add.s32 	%r145, %r142, %r144;
	ld.shared.v2.f32 	{%f53, %f54}, [%r145];
	st.shared.v2.f32 	[%r143], {%f53, %f54};
	st.shared.v2.f32 	[%r145], {%f51, %f52};
$L__BB12_6:
	setp.lt.s32 	%p4, %r413, 128;
	mov.b32 	%r414, 128;
	@%p4 bra 	$L__BB12_9;
	mov.b32 	%r414, 128;
$L__BB12_8:
	sub.s32 	%r413, %r413, %r414;
	shr.u32 	%r148, %r414, 31;
	add.s32 	%r149, %r414, %r148;
	shr.s32 	%r414, %r149, 1;
	setp.le.s32 	%p5, %r414, %r413;
	@%p5 bra 	$L__BB12_8;
$L__BB12_9:
	add.s32 	%r413, %r414, %r413;
	add.s32 	%r409, %r409, 1;
	setp.ne.s32 	%p6, %r409, 255;
	@%p6 bra 	$L__BB12_4;
	bar.sync 	0;
	// begin inline asm
	{
	 .reg .u32 start;
	 .reg .u64 extended;
	 mov.u32 start, %reserved_smem_offset_1;
	 cvt.u64.u32 extended, start;
	 cvta.shared.u64 %rd34, extended;
	}
	// end inline asm
	mov.u32 	%r150, %tid.y;
	mov.u32 	%r151, %tid.z;
	mov.u32 	%r13, %ntid.x;
	mov.u32 	%r152, %ntid.y;
	mad.lo.s32 	%r153, %r151, %r152, %r150;
	mad.lo.s32 	%r154, %r153, %r13, %r2;
	and.b32  	%r14, %r154, 31;
	setp.ne.s32 	%p7, %r14, 0;
	add.s64 	%rd2, %rd34, 4;
	shr.u32 	%r155, %r154, 5;
	mov.b32 	%r156, 1;
	shl.b32 	%r15, %r156, %r155;
	not.b32 	%r16, %r15;
	and.b32  	%r157, %r155, 134217724;
	mov.b32 	%r158, 15;
	shl.b32 	%r17, %r158, %r157;
	not.b32 	%r18, %r17;
	bar.warp.sync 	-1;
	@%p7 bra 	$L__BB12_12;
	// begin inline asm
	red.and.release.cta.b32 [%rd2],%r16;
	// end inline asm
$L__BB12_12:
	setp.ne.s32 	%p8, %r14, 0;
	barrier.sync 	0;
	bar.warp.sync 	-1;
	@%p8 bra 	$L__BB12_14;
	// begin inline asm
	red.and.release.cta.b32 [%rd2],%r16;
	// end inline asm
$L__BB12_14:
	setp.ne.s32 	%p9, %r14, 0;
	bar.warp.sync 	-1;
	@%p9 bra 	$L__BB12_18;
	// begin inline asm
	atom.or.acq_rel.cta.b32 %r161,[%rd2],%r15;
	// end inline asm
	or.b32  	%r163, %r161, %r15;
	and.b32  	%r164, %r163, %r17;
	setp.eq.s32 	%p10, %r164, %r17;
	@%p10 bra 	$L__BB12_16;
	bra.uni 	$L__BB12_17;
$L__BB12_16:
	// begin inline asm
	red.and.relaxed.cta.b32 [%rd2],%r18;
	// end inline asm
	bra.uni 	$L__BB12_18;
$L__BB12_17:
	// begin inline asm
	ld.acquire.cta.u32 %r165,[%rd2];
	// end inline asm
	and.b32  	%r166, %r165, %r15;
	setp.ne.s32 	%p11, %r166, 0;
	@%p11 bra 	$L__BB12_17;
$L__BB12_18:
	setp.gt.u32 	%p12, %r2, 255;
	bar.warp.sync 	-1;
	@%p12 bra 	$L__BB12_23;
	mov.u32 	%r415, %r2;
$L__BB12_20:
	and.b32  	%r168, %r415, 1;
	setp.eq.b32 	%p13, %r168, 1;
	@%p13 bra 	$L__BB12_22;
	shl.b32 	%r169, %r415, 3;
	add.s32 	%r171, %r142, %r169;
	ld.shared.v2.f32 	{%f55, %f56}, [%r171+8];
	mul.f32 	%f57, %f56, 0f80000000;
	sub.f32 	%f58, %f55, %f57;
	fma.rn.f32 	%f59, %f55, 0f80000000, %f56;
	ld.shared.v2.f32 	{%f60, %f61}, [%r171];
	sub.f32 	%f62, %f60, %f58;
	sub.f32 	%f63, %f61, %f59;
	st.shared.v2.f32 	[%r171+8], {%f62, %f63};
	add.f32 	%f64, %f60, %f58;
	add.f32 	%f65, %f59, %f61;
	st.shared.v2.f32 	[%r171], {%f64, %f65};
$L__BB12_22:
	add.s32 	%r415, %r415, %r13;
	setp.lt.u32 	%p14, %r415, 256;
	@%p14 bra 	$L__BB12_20;
$L__BB12_23:
	setp.ne.s32 	%p15, %r14, 0;
	barrier.sync 	0;
	bar.warp.sync 	-1;
	@%p15 bra 	$L__BB12_25;
	// begin inline asm
	red.and.release.cta.b32 [%rd2],%r16;
	// end inline asm
$L__BB12_25:
	setp.ne.s32 	%p16, %r14, 0;
	barrier.sync 	0;
	bar.warp.sync 	-1;
	@%p16 bra 	$L__BB12_27;
	// begin inline asm
	red.and.release.cta.b32 [%rd2],%r16;
	// end inline asm
$L__BB12_27:
	setp.ne.s32 	%p17, %r14, 0;
	bar.warp.sync 	-1;
	@%p17 bra 	$L__BB12_31;
	// begin inline asm
	atom.or.acq_rel.cta.b32 %r174,[%rd2],%r15;
	// end inline asm
	or.b32  	%r176, %r174, %r15;
	and.b32  	%r177, %r176, %r17;
	setp.eq.s32 	%p18, %r177, %r17;
	@%p18 bra 	$L__BB12_30;
$L__BB12_29:
	// begin inline asm
	ld.acquire.cta.u32 %r178,[%rd2];
	// end inline asm
	and.b32  	%r179, %r178, %r15;
	setp.eq.s32 	%p19, %r179, 0;
	@%p19 bra 	$L__BB12_31;
	bra.uni 	$L__BB12_29;
$L__BB12_30:
	// begin inline asm
	red.and.relaxed.cta.b32 [%rd2],%r18;
	// end inline asm
$L__BB12_31:
	setp.gt.u32 	%p20, %r2, 255;
	bar.warp.sync 	-1;
	@%p20 bra 	$L__BB12_44;
	mov.u64 	%rd47, __cudart_i2opi_f;
	mov.u32 	%r416, %r2;
$L__BB12_33:
	and.b32  	%r181, %r416, 2;
	setp.ne.s32 	%p21, %r181, 0;
	@%p21 bra 	$L__BB12_43;
	and.b32  	%r182, %r416, 1;
	cvt.rn.f32.u32 	%f66, %r182;
	mul.f32 	%f1, %f66, 0fBFC90FDB;
	mul.f32 	%f67, %f1, 0f3F22F983;
	cvt.rni.s32.f32 	%r420, %f67;
	cvt.rn.f32.s32 	%f68, %r420;
	fma.rn.f32 	%f69, %f68, 0fBFC90FDA, %f1;
	fma.rn.f32 	%f70, %f68, 0fB3A22168, %f69;
	fma.rn.f32 	%f326, %f68, 0fA7C234C5, %f70;
	abs.f32 	%f3, %f1;
	setp.ltu.f32 	%p22, %f3, 0f47CE4780;
	@%p22 bra 	$L__BB12_42;
	setp.eq.f32 	%p23, %f3, 0f7F800000;
	@%p23 bra 	$L__BB12_41;
	mov.b32 	%r23, %f1;
	shl.b32 	%r184, %r23, 8;
	or.b32  	%r24, %r184, -2147483648;
	mov.b64 	%rd152, 0;
	mov.b32 	%r417, 0;
$L__BB12_37:
	.pragma "nounroll";
	mul.wide.u32 	%rd46, %r417, 4;
	add.s64 	%rd48, %rd47, %rd46;
	ld.global.nc.u32 	%r185, [%rd48];
	mad.wide.u32 	%rd49, %r185, %r24, %rd152;
	shr.u64 	%rd152, %rd49, 32;
	add.s64 	%rd50, %rd1, %rd46;
	st.local.u32 	[%rd50], %rd49;
	add.s32 	%r417, %r417, 1;
	setp.ne.s32 	%p24, %r417, 6;
	@%p24 bra 	$L__BB12_37;
	shr.u32 	%r186, %r23, 23;
	st.local.u32 	[%rd1+24], %rd152;
	and.b32  	%r27, %r186, 31;
	and.b32  	%r187, %r186, 224;
	add.s32 	%r188, %r187, -128;
	shr.u32 	%r189, %r188, 5;
	mul.wide.u32 	%rd51, %r189, 4;
	sub.s64 	%rd5, %rd1, %rd51;
	ld.local.u32 	%r418, [%rd5+24];
	ld.local.u32 	%r419, [%rd5+20];
	setp.eq.s32 	%p25, %r27, 0;
	@%p25 bra 	$L__BB12_40;
	shf.l.wrap.b32 	%r418, %r419, %r418, %r27;
	ld.local.u32 	%r190, [%rd5+16];
	shf.l.wrap.b32 	%r419, %r190, %r419, %r27;
$L__BB12_40:
	shr.u32 	%r191, %r418, 30;
	shf.l.wrap.b32 	%r192, %r419, %r418, 2;
	shl.b32 	%r193, %r419, 2;
	shr.s32 	%r194, %r192, 31;
	sub.s32 	%r420, %r194, %r191;
	xor.b32  	%r195, %r194, %r192;
	xor.b32  	%r196, %r194, %r193;
	cvt.u64.u32 	%rd52, %r195;
	shl.b64 	%rd53, %rd52, 32;
	cvt.u64.u32 	%rd54, %r196;
	or.b64  	%rd55, %rd53, %rd54;
	cvt.rn.f64.s64 	%fd1, %rd55;
	mul.f64 	%fd2, %fd1, 0d3BF921FB54442D19;
	cvt.rn.f32.f64 	%f71, %fd2;
	neg.f32 	%f72, %f71;
	setp.lt.s32 	%p26, %r192, 0;
	selp.f32 	%f326, %f71, %f72, %p26;
	bra.uni 	$L__BB12_42;
$L__BB12_41:
	mov.f32 	%f73, 0f00000000;
	mul.rn.f32 	%f326, %f1, %f73;
	mov.b32 	%r420, 0;
$L__BB12_42:
	mul.f32 	%f74, %f326, %f326;
	fma.rn.f32 	%f75, %f74, 0f37CBAC00, 0fBAB607ED;
	fma.rn.f32 	%f76, %f75, %f74, 0f3D2AAABB;
	fma.rn.f32 	%f77, %f76, %f74, 0fBEFFFFFF;
	fma.rn.f32 	%f78, %f77, %f74, 0f3F800000;
	fma.rn.f32 	%f79, %f74, %f326, 0f00000000;
	fma.rn.f32 	%f80, %f74, 0fB94D4153, 0f3C0885E4;
	fma.rn.f32 	%f81, %f80, %f74, 0fBE2AAAA8;
	fma.rn.f32 	%f82, %f81, %f79, %f326;
	and.b32  	%r198, %r420, 1;
	setp.eq.b32 	%p27, %r198, 1;
	selp.f32 	%f83, %f78, %f82, %p27;
	selp.f32 	%f84, %f82, %f78, %p27;
	and.b32  	%r199, %r420, 2;
	setp.eq.s32 	%p28, %r199, 0;
	neg.f32 	%f85, %f83;
	selp.f32 	%f86, %f83, %f85, %p28;
	add.s32 	%r200, %r420, 1;
	and.b32  	%r201, %r200, 2;
	setp.eq.s32 	%p29, %r201, 0;
	neg.f32 	%f87, %f84;
	selp.f32 	%f88, %f84, %f87, %p29;
	shl.b32 	%r202, %r416, 3;
	add.s32 	%r204, %r142, %r202;
	ld.shared.v2.f32 	{%f89, %f90}, [%r204+16];
	mul.f32 	%f91, %f89, %f88;
	mul.f32 	%f92, %f90, %f86;
	sub.f32 	%f93, %f91, %f92;
	mul.f32 	%f94, %f90, %f88;
	fma.rn.f32 	%f95, %f89, %f86, %f94;
	ld.shared.v2.f32 	{%f96, %f97}, [%r204];
	sub.f32 	%f98, %f96, %f93;
	sub.f32 	%f99, %f97, %f95;
	st.shared.v2.f32 	[%r204+16], {%f98, %f99};
	add.f32 	%f100, %f96, %f93;
	add.f32 	%f101, %f95, %f97;
	st.shared.v2.f32 	[%r204], {%f100, %f101};
$L__BB12_43:
	add.s32 	%r416, %r416, %r13;
	setp.lt.u32 	%p30, %r416, 256;
	@%p30 bra 	$L__BB12_33;
$L__BB12_44:
	setp.ne.s32 	%p31, %r14, 0;
	barrier.sync 	0;
	bar.warp.sync 	-1;
	@%p31 bra 	$L__BB12_46;
	// begin inline asm
	red.and.release.cta.b32 [%rd2],%r16;
	// end inline asm
$L__BB12_46:
	setp.ne.s32 	%p32, %r14, 0;
	barrier.sync 	0;
	bar.warp.sync 	-1;
	@%p32 bra 	$L__BB12_48;
	// begin inline asm
	red.and.release.cta.b32 [%rd2],%r16;
	// end inline asm
$L__BB12_48:
	setp.ne.s32 	%p33, %r14, 0;
	bar.warp.sync 	-1;
	@%p33 bra 	$L__BB12_52;
	// begin inline asm
	atom.or.acq_rel.cta.b32 %r207,[%rd2],%r15;
	// end inline asm
	or.b32  	%r209, %r207, %r15;
	and.b32  	%r210, %r209, %r17;
	setp.eq.s32 	%p34, %r210, %r17;
	@%p34 bra 	$L__BB12_51;
$L__BB12_50:
	// begin inline asm
	ld.acquire.cta.u32 %r211,[%rd2];
	// end inline asm
	and.b32  	%r212, %r211, %r15;
	setp.eq.s32 	%p35, %r212, 0;
	@%p35 bra 	$L__BB12_52;
	bra.uni 	$L__BB12_50;
$L__BB12_51:
	// begin inline asm
	red.and.relaxed.cta.b32 [%rd2],%r18;
	// end inline asm
$L__BB12_52:
	setp.gt.u32 	%p36, %r2, 255;
	bar.warp.sync 	-1;
	@%p36 bra 	$L__BB12_65;
	mov.u64 	%rd63, __cudart_i2opi_f;
	mov.u32 	%r421, %r2;
$L__BB12_54:
	and.b32  	%r214, %r421, 4;
	setp.ne.s32 	%p37, %r214, 0;
	@%p37 bra 	$L__BB12_64;
	and.b32  	%r215, %r421, 3;
	cvt.rn.f32.u32 	%f102, %r215;
	mul.f32 	%f7, %f102, 0fBF490FDB;
	mul.f32 	%f103, %f7, 0f3F22F983;
	cvt.rni.s32.f32 	%r425, %f103;
	cvt.rn.f32.s32 	%f104, %r425;
	fma.rn.f32 	%f105, %f104, 0fBFC90FDA, %f7;
	fma.rn.f32 	%f106, %f104, 0fB3A22168, %f105;
	fma.rn.f32 	%f327, %f104, 0fA7C234C5, %f106;
	abs.f32 	%f9, %f7;
	setp.ltu.f32 	%p38, %f9, 0f47CE4780;
	@%p38 bra 	$L__BB12_63;
	setp.eq.f32 	%p39, %f9, 0f7F800000;
	@%p39 bra 	$L__BB12_62;
	mov.b32 	%r39, %f7;
	shl.b32 	%r217, %r39, 8;
	or.b32  	%r40, %r217, -2147483648;
	mov.b64 	%rd153, 0;
	mov.b32 	%r422, 0;
$L__BB12_58:
	.pragma "nounroll";
	mul.wide.u32 	%rd62, %r422, 4;
	add.s64 	%rd64, %rd63, %rd62;
	ld.global.nc.u32 	%r218, [%rd64];
	mad.wide.u32 	%rd65, %r218, %r40, %rd153;
	shr.u64 	%rd153, %rd65, 32;
	add.s64 	%rd66, %rd1, %rd62;
	st.local.u32 	[%rd66], %rd65;
	add.s32 	%r422, %r422, 1;
	setp.ne.s32 	%p40, %r422, 6;
	@%p40 bra 	$L__BB12_58;
	shr.u32 	%r219, %r39, 23;
	st.local.u32 	[%rd1+24], %rd153;
	and.b32  	%r43, %r219, 31;
	and.b32  	%r220, %r219, 224;
	add.s32 	%r221, %r220, -128;
	shr.u32 	%r222, %r221, 5;
	mul.wide.u32 	%rd67, %r222, 4;
	sub.s64 	%rd8, %rd1, %rd67;
	ld.local.u32 	%r423, [%rd8+24];
	ld.local.u32 	%r424, [%rd8+20];
	setp.eq.s32 	%p41, %r43, 0;
	@%p41 bra 	$L__BB12_61;
	shf.l.wrap.b32 	%r423, %r424, %r423, %r43;
	ld.local.u32 	%r223, [%rd8+16];
	shf.l.wrap.b32 	%r424, %r223, %r424, %r43;
$L__BB12_61:
	shr.u32 	%r224, %r423, 30;
	shf.l.wrap.b32 	%r225, %r424, %r423, 2;
	shl.b32 	%r226, %r424, 2;
	shr.s32 	%r227, %r225, 31;
	sub.s32 	%r425, %r227, %r224;
	xor.b32  	%r228, %r227, %r225;
	xor.b32  	%r229, %r227, %r226;
	cvt.u64.u32 	%rd68, %r228;
	shl.b64 	%rd69, %rd68, 32;
	cvt.u64.u32 	%rd70, %r229;
	or.b64  	%rd71, %rd69, %rd70;
	cvt.rn.f64.s64 	%fd3, %rd71;
	mul.f64 	%fd4, %fd3, 0d3BF921FB54442D19;
	cvt.rn.f32.f64 	%f107, %fd4;
	neg.f32 	%f108, %f107;
	setp.lt.s32 	%p42, %r225, 0;
	selp.f32 	%f327, %f107, %f108, %p42;
	bra.uni 	$L__BB12_63;
$L__BB12_62:
	mov.f32 	%f109, 0f00000000;
	mul.rn.f32 	%f327, %f7, %f109;
	mov.b32 	%r425, 0;
$L__BB12_63:
	mul.f32 	%f110, %f327, %f327;
	fma.rn.f32 	%f111, %f110, 0f37CBAC00, 0fBAB607ED;
	fma.rn.f32 	%f112, %f111, %f110, 0f3D2AAABB;
	fma.rn.f32 	%f113, %f112, %f110, 0fBEFFFFFF;
	fma.rn.f32 	%f114, %f113, %f110, 0f3F800000;
	fma.rn.f32 	%f115, %f110, %f327, 0f00000000;
	fma.rn.f32 	%f116, %f110, 0fB94D4153, 0f3C0885E4;
	fma.rn.f32 	%f117, %f116, %f110, 0fBE2AAAA8;
	fma.rn.f32 	%f118, %f117, %f115, %f327;
	and.b32  	%r231, %r425, 1;
	setp.eq.b32 	%p43, %r231, 1;
	selp.f32 	%f119, %f114, %f118, %p43;
	selp.f32 	%f120, %f118, %f114, %p43;
	and.b32  	%r232, %r425, 2;
	setp.eq.s32 	%p44, %r232, 0;
	neg.f32 	%f121, %f119;
	selp.f32 	%f122, %f119, %f121, %p44;
	add.s32 	%r233, %r425, 1;
	and.b32  	%r234, %r233, 2;
	setp.eq.s32 	%p45, %r234, 0;
	neg.f32 	%f123, %f120;
	selp.f32 	%f124, %f120, %f123, %p45;
	shl.b32 	%r235, %r421, 3;
	add.s32 	%r237, %r142, %r235;
	ld.shared.v2.f32 	{%f125, %f126}, [%r237+32];
	mul.f32 	%f127, %f125, %f124;
	mul.f32 	%f128, %f126, %f122;
	sub.f32 	%f129, %f127, %f128;
	mul.f32 	%f130, %f126, %f124;
	fma.rn.f32 	%f131, %f125, %f122, %f130;
	ld.shared.v2.f32 	{%f132, %f133}, [%r237];
	sub.f32 	%f134, %f132, %f129;
	sub.f32 	%f135, %f133, %f131;
	st.shared.v2.f32 	[%r237+32], {%f134, %f135};
	add.f32 	%f136, %f132, %f129;
	add.f32 	%f137, %f131, %f133;
	st.shared.v2.f32 	[%r237], {%f136, %f137};
$L__BB12_64:
	add.s32 	%r421, %r421, %r13;
	setp.lt.u32 	%p46, %r421, 256;
	@%p46 bra 	$L__BB12_54;
$L__BB12_65:
	setp.ne.s32 	%p47, %r14, 0;
	barrier.sync 	0;
	bar.warp.sync 	-1;
	@%p47 bra 	$L__BB12_67;
	// begin inline asm
	red.and.release.cta.b32 [%rd2],%r16;
	// end inline asm
$L__BB12_67:
	setp.ne.s32 	%p48, %r14, 0;
	barrier.sync 	0;
	bar.warp.sync 	-1;
	@%p48 bra 	$L__BB12_69;
	// begin inline asm
	red.and.release.cta.b32 [%rd2],%r16;
	// end inline asm
$L__BB12_69:
	setp.ne.s32 	%p49, %r14, 0;
	bar.warp.sync 	-1;
	@%p49 bra 	$L__BB12_73;
	// begin inline asm
	atom.or.acq_rel.cta.b32 %r240,[%rd2],%r15;
	// end inline asm
	or.b32  	%r242, %r240, %r15;
	and.b32  	%r243, %r242, %r17;
	setp.eq.s32 	%p50, %r243, %r17;
	@%p50 bra 	$L__BB12_72;
$L__BB12_71:
	// begin inline asm
	ld.acquire.cta.u32 %r244,[%rd2];
	// end inline asm
	and.b32  	%r245, %r244, %r15;
	setp.eq.s32 	%p51, %r245, 0;
	@%p51 bra 	$L__BB12_73;
	bra.uni 	$L__BB12_71;
$L__BB12_72:
	// begin inline asm
	red.and.relaxed.cta.b32 [%rd2],%r18;
	// end inline asm
$L__BB12_73:
	setp.gt.u32 	%p52, %r2, 255;
	bar.warp.sync 	-1;
	@%p52 bra 	$L__BB12_86;
	mov.u64 	%rd79, __cudart_i2opi_f;
	mov.u32 	%r426, %r2;
$L__BB12_75:
	and.b32  	%r247, %r426, 8;
	setp.ne.s32 	%p53, %r247, 0;
	@%p53 bra 	$L__BB12_85;
	and.b32  	%r248, %r426, 7;
	cvt.rn.f32.u32 	%f138, %r248;
	mul.f32 	%f13, %f138, 0fBEC90FDB;
	mul.f32 	%f139, %f13, 0f3F22F983;
	cvt.rni.s32.f32 	%r430, %f139;
	cvt.rn.f32.s32 	%f140, %r430;
	fma.rn.f32 	%f141, %f140, 0fBFC90FDA, %f13;
	fma.rn.f32 	%f142, %f140, 0fB3A22168, %f141;
	fma.rn.f32 	%f328, %f140, 0fA7C234C5, %f142;
	abs.f32 	%f15, %f13;
	setp.ltu.f32 	%p54, %f15, 0f47CE4780;
	@%p54 bra 	$L__BB12_84;
	setp.eq.f32 	%p55, %f15, 0f7F800000;
	@%p55 bra 	$L__BB12_83;
	mov.b32 	%r55, %f13;
	shl.b32 	%r250, %r55, 8;
	or.b32  	%r56, %r250, -2147483648;
	mov.b64 	%rd154, 0;
	mov.b32 	%r427, 0;
$L__BB12_79:
	.pragma "nounroll";
	mul.wide.u32 	%rd78, %r427, 4;
	add.s64 	%rd80, %rd79, %rd78;
	ld.global.nc.u32 	%r251, [%rd80];
	mad.wide.u32 	%rd81, %r251, %r56, %rd154;
	shr.u64 	%rd154, %rd81, 32;
	add.s64 	%rd82, %rd1, %rd78;
	st.local.u32 	[%rd82], %rd81;
	add.s32 	%r427, %r427, 1;
	setp.ne.s32 	%p56, %r427, 6;
	@%p56 bra 	$L__BB12_79;
	shr.u32 	%r252, %r55, 23;
	st.local.u32 	[%rd1+24], %rd154;
	and.b32  	%r59, %r252, 31;
	and.b32  	%r253, %r252, 224;
	add.s32 	%r254, %r253, -128;
	shr.u32 	%r255, %r254, 5;
	mul.wide.u32 	%rd83, %r255, 4;
	sub.s64 	%rd11, %rd1, %rd83;
	ld.local.u32 	%r428, [%rd11+24];
	ld.local.u32 	%r429, [%rd11+20];
	setp.eq.s32 	%p57, %r59, 0;
	@%p57 bra 	$L__BB12_82;
	shf.l.wrap.b32 	%r428, %r429, %r428, %r59;
	ld.local.u32 	%r256, [%rd11+16];
	shf.l.wrap.b32 	%r429, %r256, %r429, %r59;
$L__BB12_82:
	shr.u32 	%r257, %r428, 30;
	shf.l.wrap.b32 	%r258, %r429, %r428, 2;
	shl.b32 	%r259, %r429, 2;
	shr.s32 	%r260, %r258, 31;
	sub.s32 	%r430, %r260, %r257;
	xor.b32  	%r261, %r260, %r258;
	xor.b32  	%r262, %r260, %r259;
	cvt.u64.u32 	%rd84, %r261;
	shl.b64 	%rd85, %rd84, 32;
	cvt.u64.u32 	%rd86, %r262;
	or.b64  	%rd87, %rd85, %rd86;
	cvt.rn.f64.s64 	%fd5, %rd87;
	mul.f64 	%fd6, %fd5, 0d3BF921FB54442D19;
	cvt.rn.f32.f64 	%f143, %fd6;
	neg.f32 	%f144, %f143;
	setp.lt.s32 	%p58, %r258, 0;
	selp.f32 	%f328, %f143, %f144, %p58;
	bra.uni 	$L__BB12_84;
$L__BB12_83:
	mov.f32 	%f145, 0f00000000;
	mul.rn.f32 	%f328, %f13, %f145;
	mov.b32 	%r430, 0;
$L__BB12_84:
	mul.f32 	%f146, %f328, %f328;
	fma.rn.f32 	%f147, %f146, 0f37CBAC00, 0fBAB607ED;
	fma.rn.f32 	%f148, %f147, %f146, 0f3D2AAABB;
	fma.rn.f32 	%f149, %f148, %f146, 0fBEFFFFFF;
	fma.rn.f32 	%f150, %f149, %f146, 0f3F800000;
	fma.rn.f32 	%f151, %f146, %f328, 0f00000000;
	fma.rn.f32 	%f152, %f146, 0fB94D4153, 0f3C0885E4;
	fma.rn.f32 	%f153, %f152, %f146, 0fBE2AAAA8;
	fma.rn.f32 	%f154, %f153, %f151, %f328;
	and.b32  	%r264, %r430, 1;
	setp.eq.b32 	%p59, %r264, 1;
	selp.f32 	%f155, %f150, %f154, %p59;
	selp.f32 	%f156, %f154, %f150, %p59;
	and.b32  	%r265, %r430, 2;
	setp.eq.s32 	%p60, %r265, 0;
	neg.f32 	%f157, %f155;
	selp.f32 	%f158, %f155, %f157, %p60;
	add.s32 	%r266, %r430, 1;
	and.b32  	%r267, %r266, 2;
	setp.eq.s32 	%p61, %r267, 0;
	neg.f32 	%f159, %f156;
	selp.f32 	%f160, %f156, %f159, %p61;
	shl.b32 	%r268, %r426, 3;
	add.s32 	%r270, %r142, %r268;
	ld.shared.v2.f32 	{%f161, %f162}, [%r270+64];
	mul.f32 	%f163, %f161, %f160;
	mul.f32 	%f164, %f162, %f158;
	sub.f32 	%f165, %f163, %f164;
	mul.f32 	%f166, %f162, %f160;
	fma.rn.f32 	%f167, %f161, %f158, %f166;
	ld.shared.v2.f32 	{%f168, %f169}, [%r270];
	sub.f32 	%f170, %f168, %f165;
	sub.f32 	%f171, %f169, %f167;
	st.shared.v2.f32 	[%r270+64], {%f170, %f171};
	add.f32 	%f172, %f168, %f165;
	add.f32 	%f173, %f167, %f169;
	st.shared.v2.f32 	[%r270], {%f172, %f173};
$L__BB12_85:
	add.s32 	%r426, %r426, %r13;
	setp.lt.u32 	%p62, %r426, 256;
	@%p62 bra 	$L__BB12_75;
$L__BB12_86:
	setp.ne.s32 	%p63, %r14, 0;
	barrier.sync 	0;
	bar.warp.sync 	-1;
	@%p63 bra 	$L__BB12_88;
	// begin inline asm
	red.and.release.cta.b32 [%rd2],%r16;
	// end inline asm
$L__BB12_88:
	setp.ne.s32 	%p64, %r14, 0;
	barrier.sync 	0;
	bar.warp.sync 	-1;
	@%p64 bra 	$L__BB12_90;
	// begin inline asm
	red.and.release.cta.b32 [%rd2],%r16;
	// end inline asm
$L__BB12_90:
	setp.ne.s32 	%p65, %r14, 0;
	bar.warp.sync 	-1;
	@%p65 bra 	$L__BB12_94;
	// begin inline asm
	atom.or.acq_rel.cta.b32 %r273,[%rd2],%r15;
	// end inline asm
	or.b32  	%r275, %r273, %r15;
	and.b32  	%r276, %r275, %r17;
	setp.eq.s32 	%p66, %r276, %r17;
	@%p66 bra 	$L__BB12_93;
$L__BB12_92:
	// begin inline asm
	ld.acquire.cta.u32 %r277,[%rd2];
	// end inline asm
	and.b32  	%r278, %r277, %r15;
	setp.eq.s32 	%p67, %r278, 0;
	@%p67 bra 	$L__BB12_94;
	bra.uni 	$L__BB12_92;
$L__BB12_93:
	// begin inline asm
	red.and.relaxed.cta.b32 [%rd2],%r18;
	// end inline asm
$L__BB12_94:
	setp.gt.u32 	%p68, %r2, 255;
	bar.warp.sync 	-1;
	@%p68 bra 	$L__BB12_107;
	mov.u64 	%rd95, __cudart_i2opi_f;
	mov.u32 	%r431, %r2;
$L__BB12_96:
	and.b32  	%r280, %r431, 16;
	setp.ne.s32 	%p69, %r280, 0;
	@%p69 bra 	$L__BB12_106;
	and.b32  	%r281, %r431, 15;
	cvt.rn.f32.u32 	%f174, %r281;
	mul.f32 	%f19, %f174, 0fBE490FDB;
	mul.f32 	%f175, %f19, 0f3F22F983;
	cvt.rni.s32.f32 	%r435, %f175;
	cvt.rn.f32.s32 	%f176, %r435;
	fma.rn.f32 	%f177, %f176, 0fBFC90FDA, %f19;
	fma.rn.f32 	%f178, %f176, 0fB3A22168, %f177;
	fma.rn.f32 	%f329, %f176, 0fA7C234C5, %f178;
	abs.f32 	%f21, %f19;
	setp.ltu.f32 	%p70, %f21, 0f47CE4780;
	@%p70 bra 	$L__BB12_105;
	setp.eq.f32 	%p71, %f21, 0f7F800000;
	@%p71 bra 	$L__BB12_104;
	mov.b32 	%r71, %f19;
	shl.b32 	%r283, %r71, 8;
	or.b32  	%r72, %r283, -2147483648;
	mov.b64 	%rd155, 0;
	mov.b32 	%r432, 0;
$L__BB12_100:
	.pragma "nounroll";
	mul.wide.u32 	%rd94, %r432, 4;
	add.s64 	%rd96, %rd95, %rd94;
	ld.global.nc.u32 	%r284, [%rd96];
	mad.wide.u32 	%rd97, %r284, %r72, %rd155;
	shr.u64 	%rd155, %rd97, 32;
	add.s64 	%rd98, %rd1, %rd94;
	st.local.u32 	[%rd98], %rd97;
	add.s32 	%r432, %r432, 1;
	setp.ne.s32 	%p72, %r432, 6;
	@%p72 bra 	$L__BB12_100;
	shr.u32 	%r285, %r71, 23;
	st.local.u32 	[%rd1+24], %rd155;
	and.b32  	%r75, %r285, 31;
	and.b32  	%r286, %r285, 224;
	add.s32 	%r287, %r286, -128;
	shr.u32 	%r288, %r287, 5;
	mul.wide.u32 	%rd99, %r288, 4;
	sub.s64 	%rd14, %rd1, %rd99;
	ld.local.u32 	%r433, [%rd14+24];
	ld.local.u32 	%r434, [%rd14+20];
	setp.eq.s32 	%p73, %r75, 0;
	@%p73 bra 	$L__BB12_103;
	shf.l.wrap.b32 	%r433, %r434, %r433, %r75;
	ld.local.u32 	%r289, [%rd14+16];
	shf.l.wrap.b32 	%r434, %r289, %r434, %r75;
$L__BB12_103:
	shr.u32 	%r290, %r433, 30;
	shf.l.wrap.b32 	%r291, %r434, %r433, 2;
	shl.b32 	%r292, %r434, 2;
	shr.s32 	%r293, %r291, 31;
	sub.s32 	%r435, %r293, %r290;
	xor.b32  	%r294, %r293, %r291;
	xor.b32  	%r295, %r293, %r292;
	cvt.u64.u32 	%rd100, %r294;
	shl.b64 	%rd101, %rd100, 32;
	cvt.u64.u32 	%rd102, %r295;
	or.b64  	%rd103, %rd101, %rd102;
	cvt.rn.f64.s64 	%fd7, %rd103;
	mul.f64 	%fd8, %fd7, 0d3BF921FB54442D19;
	cvt.rn.f32.f64 	%f179, %fd8;
	neg.f32 	%f180, %f179;
	setp.lt.s32 	%p74, %r291, 0;
	selp.f32 	%f329, %f179, %f180, %p74;
	bra.uni 	$L__BB12_105;
$L__BB12_104:
	mov.f32 	%f181, 0f00000000;
	mul.rn.f32 	%f329, %f19, %f181;
	mov.b32 	%r435, 0;
$L__BB12_105:
	mul.f32 	%f182, %f329, %f329;
	fma.rn.f32 	%f183, %f182, 0f37CBAC00, 0fBAB607ED;
	fma.rn.f32 	%f184, %f183, %f182, 0f3D2AAABB;
	fma.rn.f32 	%f185, %f184, %f182, 0fBEFFFFFF;
	fma.rn.f32 	%f186, %f185, %f182, 0f3F800000;
	fma.rn.f32 	%f187, %f182, %f329, 0f00000000;
	fma.rn.f32 	%f188, %f182, 0fB94D4153, 0f3C0885E4;
	fma.rn.f32 	%f189, %f188, %f182, 0fBE2AAAA8;
	fma.rn.f32 	%f190, %f189, %f187, %f329;
	and.b32  	%r297, %r435, 1;
	setp.eq.b32 	%p75, %r297, 1;
	selp.f32 	%f191, %f186, %f190, %p75;
	selp.f32 	%f192, %f190, %f186, %p75;
	and.b32  	%r298, %r435, 2;
	setp.eq.s32 	%p76, %r298, 0;
	neg.f32 	%f193, %f191;
	selp.f32 	%f194, %f191, %f193, %p76;
	add.s32 	%r299, %r435, 1;
	and.b32  	%r300, %r299, 2;
	setp.eq.s32 	%p77, %r300, 0;
	neg.f32 	%f195, %f192;
	selp.f32 	%f196, %f192, %f195, %p77;
	shl.b32 	%r301, %r431, 3;
	add.s32 	%r303, %r142, %r301;
	ld.shared.v2.f32 	{%f197, %f198}, [%r303+128];
	mul.f32 	%f199, %f197, %f196;
	mul.f32 	%f200, %f198, %f194;
	sub.f32 	%f201, %f199, %f200;
	mul.f32 	%f202, %f198, %f196;
	fma.rn.f32 	%f203, %f197, %f194, %f202;
	ld.shared.v2.f32 	{%f204, %f205}, [%r303];
	sub.f32 	%f206, %f204, %f201;
	sub.f32 	%f207, %f205, %f203;
	st.shared.v2.f32 	[%r303+128], {%f206, %f207};
	add.f32 	%f208, %f204, %f201;
	add.f32 	%f209, %f203, %f205;
	st.shared.v2.f32 	[%r303], {%f208, %f209};
$L__BB12_106:
	add.s32 	%r431, %r431, %r13;
	setp.lt.u32 	%p78, %r431, 256;
	@%p78 bra 	$L__BB12_96;
$L__BB12_107:
	setp.ne.s32 	%p79, %r14, 0;
	barrier.sync 	0;
	bar.warp.sync 	-1;
	@%p79 bra 	$L__BB12_109;
	// begin inline asm
	red.and.release.cta.b32 [%rd2],%r16;
	// end inline asm
$L__BB12_109:
	setp.ne.s32 	%p80, %r14, 0;
	barrier.sync 	0;
	bar.warp.sync 	-1;
	@%p80 bra 	$L__BB12_111;
	// begin inline asm
	red.and.release.cta.b32 [%rd2],%r16;
	// end inline asm
$L__BB12_111:
	setp.ne.s32 	%p81, %r14, 0;
	bar.warp.sync 	-1;
	@%p81 bra 	$L__BB12_115;
	// begin inline asm
	atom.or.acq_rel.cta.b32 %r306,[%rd2],%r15;
	// end inline asm
	or.b32  	%r308, %r306, %r15;
	and.b32  	%r309, %r308, %r17;
	setp.eq.s32 	%p82, %r309, %r17;
	@%p82 bra 	$L__BB12_114;
$L__BB12_113:
	// begin inline asm
	ld.acquire.cta.u32 %r310,[%rd2];
	// end inline asm
	and.b32  	%r311, %r310, %r15;
	setp.eq.s32 	%p83, %r311, 0;
	@%p83 bra 	$L__BB12_115;
	bra.uni 	$L__BB12_113;
$L__BB12_114:
	// begin inline asm
	red.and.relaxed.cta.b32 [%rd2],%r18;
	// end inline asm
$L__BB12_115:
	setp.gt.u32 	%p84, %r2, 255;
	bar.warp.sync 	-1;
	@%p84 bra 	$L__BB12_128;
	mov.u64 	%rd111, __cudart_i2opi_f;
	mov.u32 	%r436, %r2;
$L__BB12_117:
	and.b32  	%r313, %r436, 32;
	setp.ne.s32 	%p85, %r313, 0;
	@%p85 bra 	$L__BB12_127;
	and.b32  	%r314, %r436, 31;
	cvt.rn.f32.u32 	%f210, %r314;
	mul.f32 	%f25, %f210, 0fBDC90FDB;
	mul.f32 	%f211, %f25, 0f3F22F983;
	cvt.rni.s32.f32 	%r440, %f211;
	cvt.rn.f32.s32 	%f212, %r440;
	fma.rn.f32 	%f213, %f212, 0fBFC90FDA, %f25;
	fma.rn.f32 	%f214, %f212, 0fB3A22168, %f213;
	fma.rn.f32 	%f330, %f212, 0fA7C234C5, %f214;
	abs.f32 	%f27, %f25;
	setp.ltu.f32 	%p86, %f27, 0f47CE4780;
	@%p86 bra 	$L__BB12_126;
	setp.eq.f32 	%p87, %f27, 0f7F800000;
	@%p87 bra 	$L__BB12_125;
	mov.b32 	%r87, %f25;
	shl.b32 	%r316, %r87, 8;
	or.b32  	%r88, %r316, -2147483648;
	mov.b64 	%rd156, 0;
	mov.b32 	%r437, 0;
$L__BB12_121:
	.pragma "nounroll";
	mul.wide.u32 	%rd110, %r437, 4;
	add.s64 	%rd112, %rd111, %rd110;
	ld.global.nc.u32 	%r317, [%rd112];
	mad.wide.u32 	%rd113, %r317, %r88, %rd156;
	shr.u64 	%rd156, %rd113, 32;
	add.s64 	%rd114, %rd1, %rd110;
	st.local.u32 	[%rd114], %rd113;
	add.s32 	%r437, %r437, 1;
	setp.ne.s32 	%p88, %r437, 6;
	@%p88 bra 	$L__BB12_121;
	shr.u32 	%r318, %r87, 23;
	st.local.u32 	[%rd1+24], %rd156;
	and.b32  	%r91, %r318, 31;
	and.b32  	%r319, %r318, 224;
	add.s32 	%r320, %r319, -128;
	shr.u32 	%r321, %r320, 5;
	mul.wide.u32 	%rd115, %r321, 4;
	sub.s64 	%rd17, %rd1, %rd115;
	ld.local.u32 	%r438, [%rd17+24];
	ld.local.u32 	%r439, [%rd17+20];
	setp.eq.s32 	%p89, %r91, 0;
	@%p89 bra 	$L__BB12_124;
	shf.l.wrap.b32 	%r438, %r439, %r438, %r91;
	ld.local.u32 	%r322, [%rd17+16];
	shf.l.wrap.b32 	%r439, %r322, %r439, %r91;
$L__BB12_124:
	shr.u32 	%r323, %r438, 30;
	shf.l.wrap.b32 	%r324, %r439, %r438, 2;
	shl.b32 	%r325, %r439, 2;
	shr.s32 	%r326, %r324, 31;
	sub.s32 	%r440, %r326, %r323;
	xor.b32  	%r327, %r326, %r324;
	xor.b32  	%r328, %r326, %r325;
	cvt.u64.u32 	%rd116, %r327;
	shl.b64 	%rd117, %rd116, 32;
	cvt.u64.u32 	%rd118, %r328;
	or.b64  	%rd119, %rd117, %rd118;
	cvt.rn.f64.s64 	%fd9, %rd119;
	mul.f64 	%fd10, %fd9, 0d3BF921FB54442D19;
	cvt.rn.f32.f64 	%f215, %fd10;
	neg.f32 	%f216, %f215;
	setp.lt.s32 	%p90, %r324, 0;
	selp.f32 	%f330, %f215, %f216, %p90;
	bra.uni 	$L__BB12_126;
$L__BB12_125:
	mov.f32 	%f217, 0f00000000;
	mul.rn.f32 	%f330, %f25, %f217;
	mov.b32 	%r440, 0;
$L__BB12_126:
	mul.f32 	%f218, %f330, %f330;
	fma.rn.f32 	%f219, %f218, 0f37CBAC00, 0fBAB607ED;
	fma.rn.f32 	%f220, %f219, %f218, 0f3D2AAABB;
	fma.rn.f32 	%f221, %f220, %f218, 0fBEFFFFFF;
	fma.rn.f32 	%f222, %f221, %f218, 0f3F800000;
	fma.rn.f32 	%f223, %f218, %f330, 0f00000000;
	fma.rn.f32 	%f224, %f218, 0fB94D4153, 0f3C0885E4;
	fma.rn.f32 	%f225, %f224, %f218, 0fBE2AAAA8;
	fma.rn.f32 	%f226, %f225, %f223, %f330;
	and.b32  	%r330, %r440, 1;
	setp.eq.b32 	%p91, %r330, 1;
	selp.f32 	%f227, %f222, %f226, %p91;
	selp.f32 	%f228, %f226, %f222, %p91;
	and.b32  	%r331, %r440, 2;
	setp.eq.s32 	%p92, %r331, 0;
	neg.f32 	%f229, %f227;
	selp.f32 	%f230, %f227, %f229, %p92;
	add.s32 	%r332, %r440, 1;
	and.b32  	%r333, %r332, 2;
	setp.eq.s32 	%p93, %r333, 0;
	neg.f32 	%f231, %f228;
	selp.f32 	%f232, %f228, %f231, %p93;
	shl.b32 	%r334, %r436, 3;
	add.s32 	%r336, %r142, %r334;
	ld.shared.v2.f32 	{%f233, %f234}, [%r336+256];
	mul.f32 	%f235, %f233, %f232;
	mul.f32 	%f236, %f234, %f230;
	sub.f32 	%f237, %f235, %f236;
	mul.f32 	%f238, %f234, %f232;
	fma.rn.f32 	%f239, %f233, %f230, %f238;
	ld.shared.v2.f32 	{%f240, %f241}, [%r336];
	sub.f32 	%f242, %f240, %f237;
	sub.f32 	%f243, %f241, %f239;
	st.shared.v2.f32 	[%r336+256], {%f242, %f243};
	add.f32 	%f244, %f240, %f237;
	add.f32 	%f245, %f239, %f241;
	st.shared.v2.f32 	[%r336], {%f244, %f245};
$L__BB12_127:
	add.s32 	%r436, %r436, %r13;
	setp.lt.u32 	%p94, %r436, 256;
	@%p94 bra 	$L__BB12_117;
$L__BB12_128:
	setp.ne.s32 	%p95, %r14, 0;
	barrier.sync 	0;
	bar.warp.sync 	-1;
	@%p95 bra 	$L__BB12_130;
	// begin inline asm
	red.and.release.cta.b32 [%rd2],%r16;
	// end inline asm
$L__BB12_130:
	setp.ne.s32 	%p96, %r14, 0;
	barrier.sync 	0;
	bar.warp.sync 	-1;
	@%p96 bra 	$L__BB12_132;
	// begin inline asm
	red.and.release.cta.b32 [%rd2],%r16;
	// end inline asm
$L__BB12_132:
	setp.ne.s32 	%p97, %r14, 0;
	bar.warp.sync 	-1;
	@%p97 bra 	$L__BB12_136;
	// begin inline asm
	atom.or.acq_rel.cta.b32 %r339,[%rd2],%r15;
	// end inline asm
	or.b32  	%r341, %r339, %r15;
	and.b32  	%r342, %r341, %r17;
	setp.eq.s32 	%p98, %r342, %r17;
	@%p98 bra 	$L__BB12_135;
$L__BB12_134:
	// begin inline asm
	ld.acquire.cta.u32 %r343,[%rd2];
	// end inline asm
	and.b32  	%r344, %r343, %r15;
	setp.eq.s32 	%p99, %r344, 0;
	@%p99 bra 	$L__BB12_136;
	bra.uni 	$L__BB12_134;
$L__BB12_135:
	// begin inline asm
	red.and.relaxed.cta.b32 [%rd2],%r18;
	// end inline asm
$L__BB12_136:
	setp.gt.u32 	%p100, %r2, 255;
	bar.warp.sync 	-1;
	@%p100 bra 	$L__BB12_149;
	mov.u64 	%rd127, __cudart_i2opi_f;
	mov.u32 	%r441, %r2;
$L__BB12_138:
	and.b32  	%r346, %r441, 64;
	setp.ne.s32 	%p101, %r346, 0;
	@%p101 bra 	$L__BB12_148;
	and.b32  	%r347, %r441, 63;
	cvt.rn.f32.u32 	%f246, %r347;
	mul.f32 	%f31, %f246, 0fBD490FDB;
	mul.f32 	%f247, %f31, 0f3F22F983;
	cvt.rni.s32.f32 	%r445, %f247;
	cvt.rn.f32.s32 	%f248, %r445;
	fma.rn.f32 	%f249, %f248, 0fBFC90FDA, %f31;
	fma.rn.f32 	%f250, %f248, 0fB3A22168, %f249;
	fma.rn.f32 	%f331, %f248, 0fA7C234C5, %f250;
	abs.f32 	%f33, %f31;
	setp.ltu.f32 	%p102, %f33, 0f47CE4780;
	@%p102 bra 	$L__BB12_147;
	setp.eq.f32 	%p103, %f33, 0f7F800000;
	@%p103 bra 	$L__BB12_146;
	mov.b32 	%r103, %f31;
	shl.b32 	%r349, %r103, 8;
	or.b32  	%r104, %r349, -2147483648;
	mov.b64 	%rd157, 0;
	mov.b32 	%r442, 0;
$L__BB12_142:
	.pragma "nounroll";
	mul.wide.u32 	%rd126, %r442, 4;
	add.s64 	%rd128, %rd127, %rd126;
	ld.global.nc.u32 	%r350, [%rd128];
	mad.wide.u32 	%rd129, %r350, %r104, %rd157;
	shr.u64 	%rd157, %rd129, 32;
	add.s64 	%rd130, %rd1, %rd126;
	st.local.u32 	[%rd130], %rd129;
	add.s32 	%r442, %r442, 1;
	setp.ne.s32 	%p104, %r442, 6;
	@%p104 bra 	$L__BB12_142;
	shr.u32 	%r351, %r103, 23;
	st.local.u32 	[%rd1+24], %rd157;
	and.b32  	%r107, %r351, 31;
	and.b32  	%r352, %r351, 224;
	add.s32 	%r353, %r352, -128;
	shr.u32 	%r354, %r353, 5;
	mul.wide.u32 	%rd131, %r354, 4;
	sub.s64 	%rd20, %rd1, %rd131;
	ld.local.u32 	%r443, [%rd20+24];
	ld.local.u32 	%r444, [%rd20+20];
	setp.eq.s32 	%p105, %r107, 0;
	@%p105 bra 	$L__BB12_145;
	shf.l.wrap.b32 	%r443, %r444, %r443, %r107;
	ld.local.u32 	%r355, [%rd20+16];
	shf.l.wrap.b32 	%r444, %r355, %r444, %r107;
$L__BB12_145:
	shr.u32 	%r356, %r443, 30;
	shf.l.wrap.b32 	%r357, %r444, %r443, 2;
	shl.b32 	%r358, %r444, 2;
	shr.s32 	%r359, %r357, 31;
	sub.s32 	%r445, %r359, %r356;
	xor.b32  	%r360, %r359, %r357;
	xor.b32  	%r361, %r359, %r358;
	cvt.u64.u32 	%rd132, %r360;
	shl.b64 	%rd133, %rd132, 32;
	cvt.u64.u32 	%rd134, %r361;
	or.b64  	%rd135, %rd133, %rd134;
	cvt.rn.f64.s64 	%fd11, %rd135;
	mul.f64 	%fd12, %fd11, 0d3BF921FB54442D19;
	cvt.rn.f32.f64 	%f251, %fd12;
	neg.f32 	%f252, %f251;
	setp.lt.s32 	%p106, %r357, 0;
	selp.f32 	%f331, %f251, %f252, %p106;
	bra.uni 	$L__BB12_147;
$L__BB12_146:
	mov.f32 	%f253, 0f00000000;
	mul.rn.f32 	%f331, %f31, %f253;
	mov.b32 	%r445, 0;
$L__BB12_147:
	mul.f32 	%f254, %f331, %f331;
	fma.rn.f32 	%f255, %f254, 0f37CBAC00, 0fBAB607ED;
	fma.rn.f32 	%f256, %f255, %f254, 0f3D2AAABB;
	fma.rn.f32 	%f257, %f256, %f254, 0fBEFFFFFF;
	fma.rn.f32 	%f258, %f257, %f254, 0f3F800000;
	fma.rn.f32 	%f259, %f254, %f331, 0f00000000;
	fma.rn.f32 	%f260, %f254, 0fB94D4153, 0f3C0885E4;
	fma.rn.f32 	%f261, %f260, %f254, 0fBE2AAAA8;
	fma.rn.f32 	%f262, %f261, %f259, %f331;
	and.b32  	%r363, %r445, 1;
	setp.eq.b32 	%p107, %r363, 1;
	selp.f32 	%f263, %f258, %f262, %p107;
	selp.f32 	%f264, %f262, %f258, %p107;
	and.b32  	%r364, %r445, 2;
	setp.eq.s32 	%p108, %r364, 0;
	neg.f32 	%f265, %f263;
	selp.f32 	%f266, %f263, %f265, %p108;
	add.s32 	%r365, %r445, 1;
	and.b32  	%r366, %r365, 2;
	setp.eq.s32 	%p109, %r366, 0;
	neg.f32 	%f267, %f264;
	selp.f32 	%f268, %f264, %f267, %p109;
	shl.b32 	%r367, %r441, 3;
	add.s32 	%r369, %r142, %r367;
	ld.shared.v2.f32 	{%f269, %f270}, [%r369+512];
	mul.f32 	%f271, %f269, %f268;
	mul.f32 	%f272, %f270, %f266;
	sub.f32 	%f273, %f271, %f272;
	mul.f32 	%f274, %f270, %f268;
	fma.rn.f32 	%f275, %f269, %f266, %f274;
	ld.shared.v2.f32 	{%f276, %f277}, [%r369];
	sub.f32 	%f278, %f276, %f273;
	sub.f32 	%f279, %f277, %f275;
	st.shared.v2.f32 	[%r369+512], {%f278, %f279};
	add.f32 	%f280, %f276, %f273;
	add.f32 	%f281, %f275, %f277;
	st.shared.v2.f32 	[%r369], {%f280, %f281};
$L__BB12_148:
	add.s32 	%r441, %r441, %r13;
	setp.lt.u32 	%p110, %r441, 256;
	@%p110 bra 	$L__BB12_138;
$L__BB12_149:
	setp.ne.s32 	%p111, %r14, 0;
	barrier.sync 	0;
	bar.warp.sync 	-1;
	@%p111 bra 	$L__BB12_151;
	// begin inline asm
	red.and.release.cta.b32 [%rd2],%r16;
	// end inline asm
$L__BB12_151:
	setp.ne.s32 	%p112, %r14, 0;
	barrier.sync 	0;
	bar.warp.sync 	-1;
	@%p112 bra 	$L__BB12_153;
	// begin inline asm
	red.and.release.cta.b32 [%rd2],%r16;
	// end inline asm
$L__BB12_153:
	setp.ne.s32 	%p113, %r14, 0;
	bar.warp.sync 	-1;
	@%p113 bra 	$L__BB12_157;
	// begin inline asm
	atom.or.acq_rel.cta.b32 %r372,[%rd2],%r15;
	// end inline asm
	or.b32  	%r374, %r372, %r15;
	and.b32  	%r375, %r374, %r17;
	setp.eq.s32 	%p114, %r375, %r17;
	@%p114 bra 	$L__BB12_156;
$L__BB12_155:
	// begin inline asm
	ld.acquire.cta.u32 %r376,[%rd2];
	// end inline asm
	and.b32  	%r377, %r376, %r15;
	setp.eq.s32 	%p115, %r377, 0;
	@%p115 bra 	$L__BB12_157;
	bra.uni 	$L__BB12_155;
$L__BB12_156:
	// begin inline asm
	red.and.relaxed.cta.b32 [%rd2],%r18;
	// end inline asm
$L__BB12_157:
	setp.gt.u32 	%p116, %r2, 255;
	bar.warp.sync 	-1;
	@%p116 bra 	$L__BB12_170;
	mov.u64 	%rd141, __cudart_i2opi_f;
	mov.u32 	%r446, %r2;
$L__BB12_159:
	and.b32  	%r379, %r446, 128;
	setp.ne.s32 	%p117, %r379, 0;
	@%p117 bra 	$L__BB12_169;
	and.b32  	%r380, %r446, 127;
	cvt.rn.f32.u32 	%f282, %r380;
	mul.f32 	%f37, %f282, 0fBCC90FDB;
	mul.f32 	%f283, %f37, 0f3F22F983;
	cvt.rni.s32.f32 	%r450, %f283;
	cvt.rn.f32.s32 	%f284, %r450;
	fma.rn.f32 	%f285, %f284, 0fBFC90FDA, %f37;
	fma.rn.f32 	%f286, %f284, 0fB3A22168, %f285;
	fma.rn.f32 	%f332, %f284, 0fA7C234C5, %f286;
	abs.f32 	%f39, %f37;
	setp.ltu.f32 	%p118, %f39, 0f47CE4780;
	@%p118 bra 	$L__BB12_168;
	setp.eq.f32 	%p119, %f39, 0f7F800000;
	@%p119 bra 	$L__BB12_167;
	mov.b32 	%r119, %f37;
	shl.b32 	%r382, %r119, 8;
	or.b32  	%r120, %r382, -2147483648;
	mov.b64 	%rd160, 0;
	mov.b32 	%r447, 0;
	mov.u64 	%rd158, %rd141;
	mov.u64 	%rd159, %rd1;
$L__BB12_163:
	.pragma "nounroll";
	ld.global.nc.u32 	%r383, [%rd158];
	mad.wide.u32 	%rd143, %r383, %r120, %rd160;
	shr.u64 	%rd160, %rd143, 32;
	st.local.u32 	[%rd159], %rd143;
	add.s32 	%r447, %r447, 1;
	add.s64 	%rd159, %rd159, 4;
	add.s64 	%rd158, %rd158, 4;
	setp.ne.s32 	%p120, %r447, 6;
	@%p120 bra 	$L__BB12_163;
	shr.u32 	%r384, %r119, 23;
	st.local.u32 	[%rd1+24], %rd160;
	and.b32  	%r123, %r384, 31;
	and.b32  	%r385, %r384, 224;
	add.s32 	%r386, %r385, -128;
	shr.u32 	%r387, %r386, 5;
	mul.wide.u32 	%rd144, %r387, 4;
	sub.s64 	%rd27, %rd1, %rd144;
	ld.local.u32 	%r448, [%rd27+24];
	ld.local.u32 	%r449, [%rd27+20];
	setp.eq.s32 	%p121, %r123, 0;
	@%p121 bra 	$L__BB12_166;
	shf.l.wrap.b32 	%r448, %r449, %r448, %r123;
	ld.local.u32 	%r388, [%rd27+16];
	shf.l.wrap.b32 	%r449, %r388, %r449, %r123;
$L__BB12_166:
	shr.u32 	%r389, %r448, 30;
	shf.l.wrap.b32 	%r390, %r449, %r448, 2;
	shl.b32 	%r391, %r449, 2;
	shr.s32 	%r392, %r390, 31;
	sub.s32 	%r450, %r392, %r389;
	xor.b32  	%r393, %r392, %r390;
	xor.b32  	%r394, %r392, %r391;
	cvt.u64.u32 	%rd145, %r393;
	shl.b64 	%rd146, %rd145, 32;
	cvt.u64.u32 	%rd147, %r394;
	or.b64  	%rd148, %rd146, %rd147;
	cvt.rn.f64.s64 	%fd13, %rd148;
	mul.f64 	%fd14, %fd13, 0d3BF921FB54442D19;
	cvt.rn.f32.f64 	%f287, %fd14;
	neg.f32 	%f288, %f287;
	setp.lt.s32 	%p122, %r390, 0;
	selp.f32 	%f332, %f287, %f288, %p122;
	bra.uni 	$L__BB12_168;
$L__BB12_167:
	mov.f32 	%f289, 0f00000000;
	mul.rn.f32 	%f332, %f37, %f289;
	mov.b32 	%r450, 0;
$L__BB12_168:
	mul.f32 	%f290, %f332, %f332;
	fma.rn.f32 	%f291, %f290, 0f37CBAC00, 0fBAB607ED;
	fma.rn.f32 	%f292, %f291, %f290, 0f3D2AAABB;
	fma.rn.f32 	%f293, %f292, %f290, 0fBEFFFFFF;
	fma.rn.f32 	%f294, %f293, %f290, 0f3F800000;
	fma.rn.f32 	%f295, %f290, %f332, 0f00000000;
	fma.rn.f32 	%f296, %f290, 0fB94D4153, 0f3C0885E4;
	fma.rn.f32 	%f297, %f296, %f290, 0fBE2AAAA8;
	fma.rn.f32 	%f298, %f297, %f295, %f332;
	and.b32  	%r396, %r450, 1;
	setp.eq.b32 	%p123, %r396, 1;
	selp.f32 	%f299, %f294, %f298, %p123;
	selp.f32 	%f300, %f298, %f294, %p123;
	and.b32  	%r397, %r450, 2;
	setp.eq.s32 	%p124, %r397, 0;
	neg.f32 	%f301, %f299;
	selp.f32 	%f302, %f299, %f301, %p124;
	add.s32 	%r398, %r450, 1;
	and.b32  	%r399, %r398, 2;
	setp.eq.s32 	%p125, %r399, 0;
	neg.f32 	%f303, %f300;
	selp.f32 	%f304, %f300, %f303, %p125;
	shl.b32 	%r400, %r446, 3;
	add.s32 	%r402, %r142, %r400;
	ld.shared.v2.f32 	{%f305, %f306}, [%r402+1024];
	mul.f32 	%f307, %f305, %f304;
	mul.f32 	%f308, %f306, %f302;
	sub.f32 	%f309, %f307, %f308;
	mul.f32 	%f310, %f306, %f304;
	fma.rn.f32 	%f311, %f305, %f302, %f310;
	ld.shared.v2.f32 	{%f312, %f313}, [%r402];
	sub.f32 	%f314, %f312, %f309;
	sub.f32 	%f315, %f313, %f311;
	st.shared.v2.f32 	[%r402+1024], {%f314, %f315};
	add.f32 	%f316, %f312, %f309;
	add.f32 	%f317, %f311, %f313;
	st.shared.v2.f32 	[%r402], {%f316, %f317};
$L__BB12_169:
	add.s32 	%r446, %r446, %r13;
	setp.lt.u32 	%p126, %r446, 256;
	@%p126 bra 	$L__BB12_159;
$L__BB12_170:
	setp.gt.u32 	%p127, %r2, 63;
	barrier.sync 	0;
	@%p127 bra 	$L__BB12_172;
	shl.b32 	%r403, %r1, 8;
	shl.b32 	%r404, %r2, 2;
	add.s32 	%r405, %r403, %r404;
	cvta.to.global.u64 	%rd149, %rd29;
	mul.wide.u32 	%rd150, %r405, 8;
	add.s64 	%rd151, %rd149, %rd150;
	shl.b32 	%r406, %r2, 5;
	add.s32 	%r408, %r142, %r406;
	ld.shared.v4.f32 	{%f318, %f319, %f320, %f321}, [%r408];
	st.global.v2.f32 	[%rd151], {%f318, %f319};
	st.global.v2.f32 	[%rd151+8], {%f320, %f321};
	ld.shared.v4.f32 	{%f322, %f323, %f324, %f325}, [%r408+16];
	st.global.v2.f32 	[%rd151+16], {%f322, %f323};
	st.global.v2.f32 	[%rd151+24], {%f324, %f325};
$L__BB12_172:
	ret;

}
	// .globl	_ZN17signal_processing7kernels15fft_sm90_kernelILi9EEEvPK6float2PS2_i
.visible .entry _ZN17signal_processing7kernels15fft_sm90_kernelILi9EEEvPK6float2PS2_i(
	.param .u64 .ptr .align 1 _ZN17signal_processing7kernels15fft_sm90_kernelILi9EEEvPK6float2PS2_i_param_0,
	.param .u64 .ptr .align 1 _ZN17signal_processing7kernels15fft_sm90_kernelILi9EEEvPK6float2PS2_i_param_1,
	.param .u32 _ZN17signal_processing7kernels15fft_sm90_kernelILi9EEEvPK6float2PS2_i_param_2
)
.maxntid 1024
.minnctapersm 4
{
	.local .align 4 .b8 	__local_depot13[28];
	.reg .b64 	%SP;
	.reg .b64 	%SPL;
	.reg .pred 	%p<144>;
	.reg .b32 	%r<505>;
	.reg .b32 	%f<376>;
	.reg .b64 	%rd<181>;
	.reg .b64 	%fd<17>;

	mov.u64 	%SPL, __local_depot13;
	ld.param.u64 	%rd31, [_ZN17signal_processing7kernels15fft_sm90_kernelILi9EEEvPK6float2PS2_i_param_0];
	ld.param.u64 	%rd32, [_ZN17signal_processing7kernels15fft_sm90_kernelILi9EEEvPK6float2PS2_i_param_1];
	ld.param.u32 	%r149, [_ZN17signal_processing7kernels15fft_sm90_kernelILi9EEEvPK6float2PS2_i_param_2];
	add.u64 	%rd1, %SPL, 0;
	mov.u32 	%r1, %ctaid.x;
	mov.u32 	%r2, %tid.x;
	setp.ge.s32 	%p1, %r1, %r149;
	@%p1 bra 	$L__BB13_193;
	setp.gt.u32 	%p2, %r2, 127;
	@%p2 bra 	$L__BB13_3;
	shl.b32 	%r150, %r2, 2;
	shl.b32 	%r151, %r1, 9;
	add.s32 	%r152, %r151, %r150;
	shl.b32 	%r153, %r2, 5;
	mov.u32 	%r154, _ZN17signal_processing7kernels13shared_memoryE;
	add.s32 	%r155, %r154, %r153;
	cvta.to.global.u64 	%rd34, %rd31;
	mul.wide.u32 	%rd35, %r152, 8;
	add.s64 	%rd36, %rd34, %rd35;
	ld.global.nc.v2.f32 	{%f49, %f50}, [%rd36];
	ld.global.nc.v2.f32 	{%f51, %f52}, [%rd36+8];
	st.shared.v4.f32 	[%r155], {%f49, %f50, %f51, %f52};
	ld.global.nc.v2.f32 	{%f53, %f54}, [%rd36+16];
	ld.global.nc.v2.f32 	{%f55, %f56}, [%rd36+24];
	st.shared.v4.f32 	[%r155+16], {%f53, %f54, %f55, %f56};
$L__BB13_3:
	bar.sync 	0;
	mov.b32 	%r458, 0;
	mov.u32 	%r158, _ZN17signal_processing7kernels13shared_memoryE;
	mov.u32 	%r462, %r458;
$L__BB13_4:
	setp.ge.s32 	%p3, %r458, %r462;
	@%p3 bra 	$L__BB13_6;
	shl.b32 	%r157, %r458, 3;
	add.s32 	%r159, %r158, %r157;
	ld.shared.v2.f32 	{%f57, %f58}, [%r159];
	shl.b32 	%r160, %r462, 3;
	add.s32 	%r161, %r158, %r160;
	ld.shared.v2.f32 	{%f59, %f60}, [%r161];
	st.shared.v2.f32 	[%r159], {%f59, %f60};
	st.shared.v2.f32 	[%r161], {%f57, %f58};
$L__BB13_6:
	setp.lt.s32 	%p4, %r462, 256;
	mov.b32 	%r463, 256;
	@%p4 bra 	$L__BB13_9;
	mov.b32 	%r463, 256;
$L__BB13_8:
	sub.s32 	%r462, %r462, %r463;
	shr.u32 	%r164, %r463, 31;
	add.s32 	%r165, %r463, %r164;
	shr.s32 	%r463, %r165, 1;
	setp.le.s32 	%p5, %r463, %r462;
	@%p5 bra 	$L__BB13_8;
$L__BB13_9:
	add.s32 	%r462, %r463, %r462;
	add.s32 	%r458, %r458, 1;
	setp.ne.s32 	%p6, %r458, 511;
	@%p6 bra 	$L__BB13_4;
	bar.sync 	0;
	// begin inline asm
	{
	 .reg .u32 start;
	 .reg .u64 extended;
	 mov.u32 start, %reserved_smem_offset_1;
	 cvt.u64.u32 extended, start;
	 cvta.shared.u64 %rd37, extended;
	}
	// end inline asm
	mov.u32 	%r166, %tid.y;
	mov.u32 	%r167, %tid.z;
	mov.u32 	%r13, %ntid.x;
	mov.u32 	%r168, %ntid.y;
	mad.lo.s32 	%r169, %r167, %r168, %r166;
	mad.lo.s32 	%r170, %r169, %r13, %r2;
	and.b32  	%r14, %r170, 31;
	setp.ne.s32 	%p7, %r14, 0;
	add.s64 	%rd2, %rd37, 4;
	shr.u32 	%r171, %r170, 5;
	mov.b32 	%r172, 1;
	shl.b32 	%r15, %r172, %r171;
	not.b32 	%r16, %r15;
	and.b32  	%r173, %r171, 134217724;
	mov.b32 	%r174, 15;
	shl.b32 	%r17, %r174, %r173;
	not.b32 	%r18, %r17;
	bar.warp.sync 	-1;
	@%p7 bra 	$L__BB13_12;
	// begin inline asm
	red.and.release.cta.b32 [%rd2],%r16;
	// end inline asm
$L__BB13_12:
	setp.ne.s32 	%p8, %r14, 0;
	barrier.sync 	0;
	bar.warp.sync 	-1;
	@%p8 bra 	$L__BB13_14;
	// begin inline asm
	red.and.release.cta.b32 [%rd2],%r16;
	// end inline asm
$L__BB13_14:
	setp.ne.s32 	%p9, %r14, 0;
	bar.warp.sync 	-1;
	@%p9 bra 	$L__BB13_18;
	// begin inline asm
	atom.or.acq_rel.cta.b32 %r177,[%rd2],%r15;
	// end inline asm
	or.b32  	%r179, %r177, %r15;
	and.b32  	%r180, %r179, %r17;
	setp.eq.s32 	%p10, %r180, %r17;
	@%p10 bra 	$L__BB13_16;
	bra.uni 	$L__BB13_17;
$L__BB13_16:
	// begin inline asm
	red.and.relaxed.cta.b32 [%rd2],%r18;
	// end inline asm
	bra.uni 	$L__BB13_18;
$L__BB13_17:
	// begin inline asm
	ld.acquire.cta.u32 %r181,[%rd2];
	// end inline asm
	and.b32  	%r182, %r181, %r15;
	setp.ne.s32 	%p11, %r182, 0;
	@%p11 bra 	$L__BB13_17;
$L__BB13_18:
	setp.gt.u32 	%p12, %r2, 511;
	bar.warp.sync 	-1;
	@%p12 bra 	$L__BB13_23;
	mov.u32 	%r464, %r2;
$L__BB13_20:
	and.b32  	%r184, %r464, 1;
	setp.eq.b32 	%p13, %r184, 1;
	@%p13 bra 	$L__BB13_22;
	shl.b32 	%r185, %r464, 3;
	add.s32 	%r187, %r158, %r185;
	ld.shared.v2.f32 	{%f61, %f62}, [%r187+8];
	mul.f32 	%f63, %f62, 0f80000000;
	sub.f32 	%f64, %f61, %f63;
	fma.rn.f32 	%f65, %f61, 0f80000000, %f62;
	ld.shared.v2.f32 	{%f66, %f67}, [%r187];
	sub.f32 	%f68, %f66, %f64;
	sub.f32 	%f69, %f67, %f65;
	st.shared.v2.f32 	[%r187+8], {%f68, %f69};
	add.f32 	%f70, %f66, %f64;
	add.f32 	%f71, %f65, %f67;
	st.shared.v2.f32 	[%r187], {%f70, %f71};
$L__BB13_22:
	add.s32 	%r464, %r464, %r13;
	setp.lt.u32 	%p14, %r464, 512;
	@%p14 bra 	$L__BB13_20;
$L__BB13_23:
	setp.ne.s32 	%p15, %r14, 0;
	barrier.sync 	0;
	bar.warp.sync 	-1;
	@%p15 bra 	$L__BB13_25;
	// begin inline asm
	red.and.release.cta.b32 [%rd2],%r16;
	// end inline asm
$L__BB13_25:
	setp.ne.s32 	%p16, %r14, 0;
	barrier.sync 	0;
	bar.warp.sync 	-1;
	@%p16 bra 	$L__BB13_27;
	// begin inline asm
	red.and.release.cta.b32 [%rd2],%r16;
	// end inline asm
$L__BB13_27:
	setp.ne.s32 	%p17, %r14, 0;
	bar.warp.sync 	-1;
	@%p17 bra 	$L__BB13_31;
	// begin inline asm
	atom.or.acq_rel.cta.b32 %r190,[%rd2],%r15;
	// end inline asm
	or.b32  	%r192, %r190, %r15;
	and.b32  	%r193, %r192, %r17;
	setp.eq.s32 	%p18, %r193, %r17;
	@%p18 bra 	$L__BB13_30;
$L__BB13_29:
	// begin inline asm
	ld.acquire.cta.u32 %r194,[%rd2];
	// end inline asm
	and.b32  	%r195, %r194, %r15;
	setp.eq.s32 	%p19, %r195, 0;
	@%p19 bra 	$L__BB13_31;
	bra.uni 	$L__BB13_29;
$L__BB13_30:
	// begin inline asm
	red.and.relaxed.cta.b32 [%rd2],%r18;
	// end inline asm
$L__BB13_31:
	setp.gt.u32 	%p20, %r2, 511;
	bar.warp.sync 	-1;
	@%p20 bra 	$L__BB13_44;
	mov.u64 	%rd50, __cudart_i2opi_f;
	mov.u32 	%r465, %r2;
$L__BB13_33:
	and.b32  	%r197, %r465, 2;
	setp.ne.s32 	%p21, %r197, 0;
	@%p21 bra 	$L__BB13_43;
	and.b32  	%r198, %r465, 1;
	cvt.rn.f32.u32 	%f72, %r198;
	mul.f32 	%f1, %f72, 0fBFC90FDB;
	mul.f32 	%f73, %f1, 0f3F22F983;
	cvt.rni.s32.f32 	%r469, %f73;
	cvt.rn.f32.s32 	%f74, %r469;
	fma.rn.f32 	%f75, %f74, 0fBFC90FDA, %f1;
	fma.rn.f32 	%f76, %f74, 0fB3A22168, %f75;
	fma.rn.f32 	%f368, %f74, 0fA7C234C5, %f76;
	abs.f32 	%f3, %f1;
	setp.ltu.f32 	%p22, %f3, 0f47CE4780;
	@%p22 bra 	$L__BB13_42;
	setp.eq.f32 	%p23, %f3, 0f7F800000;
	@%p23 bra 	$L__BB13_41;
	mov.b32 	%r23, %f1;
	shl.b32 	%r200, %r23, 8;
	or.b32  	%r24, %r200, -2147483648;
	mov.b64 	%rd171, 0;
	mov.b32 	%r466, 0;
$L__BB13_37:
	.pragma "nounroll";
	mul.wide.u32 	%rd49, %r466, 4;
	add.s64 	%rd51, %rd50, %rd49;
	ld.global.nc.u32 	%r201, [%rd51];
	mad.wide.u32 	%rd52, %r201, %r24, %rd171;
	shr.u64 	%rd171, %rd52, 32;
	add.s64 	%rd53, %rd1, %rd49;
	st.local.u32 	[%rd53], %rd52;
	add.s32 	%r466, %r466, 1;
	setp.ne.s32 	%p24, %r466, 6;
	@%p24 bra 	$L__BB13_37;
	shr.u32 	%r202, %r23, 23;
	st.local.u32 	[%rd1+24], %rd171;
	and.b32  	%r27, %r202, 31;
	and.b32  	%r203, %r202, 224;
	add.s32 	%r204, %r203, -128;
	shr.u32 	%r205, %r204, 5;
	mul.wide.u32 	%rd54, %r205, 4;
	sub.s64 	%rd5, %rd1, %rd54;
	ld.local.u32 	%r467, [%rd5+24];
	ld.local.u32 	%r468, [%rd5+20];
	setp.eq.s32 	%p25, %r27, 0;
	@%p25 bra 	$L__BB13_40;
	shf.l.wrap.b32 	%r467, %r468, %r467, %r27;
	ld.local.u32 	%r206, [%rd5+16];
	shf.l.wrap.b32 	%r468, %r206, %r468, %r27;
$L__BB13_40:
	shr.u32 	%r207, %r467, 30;
	shf.l.wrap.b32 	%r208, %r468, %r467, 2;
	shl.b32 	%r209, %r468, 2;
	shr.s32 	%r210, %r208, 31;
	sub.s32 	%r469, %r210, %r207;
	xor.b32  	%r211, %r210, %r208;
	xor.b32  	%r212, %r210, %r209;
	cvt.u64.u32 	%rd55, %r211;
	shl.b64 	%rd56, %rd55, 32;
	cvt.u64.u32 	%rd57, %r212;
	or.b64  	%rd58, %rd56, %rd57;
	cvt.rn.f64.s64 	%fd1, %rd58;
	mul.f64 	%fd2, %fd1, 0d3BF921FB54442D19;
	cvt.rn.f32.f64 	%f77, %fd2;
	neg.f32 	%f78, %f77;
	setp.lt.s32 	%p26, %r208, 0;
	selp.f32 	%f368, %f77, %f78, %p26;
	bra.uni 	$L__BB13_42;
$L__BB13_41:
	mov.f32 	%f79, 0f00000000;
	mul.rn.f32 	%f368, %f1, %f79;
	mov.b32 	%r469, 0;
$L__BB13_42:
	mul.f32 	%f80, %f368, %f368;
	fma.rn.f32 	%f81, %f80, 0f37CBAC00, 0fBAB607ED;
	fma.rn.f32 	%f82, %f81, %f80, 0f3D2AAABB;
	fma.rn.f32 	%f83, %f82, %f80, 0fBEFFFFFF;
	fma.rn.f32 	%f84, %f83, %f80, 0f3F800000;
	fma.rn.f32 	%f85, %f80, %f368, 0f00000000;
	fma.rn.f32 	%f86, %f80, 0fB94D4153, 0f3C0885E4;
	fma.rn.f32 	%f87, %f86, %f80, 0fBE2AAAA8;
	fma.rn.f32 	%f88, %f87, %f85, %f368;
	and.b32  	%r214, %r469, 1;
	setp.eq.b32 	%p27, %r214, 1;
	selp.f32 	%f89, %f84, %f88, %p27;
	selp.f32 	%f90, %f88, %f84, %p27;
	and.b32  	%r215, %r469, 2;
	setp.eq.s32 	%p28, %r215, 0;
	neg.f32 	%f91, %f89;
	selp.f32 	%f92, %f89, %f91, %p28;
	add.s32 	%r216, %r469, 1;
	and.b32  	%r217, %r216, 2;
	setp.eq.s32 	%p29, %r217, 0;
	neg.f32 	%f93, %f90;
	selp.f32 	%f94, %f90, %f93, %p29;
	shl.b32 	%r218, %r465, 3;
	add.s32 	%r220, %r158, %r218;
	ld.shared.v2.f32 	{%f95, %f96}, [%r220+16];
	mul.f32 	%f97, %f95, %f94;
	mul.f32 	%f98, %f96, %f92;
	sub.f32 	%f99, %f97, %f98;
	mul.f32 	%f100, %f96, %f94;
	fma.rn.f32 	%f101, %f95, %f92, %f100;
	ld.shared.v2.f32 	{%f102, %f103}, [%r220];
	sub.f32 	%f104, %f102, %f99;
	sub.f32 	%f105, %f103, %f101;
	st.shared.v2.f32 	[%r220+16], {%f104, %f105};
	add.f32 	%f106, %f102, %f99;
	add.f32 	%f107, %f101, %f103;
	st.shared.v2.f32 	[%r220], {%f106, %f107};
$L__BB13_43:
	add.s32 	%r465, %r465, %r13;
	setp.lt.u32 	%p30, %r465, 512;
	@%p30 bra 	$L__BB13_33;
$L__BB13_44:
	setp.ne.s32 	%p31, %r14, 0;
	barrier.sync 	0;
	bar.warp.sync 	-1;
	@%p31 bra 	$L__BB13_46;
	// begin inline asm
	red.and.release.cta.b32 [%rd2],%r16;
	// end inline asm
$L__BB13_46:
	setp.ne.s32 	%p32, %r14, 0;
	barrier.sync 	0;
	bar.warp.sync 	-1;
	@%p32 bra 	$L__BB13_48;
	// begin inline asm
	red.and.release.cta.b32 [%rd2],%r16;
	// end inline asm
$L__BB13_48:
	setp.ne.s32 	%p33, %r14, 0;
	bar.warp.sync 	-1;
	@%p33 bra 	$L__BB13_52;
	// begin inline asm
	atom.or.acq_rel.cta.b32 %r223,[%rd2],%r15;
	// end inline asm
	or.b32  	%r225, %r223, %r15;
	and.b32  	%r226, %r225, %r17;
	setp.eq.s32 	%p34, %r226, %r17;
	@%p34 bra 	$L__BB13_51;
$L__BB13_50:
	// begin inline asm
	ld.acquire.cta.u32 %r227,[%rd2];
	// end inline asm
	and.b32  	%r228, %r227, %r15;
	setp.eq.s32 	%p35, %r228, 0;
	@%p35 bra 	$L__BB13_52;
	bra.uni 	$L__BB13_50;
$L__BB13_51:
	// begin inline asm
	red.and.relaxed.cta.b32 [%rd2],%r18;
	// end inline asm
$L__BB13_52:
	setp.gt.u32 	%p36, %r2, 511;
	bar.warp.sync 	-1;
	@%p36 bra 	$L__BB13_65;
	mov.u64 	%rd66, __cudart_i2opi_f;
	mov.u32 	%r470, %r2;
$L__BB13_54:
	and.b32  	%r230, %r470, 4;
	setp.ne.s32 	%p37, %r230, 0;
	@%p37 bra 	$L__BB13_64;
	and.b32  	%r231, %r470, 3;
	cvt.rn.f32.u32 	%f108, %r231;
	mul.f32 	%f7, %f108, 0fBF490FDB;
	mul.f32 	%f109, %f7, 0f3F22F983;
	cvt.rni.s32.f32 	%r474, %f109;
	cvt.rn.f32.s32 	%f110, %r474;
	fma.rn.f32 	%f111, %f110, 0fBFC90FDA, %f7;
	fma.rn.f32 	%f112, %f110, 0fB3A22168, %f111;
	fma.rn.f32 	%f369, %f110, 0fA7C234C5, %f112;
	abs.f32 	%f9, %f7;
	setp.ltu.f32 	%p38, %f9, 0f47CE4780;
	@%p38 bra 	$L__BB13_63;
	setp.eq.f32 	%p39, %f9, 0f7F800000;
	@%p39 bra 	$L__BB13_62;
	mov.b32 	%r39, %f7;
	shl.b32 	%r233, %r39, 8;
	or.b32  	%r40, %r233, -2147483648;
	mov.b64 	%rd172, 0;
	mov.b32 	%r471, 0;
$L__BB13_58:
	.pragma "nounroll";
	mul.wide.u32 	%rd65, %r471, 4;
	add.s64 	%rd67, %rd66, %rd65;
	ld.global.nc.u32 	%r234, [%rd67];
	mad.wide.u32 	%rd68, %r234, %r40, %rd172;
	shr.u64 	%rd172, %rd68, 32;
	add.s64 	%rd69, %rd1, %rd65;
	st.local.u32 	[%rd69], %rd68;
	add.s32 	%r471, %r471, 1;
	setp.ne.s32 	%p40, %r471, 6;
	@%p40 bra 	$L__BB13_58;
	shr.u32 	%r235, %r39, 23;
	st.local.u32 	[%rd1+24], %rd172;
	and.b32  	%r43, %r235, 31;
	and.b32  	%r236, %r235, 224;
	add.s32 	%r237, %r236, -128;
	shr.u32 	%r238, %r237, 5;
	mul.wide.u32 	%rd70, %r238, 4;
	sub.s64 	%rd8, %rd1, %rd70;
	ld.local.u32 	%r472, [%rd8+24];
	ld.local.u32 	%r473, [%rd8+20];
	setp.eq.s32 	%p41, %r43, 0;
	@%p41 bra 	$L__BB13_61;
	shf.l.wrap.b32 	%r472, %r473, %r472, %r43;
	ld.local.u32 	%r239, [%rd8+16];
	shf.l.wrap.b32 	%r473, %r239, %r473, %r43;
$L__BB13_61:
	shr.u32 	%r240, %r472, 30;
	shf.l.wrap.b32 	%r241, %r473, %r472, 2;
	shl.b32 	%r242, %r473, 2;
	shr.s32 	%r243, %r241, 31;
	sub.s32 	%r474, %r243, %r240;
	xor.b32  	%r244, %r243, %r241;
	xor.b32  	%r245, %r243, %r242;
	cvt.u64.u32 	%rd71, %r244;
	shl.b64 	%rd72, %rd71, 32;
	cvt.u64.u32 	%rd73, %r245;
	or.b64  	%rd74, %rd72, %rd73;
	cvt.rn.f64.s64 	%fd3, %rd74;
	mul.f64 	%fd4, %fd3, 0d3BF921FB54442D19;
	cvt.rn.f32.f64 	%f113, %fd4;
	neg.f32 	%f114, %f113;
	setp.lt.s32 	%p42, %r241, 0;
	selp.f32 	%f369, %f113, %f114, %p42;
	bra.uni 	$L__BB13_63;
$L__BB13_62:
	mov.f32 	%f115, 0f00000000;
	mul.rn.f32 	%f369, %f7, %f115;
	mov.b32 	%r474, 0;
$L__BB13_63:
	mul.f32 	%f116, %f369, %f369;
	fma.rn.f32 	%f117, %f116, 0f37CBAC00, 0fBAB607ED;
	fma.rn.f32 	%f118, %f117, %f116, 0f3D2AAABB;
	fma.rn.f32 	%f119, %f118, %f116, 0fBEFFFFFF;
	fma.rn.f32 	%f120, %f119, %f116, 0f3F800000;
	fma.rn.f32 	%f121, %f116, %f369, 0f00000000;
	fma.rn.f32 	%f122, %f116, 0fB94D4153, 0f3C0885E4;
	fma.rn.f32 	%f123, %f122, %f116, 0fBE2AAAA8;
	fma.rn.f32 	%f124, %f123, %f121, %f369;
	and.b32  	%r247, %r474, 1;
	setp.eq.b32 	%p43, %r247, 1;
	selp.f32 	%f125, %f120, %f124, %p43;
	selp.f32 	%f126, %f124, %f120, %p43;
	and.b32  	%r248, %r474, 2;
	setp.eq.s32 	%p44, %r248, 0;
	neg.f32 	%f127, %f125;
	selp.f32 	%f128, %f125, %f127, %p44;
	add.s32 	%r249, %r474, 1;
	and.b32  	%r250, %r249, 2;
	setp.eq.s32 	%p45, %r250, 0;
	neg.f32 	%f129, %f126;
	selp.f32 	%f130, %f126, %f129, %p45;
	shl.b32 	%r251, %r470, 3;
	add.s32 	%r253, %r158, %r251;
	ld.shared.v2.f32 	{%f131, %f132}, [%r253+32];
	mul.f32 	%f133, %f131, %f130;
	mul.f32 	%f134, %f132, %f128;
	sub.f32 	%f135, %f133, %f134;
	mul.f32 	%f136, %f132, %f130;
	fma.rn.f32 	%f137, %f131, %f128, %f136;
	ld.shared.v2.f32 	{%f138, %f139}, [%r253];
	sub.f32 	%f140, %f138, %f135;
	sub.f32 	%f141, %f139, %f137;
	st.shared.v2.f32 	[%r253+32], {%f140, %f141};
	add.f32 	%f142, %f138, %f135;
	add.f32 	%f143, %f137, %f139;
	st.shared.v2.f32 	[%r253], {%f142, %f143};
$L__BB13_64:
	add.s32 	%r470, %r470, %r13;
	setp.lt.u32 	%p46, %r470, 512;
	@%p46 bra 	$L__BB13_54;
$L__BB13_65:
	setp.ne.s32 	%p47, %r14, 0;
	barrier.sync 	0;
	bar.warp.sync 	-1;
	@%p47 bra 	$L__BB13_67;
	// begin inline asm
	red.and.release.cta.b32 [%rd2],%r16;
	// end inline asm
$L__BB13_67:
	setp.ne.s32 	%p48, %r14, 0;
	barrier.sync 	0;
	bar.warp.sync 	-1;
	@%p48 bra 	$L__BB13_69;
	// begin inline asm
	red.and.release.cta.b32 [%rd2],%r16;
	// end inline asm
$L__BB13_69:
	setp.ne.s32 	%p49, %r14, 0;
	bar.warp.sync 	-1;
	@%p49 bra 	$L__BB13_73;
	// begin inline asm
	atom.or.acq_rel.cta.b32 %r256,[%rd2],%r15;
	// end inline asm
	or.b32  	%r258, %r256, %r15;
	and.b32  	%r259, %r258, %r17;
	setp.eq.s32 	%p50, %r259, %r17;
	@%p50 bra 	$L__BB13_72;
$L__BB13_71:
	// begin inline asm
	ld.acquire.cta.u32 %r260,[%rd2];
	// end inline asm
	and.b32  	%r261, %r260, %r15;
	setp.eq.s32 	%p51, %r261, 0;
	@%p51 bra 	$L__BB13_73;
	bra.uni 	$L__BB13_71;
$L__BB13_72:
	// begin inline asm
	red.and.relaxed.cta.b32 [%rd2],%r18;
	// end inline asm
$L__BB13_73:
	setp.gt.u32 	%p52, %r2, 511;
	bar.warp.sync 	-1;
	@%p52 bra 	$L__BB13_86;
	mov.u64 	%rd82, __cudart_i2opi_f;
	mov.u32 	%r475, %r2;
$L__BB13_75:
	and.b32  	%r263, %r475, 8;
	setp.ne.s32 	%p53, %r263, 0;
	@%p53 bra 	$L__BB13_85;
	and.b32  	%r264, %r475, 7;
	cvt.rn.f32.u32 	%f144, %r264;
	mul.f32 	%f13, %f144, 0fBEC90FDB;
	mul.f32 	%f145, %f13, 0f3F22F983;
	cvt.rni.s32.f32 	%r479, %f145;
	cvt.rn.f32.s32 	%f146, %r479;
	fma.rn.f32 	%f147, %f146, 0fBFC90FDA, %f13;
	fma.rn.f32 	%f148, %f146, 0fB3A22168, %f147;
	fma.rn.f32 	%f370, %f146, 0fA7C234C5, %f148;
	abs.f32 	%f15, %f13;
	setp.ltu.f32 	%p54, %f15, 0f47CE4780;
	@%p54 bra 	$L__BB13_84;
	setp.eq.f32 	%p55, %f15, 0f7F800000;
	@%p55 bra 	$L__BB13_83;
	mov.b32 	%r55, %f13;
	shl.b32 	%r266, %r55, 8;
	or.b32  	%r56, %r266, -2147483648;
	mov.b64 	%rd173, 0;
	mov.b32 	%r476, 0;
$L__BB13_79:
	.pragma "nounroll";
	mul.wide.u32 	%rd81, %r476, 4;
	add.s64 	%rd83, %rd82, %rd81;
	ld.global.nc.u32 	%r267, [%rd83];
	mad.wide.u32 	%rd84, %r267, %r56, %rd173;
	shr.u64 	%rd173, %rd84, 32;
	add.s64 	%rd85, %rd1, %rd81;
	st.local.u32 	[%rd85], %rd84;
	add.s32 	%r476, %r476, 1;
	setp.ne.s32 	%p56, %r476, 6;
	@%p56 bra 	$L__BB13_79;
	shr.u32 	%r268, %r55, 23;
	st.local.u32 	[%rd1+24], %rd173;
	and.b32  	%r59, %r268, 31;
	and.b32  	%r269, %r268, 224;
	add.s32 	%r270, %r269, -128;
	shr.u32 	%r271, %r270, 5;
	mul.wide.u32 	%rd86, %r271, 4;
	sub.s64 	%rd11, %rd1, %rd86;
	ld.local.u32 	%r477, [%rd11+24];
	ld.local.u32 	%r478, [%rd11+20];
	setp.eq.s32 	%p57, %r59, 0;
	@%p57 bra 	$L__BB13_82;
	shf.l.wrap.b32 	%r477, %r478, %r477, %r59;
	ld.local.u32 	%r272, [%rd11+16];
	shf.l.wrap.b32 	%r478, %r272, %r478, %r59;
$L__BB13_82:
	shr.u32 	%r273, %r477, 30;
	shf.l.wrap.b32 	%r274, %r478, %r477, 2;
	shl.b32 	%r275, %r478, 2;
	shr.s32 	%r276, %r274, 31;
	sub.s32 	%r479, %r276, %r273;
	xor.b32  	%r277, %r276, %r274;
	xor.b32  	%r278, %r276, %r275;
	cvt.u64.u32 	%rd87, %r277;
	shl.b64 	%rd88, %rd87, 32;
	cvt.u64.u32 	%rd89, %r278;
	or.b64  	%rd90, %rd88, %rd89;
	cvt.rn.f64.s64 	%fd5, %rd90;
	mul.f64 	%fd6, %fd5, 0d3BF921FB54442D19;
	cvt.rn.f32.f64 	%f149, %fd6;
	neg.f32 	%f150, %f149;
	setp.lt.s32 	%p58, %r274, 0;
	selp.f32 	%f370, %f149, %f150, %p58;
	bra.uni 	$L__BB13_84;
$L__BB13_83:
	mov.f32 	%f151, 0f00000000;
	mul.rn.f32 	%f370, %f13, %f151;
	mov.b32 	%r479, 0;
$L__BB13_84:
	mul.f32 	%f152, %f370, %f370;
	fma.rn.f32 	%f153, %f152, 0f37CBAC00, 0fBAB607ED;
	fma.rn.f32 	%f154, %f153, %f152, 0f3D2AAABB;
	fma.rn.f32 	%f155, %f154, %f152, 0fBEFFFFFF;
	fma.rn.f32 	%f156, %f155, %f152, 0f3F800000;
	fma.rn.f32 	%f157, %f152, %f370, 0f00000000;
	fma.rn.f32 	%f158, %f152, 0fB94D4153, 0f3C0885E4;
	fma.rn.f32 	%f159, %f158, %f152, 0fBE2AAAA8;
	fma.rn.f32 	%f160, %f159, %f157, %f370;
	and.b32  	%r280, %r479, 1;
	setp.eq.b32 	%p59, %r280, 1;
	selp.f32 	%f161, %f156, %f160, %p59;
	selp.f32 	%f162, %f160, %f156, %p59;
	and.b32  	%r281, %r479, 2;
	setp.eq.s32 	%p60, %r281, 0;
	neg.f32 	%f163, %f161;
	selp.f32 	%f164, %f161, %f163, %p60;
	add.s32 	%r282, %r479, 1;
	and.b32  	%r283, %r282, 2;
	setp.eq.s32 	%p61, %r283, 0;
	neg.f32 	%f165, %f162;
	selp.f32 	%f166, %f162, %f165, %p61;
	shl.b32 	%r284, %r475, 3;
	add.s32 	%r286, %r158, %r284;
	ld.shared.v2.f32 	{%f167, %f168}, [%r286+64];
	mul.f32 	%f169, %f167, %f166;
	mul.f32 	%f170, %f168, %f164;
	sub.f32 	%f171, %f169, %f170;
	mul.f32 	%f172, %f168, %f166;
	fma.rn.f32 	%f173, %f167, %f164, %f172;
	ld.shared.v2.f32 	{%f174, %f175}, [%r286];
	sub.f32 	%f176, %f174, %f171;
	sub.f32 	%f177, %f175, %f173;
	st.shared.v2.f32 	[%r286+64], {%f176, %f177};
	add.f32 	%f178, %f174, %f171;
	add.f32 	%f179, %f173, %f175;
	st.shared.v2.f32 	[%r286], {%f178, %f179};
$L__BB13_85:
	add.s32 	%r475, %r475, %r13;
	setp.lt.u32 	%p62, %r475, 512;
	@%p62 bra 	$L__BB13_75;
$L__BB13_86:
	setp.ne.s32 	%p63, %r14, 0;
	barrier.sync 	0;
	bar.warp.sync 	-1;
	@%p63 bra 	$L__BB13_88;
	// begin inline asm
	red.and.release.cta.b32 [%rd2],%r16;
	// end inline asm
$L__BB13_88:
	setp.ne.s32 	%p64, %r14, 0;
	barrier.sync 	0;
	bar.warp.sync 	-1;
	@%p64 bra 	$L__BB13_90;
	// begin inline asm
	red.and.release.cta.b32 [%rd2],%r16;
	// end inline asm
$L__BB13_90:
	setp.ne.s32 	%p65, %r14, 0;
	bar.warp.sync 	-1;
	@%p65 bra 	$L__BB13_94;
	// begin inline asm
	atom.or.acq_rel.cta.b32 %r289,[%rd2],%r15;
	// end inline asm
	or.b32  	%r291, %r289, %r15;
	and.b32  	%r292, %r291, %r17;
	setp.eq.s32 	%p66, %r292, %r17;
	@%p66 bra 	$L__BB13_93;
$L__BB13_92:
	// begin inline asm
	ld.acquire.cta.u32 %r293,[%rd2];
	// end inline asm
	and.b32  	%r294, %r293, %r15;
	setp.eq.s32 	%p67, %r294, 0;
	@%p67 bra 	$L__BB13_94;
	bra.uni 	$L__BB13_92;
$L__BB13_93:
	// begin inline asm
	red.and.relaxed.cta.b32 [%rd2],%r18;
	// end inline asm
$L__BB13_94:
	setp.gt.u32 	%p68, %r2, 511;
	bar.warp.sync 	-1;
	@%p68 bra 	$L__BB13_107;
	mov.u64 	%rd98, __cudart_i2opi_f;
	mov.u32 	%r480, %r2;
$L__BB13_96:
	and.b32  	%r296, %r480, 16;
	setp.ne.s32 	%p69, %r296, 0;
	@%p69 bra 	$L__BB13_106;
	and.b32  	%r297, %r480, 15;
	cvt.rn.f32.u32 	%f180, %r297;
	mul.f32 	%f19, %f180, 0fBE490FDB;
	mul.f32 	%f181, %f19, 0f3F22F983;
	cvt.rni.s32.f32 	%r484, %f181;
	cvt.rn.f32.s32 	%f182, %r484;
	fma.rn.f32 	%f183, %f182, 0fBFC90FDA, %f19;
	fma.rn.f32 	%f184, %f182, 0fB3A22168, %f183;
	fma.rn.f32 	%f371, %f182, 0fA7C234C5, %f184;
	abs.f32 	%f21, %f19;
	setp.ltu.f32 	%p70, %f21, 0f47CE4780;
	@%p70 bra 	$L__BB13_105;
	setp.eq.f32 	%p71, %f21, 0f7F800000;
	@%p71 bra 	$L__BB13_104;
	mov.b32 	%r71, %f19;
	shl.b32 	%r299, %r71, 8;
	or.b32  	%r72, %r299, -2147483648;
	mov.b64 	%rd174, 0;
	mov.b32 	%r481, 0;
$L__BB13_100:
	.pragma "nounroll";
	mul.wide.u32 	%rd97, %r481, 4;
	add.s64 	%rd99, %rd98, %rd97;
	ld.global.nc.u32 	%r300, [%rd99];
	mad.wide.u32 	%rd100, %r300, %r72, %rd174;
	shr.u64 	%rd174, %rd100, 32;
	add.s64 	%rd101, %rd1, %rd97;
	st.local.u32 	[%rd101], %rd100;
	add.s32 	%r481, %r481, 1;
	setp.ne.s32 	%p72, %r481, 6;
	@%p72 bra 	$L__BB13_100;
	shr.u32 	%r301, %r71, 23;
	st.local.u32 	[%rd1+24], %rd174;
	and.b32  	%r75, %r301, 31;
	and.b32  	%r302, %r301, 224;
	add.s32 	%r303, %r302, -128;
	shr.u32 	%r304, %r303, 5;
	mul.wide.u32 	%rd102, %r304, 4;
	sub.s64 	%rd14, %rd1, %rd102;
	ld.local.u32 	%r482, [%rd14+24];
	ld.local.u32 	%r483, [%rd14+20];
	setp.eq.s32 	%p73, %r75, 0;
	@%p73 bra 	$L__BB13_103;
	shf.l.wrap.b32 	%r482, %r483, %r482, %r75;
	ld.local.u32 	%r305, [%rd14+16];
	shf.l.wrap.b32 	%r483, %r305, %r483, %r75;
$L__BB13_103:
	shr.u32 	%r306, %r482, 30;
	shf.l.wrap.b32 	%r307, %r483, %r482, 2;
	shl.b32 	%r308, %r483, 2;
	shr.s32 	%r309, %r307, 31;
	sub.s32 	%r484, %r309, %r306;
	xor.b32  	%r310, %r309, %r307;
	xor.b32  	%r311, %r309, %r308;
	cvt.u64.u32 	%rd103, %r310;
	shl.b64 	%rd104, %rd103, 32;
	cvt.u64.u32 	%rd105, %r311;
	or.b64  	%rd106, %rd104, %rd105;
	cvt.rn.f64.s64 	%fd7, %rd106;
	mul.f64 	%fd8, %fd7, 0d3BF921FB54442D19;
	cvt.rn.f32.f64 	%f185, %fd8;
	neg.f32 	%f186, %f185;
	setp.lt.s32 	%p74, %r307, 0;
	selp.f32 	%f371, %f185, %f186, %p74;
	bra.uni 	$L__BB13_105;
$L__BB13_104:
	mov.f32 	%f187, 0f00000000;
	mul.rn.f32 	%f371, %f19, %f187;
	mov.b32 	%r484, 0;
$L__BB13_105:
	mul.f32 	%f188, %f371, %f371;
	fma.rn.f32 	%f189, %f188, 0f37CBAC00, 0fBAB607ED;
	fma.rn.f32 	%f190, %f189, %f188, 0f3D2AAABB;
	fma.rn.f32 	%f191, %f190, %f188, 0fBEFFFFFF;
	fma.rn.f32 	%f192, %f191, %f188, 0f3F800000;
	fma.rn.f32 	%f193, %f188, %f371, 0f00000000;
	fma.rn.f32 	%f194, %f188, 0fB94D4153, 0f3C0885E4;
	fma.rn.f32 	%f195, %f194, %f188, 0fBE2AAAA8;
	fma.rn.f32 	%f196, %f195, %f193, %f371;
	and.b32  	%r313, %r484, 1;
	setp.eq.b32 	%p75, %r313, 1;
	selp.f32 	%f197, %f192, %f196, %p75;
	selp.f32 	%f198, %f196, %f192, %p75;
	and.b32  	%r314, %r484, 2;
	setp.eq.s32 	%p76, %r314, 0;
	neg.f32 	%f199, %f197;
	selp.f32 	%f200, %f197, %f199, %p76;
	add.s32 	%r315, %r484, 1;
	and.b32  	%r316, %r315, 2;
	setp.eq.s32 	%p77, %r316, 0;
	neg.f32 	%f201, %f198;
	selp.f32 	%f202, %f198, %f201, %p77;
	shl.b32 	%r317, %r480, 3;
	add.s32 	%r319, %r158, %r317;
	ld.shared.v2.f32 	{%f203, %f204}, [%r319+128];
	mul.f32 	%f205, %f203, %f202;
	mul.f32 	%f206, %f204, %f200;
	sub.f32 	%f207, %f205, %f206;
	mul.f32 	%f208, %f204, %f202;
	fma.rn.f32 	%f209, %f203, %f200, %f208;
	ld.shared.v2.f32 	{%f210, %f211}, [%r319];
	sub.f32 	%f212, %f210, %f207;
	sub.f32 	%f213, %f211, %f209;
	st.shared.v2.f32 	[%r319+128], {%f212, %f213};
	add.f32 	%f214, %f210, %f207;
	add.f32 	%f215, %f209, %f211;
	st.shared.v2.f32 	[%r319], {%f214, %f215};
$L__BB13_106:
	add.s32 	%r480, %r480, %r13;
	setp.lt.u32 	%p78, %r480, 512;
	@%p78 bra 	$L__BB13_96;
$L__BB13_107:
	setp.ne.s32 	%p79, %r14, 0;
	barrier.sync 	0;
	bar.warp.sync 	-1;
	@%p79 bra 	$L__BB13_109;
	// begin inline asm
	red.and.release.cta.b32 [%rd2],%r16;
	// end inline asm
$L__BB13_109:
	setp.ne.s32 	%p80, %r14, 0;
	barrier.sync 	0;
	bar.warp.sync 	-1;
	@%p80 bra 	$L__BB13_111;
	// begin inline asm
	red.and.release.cta.b32 [%rd2],%r16;
	// end inline asm
$L__BB13_111:
	setp.ne.s32 	%p81, %r14, 0;
	bar.warp.sync 	-1;
	@%p81 bra 	$L__BB13_115;
	// begin inline asm
	atom.or.acq_rel.cta.b32 %r322,[%rd2],%r15;
	// end inline asm
	or.b32  	%r324, %r322, %r15;
	and.b32  	%r325, %r324, %r17;
	setp.eq.s32 	%p82, %r325, %r17;
	@%p82 bra 	$L__BB13_114;
$L__BB13_113:
	// begin inline asm
	ld.acquire.cta.u32 %r326,[%rd2];
	// end inline asm
	and.b32  	%r327, %r326, %r15;
	setp.eq.s32 	%p83, %r327, 0;
	@%p83 bra 	$L__BB13_115;
	bra.uni 	$L__BB13_113;
$L__BB13_114:
	// begin inline asm
	red.and.relaxed.cta.b32 [%rd2],%r18;
	// end inline asm
$L__BB13_115:
	setp.gt.u32 	%p84, %r2, 511;
	bar.warp.sync 	-1;
	@%p84 bra 	$L__BB13_128;
	mov.u64 	%rd114, __cudart_i2opi_f;
	mov.u32 	%r485, %r2;
$L__BB13_117:
	and.b32  	%r329, %r485, 32;
	setp.ne.s32 	%p85, %r329, 0;
	@%p85 bra 	$L__BB13_127;
	and.b32  	%r330, %r485, 31;
	cvt.rn.f32.u32 	%f216, %r330;
	mul.f32 	%f25, %f216, 0fBDC90FDB;
	mul.f32 	%f217, %f25, 0f3F22F983;
	cvt.rni.s32.f32 	%r489, %f217;
	cvt.rn.f32.s32 	%f218, %r489;
	fma.rn.f32 	%f219, %f218, 0fBFC90FDA, %f25;
	fma.rn.f32 	%f220, %f218, 0fB3A22168, %f219;
	fma.rn.f32 	%f372, %f218, 0fA7C234C5, %f220;
	abs.f32 	%f27, %f25;
	setp.ltu.f32 	%p86, %f27, 0f47CE4780;
	@%p86 bra 	$L__BB13_126;
	setp.eq.f32 	%p87, %f27, 0f7F800000;
	@%p87 bra 	$L__BB13_125;
	mov.b32 	%r87, %f25;
	shl.b32 	%r332, %r87, 8;
	or.b32  	%r88, %r332, -2147483648;
	mov.b64 	%rd175, 0;
	mov.b32 	%r486, 0;
$L__BB13_121:
	.pragma "nounroll";
	mul.wide.u32 	%rd113, %r486, 4;
	add.s64 	%rd115, %rd114, %rd113;
	ld.global.nc.u32 	%r333, [%rd115];
	mad.wide.u32 	%rd116, %r333, %r88, %rd175;
	shr.u64 	%rd175, %rd116, 32;
	add.s64 	%rd117, %rd1, %rd113;
	st.local.u32 	[%rd117], %rd116;
	add.s32 	%r486, %r486, 1;
	setp.ne.s32 	%p88, %r486, 6;
	@%p88 bra 	$L__BB13_121;
	shr.u32 	%r334, %r87, 23;
	st.local.u32 	[%rd1+24], %rd175;
	and.b32  	%r91, %r334, 31;
	and.b32  	%r335, %r334, 224;
	add.s32 	%r336, %r335, -128;
	shr.u32 	%r337, %r336, 5;
	mul.wide.u32 	%rd118, %r337, 4;
	sub.s64 	%rd17, %rd1, %rd118;
	ld.local.u32 	%r487, [%rd17+24];
	ld.local.u32 	%r488, [%rd17+20];
	setp.eq.s32 	%p89, %r91, 0;
	@%p89 bra 	$L__BB13_124;
	shf.l.wrap.b32 	%r487, %r488, %r487, %r91;
	ld.local.u32 	%r338, [%rd17+16];
	shf.l.wrap.b32 	%r488, %r338, %r488, %r91;
$L__BB13_124:
	shr.u32 	%r339, %r487, 30;
	shf.l.wrap.b32 	%r340, %r488, %r487, 2;
	shl.b32 	%r341, %r488, 2;
	shr.s32 	%r342, %r340, 31;
	sub.s32 	%r489, %r342, %r339;
	xor.b32  	%r343, %r342, %r340;
	xor.b32  	%r344, %r342, %r341;
	cvt.u64.u32 	%rd119, %r343;
	shl.b64 	%rd120, %rd119, 32;
	cvt.u64.u32 	%rd121, %r344;
	or.b64  	%rd122, %rd120, %rd121;
	cvt.rn.f64.s64 	%fd9, %rd122;
	mul.f64 	%fd10, %fd9, 0d3BF921FB54442D19;
	cvt.rn.f32.f64 	%f221, %fd10;
	neg.f32 	%f222, %f221;
	setp.lt.s32 	%p90, %r340, 0;
	selp.f32 	%f372, %f221, %f222, %p90;
	bra.uni 	$L__BB13_126;
$L__BB13_125:
	mov.f32 	%f223, 0f00000000;
	mul.rn.f32 	%f372, %f25, %f223;
	mov.b32 	%r489, 0;
$L__BB13_126:
	mul.f32 	%f224, %f372, %f372;
	fma.rn.f32 	%f225, %f224, 0f37CBAC00, 0fBAB607ED;
	fma.rn.f32 	%f226, %f225, %f224, 0f3D2AAABB;
	fma.rn.f32 	%f227, %f226, %f224, 0fBEFFFFFF;
	fma.rn.f32 	%f228, %f227, %f224, 0f3F800000;
	fma.rn.f32 	%f229, %f224, %f372, 0f00000000;
	fma.rn.f32 	%f230, %f224, 0fB94D4153, 0f3C0885E4;
	fma.rn.f32 	%f231, %f230, %f224, 0fBE2AAAA8;
	fma.rn.f32 	%f232, %f231, %f229, %f372;
	and.b32  	%r346, %r489, 1;
	setp.eq.b32 	%p91, %r346, 1;
	selp.f32 	%f233, %f228, %f232, %p91;
	selp.f32 	%f234, %f232, %f228, %p91;
	and.b32  	%r347, %r489, 2;
	setp.eq.s32 	%p92, %r347, 0;
	neg.f32 	%f235, %f233;
	selp.f32 	%f236, %f233, %f235, %p92;
	add.s32 	%r348, %r489, 1;
	and.b32  	%r349, %r348, 2;
	setp.eq.s32 	%p93, %r349, 0;
	neg.f32 	%f237, %f234;
	selp.f32 	%f238, %f234, %f237, %p93;
	shl.b32 	%r350, %r485, 3;
	add.s32 	%r352, %r158, %r350;
	ld.shared.v2.f32 	{%f239, %f240}, [%r352+256];
	mul.f32 	%f241, %f239, %f238;
	mul.f32 	%f242, %f240, %f236;
	sub.f32 	%f243, %f241, %f242;
	mul.f32 	%f244, %f240, %f238;
	fma.rn.f32 	%f245, %f239, %f236, %f244;
	ld.shared.v2.f32 	{%f246, %f247}, [%r352];
	sub.f32 	%f248, %f246, %f243;
	sub.f32 	%f249, %f247, %f245;
	st.shared.v2.f32 	[%r352+256], {%f248, %f249};
	add.f32 	%f250, %f246, %f243;
	add.f32 	%f251, %f245, %f247;
	st.shared.v2.f32 	[%r352], {%f250, %f251};
$L__BB13_127:
	add.s32 	%r485, %r485, %r13;
	setp.lt.u32 	%p94, %r485, 512;
	@%p94 bra 	$L__BB13_117;
$L__BB13_128:
	setp.ne.s32 	%p95, %r14, 0;
	barrier.sync 	0;
	bar.warp.sync 	-1;
	@%p95 bra 	$L__BB13_130;
	// begin inline asm
	red.and.release.cta.b32 [%rd2],%r16;
	// end inline asm
$L__BB13_130:
	setp.ne.s32 	%p96, %r14, 0;
	barrier.sync 	0;
	bar.warp.sync 	-1;
	@%p96 bra 	$L__BB13_132;
	// begin inline asm
	red.and.release.cta.b32 [%rd2],%r16;
	// end inline asm
$L__BB13_132:
	setp.ne.s32 	%p97, %r14, 0;
	bar.warp.sync 	-1;
	@%p97 bra 	$L__BB13_136;
	// begin inline asm
	atom.or.acq_rel.cta.b32 %r355,[%rd2],%r15;
	// end inline asm
	or.b32  	%r357, %r355, %r15;
	and.b32  	%r358, %r357, %r17;
	setp.eq.s32 	%p98, %r358, %r17;
	@%p98 bra 	$L__BB13_135;
$L__BB13_134:
	// begin inline asm
	ld.acquire.cta.u32 %r359,[%rd2];
	// end inline asm
	and.b32  	%r360, %r359, %r15;
	setp.eq.s32 	%p99, %r360, 0;
	@%p99 bra 	$L__BB13_136;
	bra.uni 	$L__BB13_134;
$L__BB13_135:
	// begin inline asm
	red.and.relaxed.cta.b32 [%rd2],%r18;
	// end inline asm
$L__BB13_136:
	setp.gt.u32 	%p100, %r2, 511;
	bar.warp.sync 	-1;
	@%p100 bra 	$L__BB13_149;
	mov.u64 	%rd130, __cudart_i2opi_f;
	mov.u32 	%r490, %r2;
$L__BB13_138:
	and.b32  	%r362, %r490, 64;
	setp.ne.s32 	%p101, %r362, 0;
	@%p101 bra 	$L__BB13_148;
	and.b32  	%r363, %r490, 63;
	cvt.rn.f32.u32 	%f252, %r363;
	mul.f32 	%f31, %f252, 0fBD490FDB;
	mul.f32 	%f253, %f31, 0f3F22F983;
	cvt.rni.s32.f32 	%r494, %f253;
	cvt.rn.f32.s32 	%f254, %r494;
	fma.rn.f32 	%f255, %f254, 0fBFC90FDA, %f31;
	fma.rn.f32 	%f256, %f254, 0fB3A22168, %f255;
	fma.rn.f32 	%f373, %f254, 0fA7C234C5, %f256;
	abs.f32 	%f33, %f31;
	setp.ltu.f32 	%p102, %f33, 0f47CE4780;
	@%p102 bra 	$L__BB13_147;
	setp.eq.f32 	%p103, %f33, 0f7F800000;
	@%p103 bra 	$L__BB13_146;
	mov.b32 	%r103, %f31;
	shl.b32 	%r365, %r103, 8;
	or.b32  	%r104, %r365, -2147483648;
	mov.b64 	%rd176, 0;
	mov.b32 	%r491, 0;
$L__BB13_142:
	.pragma "nounroll";
	mul.wide.u32 	%rd129, %r491, 4;
	add.s64 	%rd131, %rd130, %rd129;
	ld.global.nc.u32 	%r366, [%rd131];
	mad.wide.u32 	%rd132, %r366, %r104, %rd176;
	shr.u64 	%rd176, %rd132, 32;
	add.s64 	%rd133, %rd1, %rd129;
	st.local.u32 	[%rd133], %rd132;
	add.s32 	%r491, %r491, 1;
	setp.ne.s32 	%p104, %r491, 6;
	@%p104 bra 	$L__BB13_142;
	shr.u32 	%r367, %r103, 23;
	st.local.u32 	[%rd1+24], %rd176;
	and.b32  	%r107, %r367, 31;
	and.b32  	%r368, %r367, 224;
	add.s32 	%r369, %r368, -128;
	shr.u32 	%r370, %r369, 5;
	mul.wide.u32 	%rd134, %r370, 4;
	sub.s64 	%rd20, %rd1, %rd134;
	ld.local.u32 	%r492, [%rd20+24];
	ld.local.u32 	%r493, [%rd20+20];
	setp.eq.s32 	%p105, %r107, 0;
	@%p105 bra 	$L__BB13_145;
	shf.l.wrap.b32 	%r492, %r493, %r492, %r107;
	ld.local.u32 	%r371, [%rd20+16];
	shf.l.wrap.b32 	%r493, %r371, %r493, %r107;
$L__BB13_145:
	shr.u32 	%r372, %r492, 30;
	shf.l.wrap.b32 	%r373, %r493, %r492, 2;
	shl.b32 	%r374, %r493, 2;
	shr.s32 	%r375, %r373, 31;
	sub.s32 	%r494, %r375, %r372;
	xor.b32  	%r376, %r375, %r373;
	xor.b32  	%r377, %r375, %r374;
	cvt.u64.u32 	%rd135, %r376;
	shl.b64 	%rd136, %rd135, 32;
	cvt.u64.u32 	%rd137, %r377;
	or.b64  	%rd138, %rd136, %rd137;
	cvt.rn.f64.s64 	%fd11, %rd138;
	mul.f64 	%fd12, %fd11, 0d3BF921FB54442D19;
	cvt.rn.f32.f64 	%f257, %fd12;
	neg.f32 	%f258, %f257;
	setp.lt.s32 	%p106, %r373, 0;
	selp.f32 	%f373, %f257, %f258, %p106;
	bra.uni 	$L__BB13_147;
$L__BB13_146:
	mov.f32 	%f259, 0f00000000;
	mul.rn.f32 	%f373, %f31, %f259;
	mov.b32 	%r494, 0;
$L__BB13_147:
	mul.f32 	%f260, %f373, %f373;
	fma.rn.f32 	%f261, %f260, 0f37CBAC00, 0fBAB607ED;
	fma.rn.f32 	%f262, %f261, %f260, 0f3D2AAABB;
	fma.rn.f32 	%f263, %f262, %f260, 0fBEFFFFFF;
	fma.rn.f32 	%f264, %f263, %f260, 0f3F800000;
	fma.rn.f32 	%f265, %f260, %f373, 0f00000000;
	fma.rn.f32 	%f266, %f260, 0fB94D4153, 0f3C0885E4;
	fma.rn.f32 	%f267, %f266, %f260, 0fBE2AAAA8;
	fma.rn.f32 	%f268, %f267, %f265, %f373;
	and.b32  	%r379, %r494, 1;
	setp.eq.b32 	%p107, %r379, 1;
	selp.f32 	%f269, %f264, %f268, %p107;
	selp.f32 	%f270, %f268, %f264, %p107;
	and.b32  	%r380, %r494, 2;
	setp.eq.s32 	%p108, %r380, 0;
	neg.f32 	%f271, %f269;
	selp.f32 	%f272, %f269, %f271, %p108;
	add.s32 	%r381, %r494, 1;
	and.b32  	%r382, %r381, 2;
	setp.eq.s32 	%p109, %r382, 0;
	neg.f32 	%f273, %f270;
	selp.f32 	%f274, %f270, %f273, %p109;
	shl.b32 	%r383, %r490, 3;
	add.s32 	%r385, %r158, %r383;
	ld.shared.v2.f32 	{%f275, %f276}, [%r385+512];
	mul.f32 	%f277, %f275, %f274;
	mul.f32 	%f278, %f276, %f272;
	sub.f32 	%f279, %f277, %f278;
	mul.f32 	%f280, %f276, %f274;
	fma.rn.f32 	%f281, %f275, %f272, %f280;
	ld.shared.v2.f32 	{%f282, %f283}, [%r385];
	sub.f32 	%f284, %f282, %f279;
	sub.f32 	%f285, %f283, %f281;
	st.shared.v2.f32 	[%r385+512], {%f284, %f285};
	add.f32 	%f286, %f282, %f279;
	add.f32 	%f287, %f281, %f283;
	st.shared.v2.f32 	[%r385], {%f286, %f287};
$L__BB13_148:
	add.s32 	%r490, %r490, %r13;
	setp.lt.u32 	%p110, %r490, 512;
	@%p110 bra 	$L__BB13_138;
$L__BB13_149:
	setp.ne.s32 	%p111, %r14, 0;
	barrier.sync 	0;
	bar.warp.sync 	-1;
	@%p111 bra 	$L__BB13_151;
	// begin inline asm
	red.and.release.cta.b32 [%rd2],%r16;
	// end inline asm
$L__BB13_151:
	setp.ne.s32 	%p112, %r14, 0;
	barrier.sync 	0;
	bar.warp.sync 	-1;
	@%p112 bra 	$L__BB13_153;
	// begin inline asm
	red.and.release.cta.b32 [%rd2],%r16;
	// end inline asm
$L__BB13_153:
	setp.ne.s32 	%p113, %r14, 0;
	bar.warp.sync 	-1;
	@%p113 bra 	$L__BB13_157;
	// begin inline asm
	atom.or.acq_rel.cta.b32 %r388,[%rd2],%r15;
	// end inline asm
	or.b32  	%r390, %r388, %r15;
	and.b32  	%r391, %r390, %r17;
	setp.eq.s32 	%p114, %r391, %r17;
	@%p114 bra 	$L__BB13_156;
$L__BB13_155:
	// begin inline asm
	ld.acquire.cta.u32 %r392,[%rd2];
	// end inline asm
	and.b32  	%r393, %r392, %r15;
	setp.eq.s32 	%p115, %r393, 0;
	@%p115 bra 	$L__BB13_157;
	bra.uni 	$L__BB13_155;
$L__BB13_156:
	// begin inline asm
	red.and.relaxed.cta.b32 [%rd2],%r18;
	// end inline asm
$L__BB13_157:
	setp.gt.u32 	%p116, %r2, 511;
	bar.warp.sync 	-1;
	@%p116 bra 	$L__BB13_170;
	mov.u64 	%rd146, __cudart_i2opi_f;
	mov.u32 	%r495, %r2;
$L__BB13_159:
	and.b32  	%r395, %r495, 128;
	setp.ne.s32 	%p117, %r395, 0;
	@%p117 bra 	$L__BB13_169;
	and.b32  	%r396, %r495, 127;
	cvt.rn.f32.u32 	%f288, %r396;
	mul.f32 	%f37, %f288, 0fBCC90FDB;
	mul.f32 	%f289, %f37, 0f3F22F983;
	cvt.rni.s32.f32 	%r499, %f289;
	cvt.rn.f32.s32 	%f290, %r499;
	fma.rn.f32 	%f291, %f290, 0fBFC90FDA, %f37;
	fma.rn.f32 	%f292, %f290, 0fB3A22168, %f291;
	fma.rn.f32 	%f374, %f290, 0fA7C234C5, %f292;
	abs.f32 	%f39, %f37;
	setp.ltu.f32 	%p118, %f39, 0f47CE4780;
	@%p118 bra 	$L__BB13_168;
	setp.eq.f32 	%p119, %f39, 0f7F800000;
	@%p119 bra 	$L__BB13_167;
	mov.b32 	%r119, %f37;
	shl.b32 	%r398, %r119, 8;
	or.b32  	%r120, %r398, -2147483648;
	mov.b64 	%rd177, 0;
	mov.b32 	%r496, 0;
$L__BB13_163:
	.pragma "nounroll";
	mul.wide.u32 	%rd145, %r496, 4;
	add.s64 	%rd147, %rd146, %rd145;
	ld.global.nc.u32 	%r399, [%rd147];
	mad.wide.u32 	%rd148, %r399, %r120, %rd177;
	shr.u64 	%rd177, %rd148, 32;
	add.s64 	%rd149, %rd1, %rd145;
	st.local.u32 	[%rd149], %rd148;
	add.s32 	%r496, %r496, 1;
	setp.ne.s32 	%p120, %r496, 6;
	@%p120 bra 	$L__BB13_163;
	shr.u32 	%r400, %r119, 23;
	st.local.u32 	[%rd1+24], %rd177;
	and.b32  	%r123, %r400, 31;
	and.b32  	%r401, %r400, 224;
	add.s32 	%r402, %r401, -128;
	shr.u32 	%r403, %r402, 5;
	mul.wide.u32 	%rd150, %r403, 4;
	sub.s64 	%rd23, %rd1, %rd150;
	ld.local.u32 	%r497, [%rd23+24];
	ld.local.u32 	%r498, [%rd23+20];
	setp.eq.s32 	%p121, %r123, 0;
	@%p121 bra 	$L__BB13_166;
	shf.l.wrap.b32 	%r497, %r498, %r497, %r123;
	ld.local.u32 	%r404, [%rd23+16];
	shf.l.wrap.b32 	%r498, %r404, %r498, %r123;
$L__BB13_166:
	shr.u32 	%r405, %r497, 30;
	shf.l.wrap.b32 	%r406, %r498, %r497, 2;
	shl.b32 	%r407, %r498, 2;
	shr.s32 	%r408, %r406, 31;
	sub.s32 	%r499, %r408, %r405;
	xor.b32  	%r409, %r408, %r406;
	xor.b32  	%r410, %r408, %r407;
	cvt.u64.u32 	%rd151, %r409;
	shl.b64 	%rd152, %rd151, 32;
	cvt.u64.u32 	%rd153, %r410;
	or.b64  	%rd154, %rd152, %rd153;
	cvt.rn.f64.s64 	%fd13, %rd154;
	mul.f64 	%fd14, %fd13, 0d3BF921FB54442D19;
	cvt.rn.f32.f64 	%f293, %fd14;
	neg.f32 	%f294, %f293;
	setp.lt.s32 	%p122, %r406, 0;
	selp.f32 	%f374, %f293, %f294, %p122;
	bra.uni 	$L__BB13_168;
$L__BB13_167:
	mov.f32 	%f295, 0f00000000;
	mul.rn.f32 	%f374, %f37, %f295;
	mov.b32 	%r499, 0;
$L__BB13_168:
	mul.f32 	%f296, %f374, %f374;
	fma.rn.f32 	%f297, %f296, 0f37CBAC00, 0fBAB607ED;
	fma.rn.f32 	%f298, %f297, %f296, 0f3D2AAABB;
	fma.rn.f32 	%f299, %f298, %f296, 0fBEFFFFFF;
	fma.rn.f32 	%f300, %f299, %f296, 0f3F800000;
	fma.rn.f32 	%f301, %f296, %f374, 0f00000000;
	fma.rn.f32 	%f302, %f296, 0fB94D4153, 0f3C0885E4;
	fma.rn.f32 	%f303, %f302, %f296, 0fBE2AAAA8;
	fma.rn.f32 	%f304, %f303, %f301, %f374;
	and.b32  	%r412, %r499, 1;
	setp.eq.b32 	%p123, %r412, 1;
	selp.f32 	%f305, %f300, %f304, %p123;
	selp.f32 	%f306, %f304, %f300, %p123;
	and.b32  	%r413, %r499, 2;
	setp.eq.s32 	%p124, %r413, 0;
	neg.f32 	%f307, %f305;
	selp.f32 	%f308, %f305, %f307, %p124;
	add.s32 	%r414, %r499, 1;
	and.b32  	%r415, %r414, 2;
	setp.eq.s32 	%p125, %r415, 0;
	neg.f32 	%f309, %f306;
	selp.f32 	%f310, %f306, %f309, %p125;
	shl.b32 	%r416, %r495, 3;
	add.s32 	%r418, %r158, %r416;
	ld.shared.v2.f32 	{%f311, %f312}, [%r418+1024];
	mul.f32 	%f313, %f311, %f310;
	mul.f32 	%f314, %f312, %f308;
	sub.f32 	%f315, %f313, %f314;
	mul.f32 	%f316, %f312, %f310;
	fma.rn.f32 	%f317, %f311, %f308, %f316;
	ld.shared.v2.f32 	{%f318, %f319}, [%r418];
	sub.f32 	%f320, %f318, %f315;
	sub.f32 	%f321, %f319, %f317;
	st.shared.v2.f32 	[%r418+1024], {%f320, %f321};
	add.f32 	%f322, %f318, %f315;
	add.f32 	%f323, %f317, %f319;
	st.shared.v2.f32 	[%r418], {%f322, %f323};
$L__BB13_169:
	add.s32 	%r495, %r495, %r13;
	setp.lt.u32 	%p126, %r495, 512;
	@%p126 bra 	$L__BB13_159;
$L__BB13_170:
	setp.ne.s32 	%p127, %r14, 0;
	barrier.sync 	0;
	bar.warp.sync 	-1;
	@%p127 bra 	$L__BB13_172;
	// begin inline asm
	red.and.release.cta.b32 [%rd2],%r16;
	// end inline asm
$L__BB13_172:
	setp.ne.s32 	%p128, %r14, 0;
	barrier.sync 	0;
	bar.warp.sync 	-1;
	@%p128 bra 	$L__BB13_174;
	// begin inline asm
	red.and.release.cta.b32 [%rd2],%r16;
	// end inline asm
$L__BB13_174:
	setp.ne.s32 	%p129, %r14, 0;
	bar.warp.sync 	-1;
	@%p129 bra 	$L__BB13_178;
	// begin inline asm
	atom.or.acq_rel.cta.b32 %r421,[%rd2],%r15;
	// end inline asm
	or.b32  	%r423, %r421, %r15;
	and.b32  	%r424, %r423, %r17;
	setp.eq.s32 	%p130, %r424, %r17;
	@%p130 bra 	$L__BB13_177;
$L__BB13_176:
	// begin inline asm
	ld.acquire.cta.u32 %r425,[%rd2];
	// end inline asm
	and.b32  	%r426, %r425, %r15;
	setp.eq.s32 	%p131, %r426, 0;
	@%p131 bra 	$L__BB13_178;
	bra.uni 	$L__BB13_176;
$L__BB13_177:
	// begin inline asm
	red.and.relaxed.cta.b32 [%rd2],%r18;
	// end inline asm
$L__BB13_178:
	setp.gt.u32 	%p132, %r2, 511;
	bar.warp.sync 	-1;
	@%p132 bra 	$L__BB13_191;
	mov.u64 	%rd160, __cudart_i2opi_f;
	mov.u32 	%r500, %r2;
$L__BB13_180:
	and.b32  	%r428, %r500, 256;
	setp.ne.s32 	%p133, %r428, 0;
	@%p133 bra 	$L__BB13_190;
	and.b32  	%r429, %r500, 255;
	cvt.rn.f32.u32 	%f324, %r429;
	mul.f32 	%f43, %f324, 0fBC490FDB;
	mul.f32 	%f325, %f43, 0f3F22F983;
	cvt.rni.s32.f32 	%r504, %f325;
	cvt.rn.f32.s32 	%f326, %r504;
	fma.rn.f32 	%f327, %f326, 0fBFC90FDA, %f43;
	fma.rn.f32 	%f328, %f326, 0fB3A22168, %f327;
	fma.rn.f32 	%f375, %f326, 0fA7C234C5, %f328;
	abs.f32 	%f45, %f43;
	setp.ltu.f32 	%p134, %f45, 0f47CE4780;
	@%p134 bra 	$L__BB13_189;
	setp.eq.f32 	%p135, %f45, 0f7F800000;
	@%p135 bra 	$L__BB13_188;
	mov.b32 	%r135, %f43;
	shl.b32 	%r431, %r135, 8;
	or.b32  	%r136, %r431, -2147483648;
	mov.b64 	%rd180, 0;
	mov.b32 	%r501, 0;
	mov.u64 	%rd178, %rd160;
	mov.u64 	%rd179, %rd1;
$L__BB13_184:
	.pragma "nounroll";
	ld.global.nc.u32 	%r432, [%rd178];
	mad.wide.u32 	%rd162, %r432, %r136, %rd180;
	shr.u64 	%rd180, %rd162, 32;
	st.local.u32 	[%rd179], %rd162;
	add.s32 	%r501, %r501, 1;
	add.s64 	%rd179, %rd179, 4;
	add.s64 	%rd178, %rd178, 4;
	setp.ne.s32 	%p136, %r501, 6;
	@%p136 bra 	$L__BB13_184;
	shr.u32 	%r433, %r135, 23;
	st.local.u32 	[%rd1+24], %rd180;
	and.b32  	%r139, %r433, 31;
	and.b32  	%r434, %r433, 224;
	add.s32 	%r435, %r434, -128;
	shr.u32 	%r436, %r435, 5;
	mul.wide.u32 	%rd163, %r436, 4;
	sub.s64 	%rd30, %rd1, %rd163;
	ld.local.u32 	%r502, [%rd30+24];
	ld.local.u32 	%r503, [%rd30+20];
	setp.eq.s32 	%p137, %r139, 0;
	@%p137 bra 	$L__BB13_187;
	shf.l.wrap.b32 	%r502, %r503, %r502, %r139;
	ld.local.u32 	%r437, [%rd30+16];
	shf.l.wrap.b32 	%r503, %r437, %r503, %r139;
$L__BB13_187:
	shr.u32 	%r438, %r502, 30;
	shf.l.wrap.b32 	%r439, %r503, %r502, 2;
	shl.b32 	%r440, %r503, 2;
	shr.s32 	%r441, %r439, 31;
	sub.s32 	%r504, %r441, %r438;
	xor.b32  	%r442, %r441, %r439;
	xor.b32  	%r443, %r441, %r440;
	cvt.u64.u32 	%rd164, %r442;
	shl.b64 	%rd165, %rd164, 32;
	cvt.u64.u32 	%rd166, %r443;
	or.b64  	%rd167, %rd165, %rd166;
	cvt.rn.f64.s64 	%fd15, %rd167;
	mul.f64 	%fd16, %fd15, 0d3BF921FB54442D19;
	cvt.rn.f32.f64 	%f329, %fd16;
	neg.f32 	%f330, %f329;
	setp.lt.s32 	%p138, %r439, 0;
	selp.f32 	%f375, %f329, %f330, %p138;
	bra.uni 	$L__BB13_189;
$L__BB13_188:
	mov.f32 	%f331, 0f00000000;
	mul.rn.f32 	%f375, %f43, %f331;
	mov.b32 	%r504, 0;
$L__BB13_189:
	mul.f32 	%f332, %f375, %f375;
	fma.rn.f32 	%f333, %f332, 0f37CBAC00, 0fBAB607ED;
	fma.rn.f32 	%f334, %f333, %f332, 0f3D2AAABB;
	fma.rn.f32 	%f335, %f334, %f332, 0fBEFFFFFF;
	fma.rn.f32 	%f336, %f335, %f332, 0f3F800000;
	fma.rn.f32 	%f337, %f332, %f375, 0f00000000;
	fma.rn.f32 	%f338, %f332, 0fB94D4153, 0f3C0885E4;
	fma.rn.f32 	%f339, %f338, %f332, 0fBE2AAAA8;
	fma.rn.f32 	%f340, %f339, %f337, %f375;
	and.b32  	%r445, %r504, 1;
	setp.eq.b32 	%p139, %r445, 1;
	selp.f32 	%f341, %f336, %f340, %p139;
	selp.f32 	%f342, %f340, %f336, %p139;
	and.b32  	%r446, %r504, 2;
	setp.eq.s32 	%p140, %r446, 0;
	neg.f32 	%f343, %f341;
	selp.f32 	%f344, %f341, %f343, %p140;
	add.s32 	%r447, %r504, 1;
	and.b32  	%r448, %r447, 2;
	setp.eq.s32 	%p141, %r448, 0;
	neg.f32 	%f345, %f342;
	selp.f32 	%f346, %f342, %f345, %p141;
	shl.b32 	%r449, %r500, 3;
	add.s32 	%r451, %r158, %r449;
	ld.shared.v2.f32 	{%f347, %f348}, [%r451+2048];
	mul.f32 	%f349, %f347, %f346;
	mul.f32 	%f350, %f348, %f344;
	sub.f32 	%f351, %f349, %f350;
	mul.f32 	%f352, %f348, %f346;
	fma.rn.f32 	%f353, %f347, %f344, %f352;
	ld.shared.v2.f32 	{%f354, %f355}, [%r451];
	sub.f32 	%f356, %f354, %f351;
	sub.f32 	%f357, %f355, %f353;
	st.shared.v2.f32 	[%r451+2048], {%f356, %f357};
	add.f32 	%f358, %f354, %f351;
	add.f32 	%f359, %f353, %f355;
	st.shared.v2.f32 	[%r451], {%f358, %f359};
$L__BB13_190:
	add.s32 	%r500, %r500, %r13;
	setp.lt.u32 	%p142, %r500, 512;
	@%p142 bra 	$L__BB13_180;
$L__BB13_191:
	setp.gt.u32 	%p143, %r2, 127;
	barrier.sync 	0;
	@%p143 bra 	$L__BB13_193;
	shl.b32 	%r452, %r1, 9;
	shl.b32 	%r453, %r2, 2;
	add.s32 	%r454, %r452, %r453;
	cvta.to.global.u64 	%rd168, %rd32;
	mul.wide.u32 	%rd169, %r454, 8;
	add.s64 	%rd170, %rd168, %rd169;
	shl.b32 	%r455, %r2, 5;
	add.s32 	%r457, %r158, %r455;
	ld.shared.v4.f32 	{%f360, %f361, %f362, %f363}, [%r457];
	st.global.v2.f32 	[%rd170], {%f360, %f361};
	st.global.v2.f32 	[%rd170+8], {%f362, %f363};
	ld.shared.v4.f32 	{%f364, %f365, %f366, %f367}, [%r457+16];
	st.global.v2.f32 	[%rd170+16], {%f364, %f365};
	st.global.v2.f32 	[%rd170+24], {%f366, %f367};
$L__BB13_193:
	ret;

}
	// .globl	_ZN17signal_processing7kernels15fft_sm90_kernelILi10EEEvPK6float2PS2_i
.visible .entry _ZN17signal_processing7kernels15fft_sm90_kernelILi10EEEvPK6float2PS2_i(
	.param .u64 .ptr .align 1 _ZN17signal_processing7kernels15fft_sm90_kernelILi10EEEvPK6float2PS2_i_param_0,
	.param .u64 .ptr .align 1 _ZN17signal_processing7kernels15fft_sm90_kernelILi10EEEvPK6float2PS2_i_param_1,
	.param .u32 _ZN17signal_processing7kernels15fft_sm90_kernelILi10EEEvPK6float2PS2_i_param_2
)
.maxntid 1024
.minnctapersm 4
{
	.local .align 4 .b8 	__local_depot14[28];
	.reg .b64 	%SP;
	.reg .b64 	%SPL;
	.reg .pred 	%p<150>;
	.reg .b32 	%r<559>;
	.reg .b32 	%f<419>;
	.reg .b64 	%rd<201>;
	.reg .b64 	%fd<19>;

	mov.u64 	%SPL, __local_depot14;
	ld.param.u64 	%rd34, [_ZN17signal_processing7kernels15fft_sm90_kernelILi10EEEvPK6float2PS2_i_param_0];
	ld.param.u64 	%rd35, [_ZN17signal_processing7kernels15fft_sm90_kernelILi10EEEvPK6float2PS2_i_param_1];
	ld.param.u32 	%r165, [_ZN17signal_processing7kernels15fft_sm90_kernelILi10EEEvPK6float2PS2_i_param_2];
	add.u64 	%rd1, %SPL, 0;
	mov.u32 	%r1, %ctaid.x;
	mov.u32 	%r2, %tid.x;
	setp.ge.s32 	%p1, %r1, %r165;
	@%p1 bra 	$L__BB14_204;
	setp.gt.u32 	%p2, %r2, 255;
	@%p2 bra 	$L__BB14_3;
	shl.b32 	%r166, %r2, 2;
	shl.b32 	%r167, %r1, 10;
	add.s32 	%r168, %r167, %r166;
	shl.b32 	%r169, %r2, 5;
	mov.u32 	%r170, _ZN17signal_processing7kernels13shared_memoryE;
	add.s32 	%r171, %r170, %r169;
	cvta.to.global.u64 	%rd37, %rd34;
	mul.wide.u32 	%rd38, %r168, 8;
	add.s64 	%rd39, %rd37, %rd38;
	ld.global.nc.v2.f32 	{%f55, %f56}, [%rd39];
	ld.global.nc.v2.f32 	{%f57, %f58}, [%rd39+8];
	st.shared.v4.f32 	[%r171], {%f55, %f56, %f57, %f58};
	ld.global.nc.v2.f32 	{%f59, %f60}, [%rd39+16];
	ld.global.nc.v2.f32 	{%f61, %f62}, [%rd39+24];
	st.shared.v4.f32 	[%r171+16], {%f59, %f60, %f61, %f62};
$L__BB14_3:
	bar.sync 	0;
	mov.b32 	%r507, 0;
	mov.u32 	%r174, _ZN17signal_processing7kernels13shared_memoryE;
	mov.u32 	%r511, %r507;
$L__BB14_4:
	setp.ge.s32 	%p3, %r507, %r511;
	@%p3 bra 	$L__BB14_6;
	shl.b32 	%r173, %r507, 3;
	add.s32 	%r175, %r174, %r173;
	ld.shared.v2.f32 	{%f63, %f64}, [%r175];
	shl.b32 	%r176, %r511, 3;
	add.s32 	%r177, %r174, %r176;
	ld.shared.v2.f32 	{%f65, %f66}, [%r177];
	st.shared.v2.f32 	[%r175], {%f65, %f66};
	st.shared.v2.f32 	[%r177], {%f63, %f64};
$L__BB14_6:
	setp.lt.s32 	%p4, %r511, 512;
	mov.b32 	%r512, 512;
	@%p4 bra 	$L__BB14_9;
	mov.b32 	%r512, 512;
$L__BB14_8:
	sub.s32 	%r511, %r511, %r512;
	shr.u32 	%r180, %r512, 31;
	add.s32 	%r181, %r512, %r180;
	shr.s32 	%r512, %r181, 1;
	setp.le.s32 	%p5, %r512, %r511;
	@%p5 bra 	$L__BB14_8;
$L__BB14_9:
	add.s32 	%r511, %r512, %r511;
	add.s32 	%r507, %r507, 1;
	setp.ne.s32 	%p6, %r507, 1023;
	@%p6 bra 	$L__BB14_4;
	bar.sync 	0;
	// begin inline asm
	{
	 .reg .u32 start;
	 .reg .u64 extended;
	 mov.u32 start, %reserved_smem_offset_1;
	 cvt.u64.u32 extended, start;
	 cvta.shared.u64 %rd40, extended;
	}
	// end inline asm
	mov.u32 	%r182, %tid.y;
	mov.u32 	%r183, %tid.z;
	mov.u32 	%r13, %ntid.x;
	mov.u32 	%r184, %ntid.y;
	mad.lo.s32 	%r185, %r183, %r184, %r182;
	mad.lo.s32 	%r186, %r185, %r13, %r2;
	and.b32  	%r14, %r186, 31;
	setp.ne.s32 	%p7, %r14, 0;
	add.s64 	%rd2, %rd40, 4;
	shr.u32 	%r187, %r186, 5;
	mov.b32 	%r188, 1;
	shl.b32 	%r15, %r188, %r187;
	not.b32 	%r16, %r15;
	and.b32  	%r189, %r187, 134217724;
	mov.b32 	%r190, 15;
	shl.b32 	%r17, %r190, %r189;
	not.b32 	%r18, %r17;
	bar.warp.sync 	-1;
	@%p7 bra 	$L__BB14_12;
	// begin inline asm
	red.and.release.cta.b32 [%rd2],%r16;
	// end inline asm
$L__BB14_12:
	setp.ne.s32 	%p8, %r14, 0;
	barrier.sync 	0;
	bar.warp.sync 	-1;
	@%p8 bra 	$L__BB14_14;
	// begin inline asm
	red.and.release.cta.b32 [%rd2],%r16;
	// end inline asm
$L__BB14_14:
	setp.ne.s32 	%p9, %r14, 0;
	bar.warp.sync 	-1;
	@%p9 bra 	$L__BB14_18;
	// begin inline asm
	atom.or.acq_rel.cta.b32 %r193,[%rd2],%r15;
	// end inline asm
	or.b32  	%r195, %r193, %r15;
	and.b32  	%r196, %r195, %r17;
	setp.eq.s32 	%p10, %r196, %r17;
	@%p10 bra 	$L__BB14_16;
	bra.uni 	$L__BB14_17;
$L__BB14_16:
	// begin inline asm
	red.and.relaxed.cta.b32 [%rd2],%r18;
	// end inline asm
	bra.uni 	$L__BB14_18;
$L__BB14_17:
	// begin inline asm
	ld.acquire.cta.u32 %r197,[%rd2];
	// end inline asm
	and.b32  	%r198, %r197, %r15;
	setp.ne.s32 	%p11, %r198, 0;
	@%p11 bra 	$L__BB14_17;
$L__BB14_18:
	bar.warp.sync 	-1;
	mov.u32 	%r513, %r2;
$L__BB14_19:
	and.b32  	%r200, %r513, 1;
	setp.eq.b32 	%p12, %r200, 1;
	@%p12 bra 	$L__BB14_21;
	shl.b32 	%r201, %r513, 3;
	add.s32 	%r203, %r174, %r201;
	ld.shared.v2.f32 	{%f67, %f68}, [%r203+8];
	mul.f32 	%f69, %f68, 0f80000000;
	sub.f32 	%f70, %f67, %f69;
	fma.rn.f32 	%f71, %f67, 0f80000000, %f68;
	ld.shared.v2.f32 	{%f72, %f73}, [%r203];
	sub.f32 	%f74, %f72, %f70;
	sub.f32 	%f75, %f73, %f71;
	st.shared.v2.f32 	[%r203+8], {%f74, %f75};
	add.f32 	%f76, %f72, %f70;
	add.f32 	%f77, %f71, %f73;
	st.shared.v2.f32 	[%r203], {%f76, %f77};
$L__BB14_21:
	add.s32 	%r513, %r513, %r13;
	setp.lt.u32 	%p13, %r513, 1024;
	@%p13 bra 	$L__BB14_19;
	setp.ne.s32 	%p14, %r14, 0;
	barrier.sync 	0;
	bar.warp.sync 	-1;
	@%p14 bra 	$L__BB14_24;
	// begin inline asm
	red.and.release.cta.b32 [%rd2],%r16;
	// end inline asm
$L__BB14_24:
	setp.ne.s32 	%p15, %r14, 0;
	barrier.sync 	0;
	bar.warp.sync 	-1;
	@%p15 bra 	$L__BB14_26;
	// begin inline asm
	red.and.release.cta.b32 [%rd2],%r16;
	// end inline asm
$L__BB14_26:
	setp.ne.s32 	%p16, %r14, 0;
	bar.warp.sync 	-1;
	@%p16 bra 	$L__BB14_30;
	// begin inline asm
	atom.or.acq_rel.cta.b32 %r206,[%rd2],%r15;
	// end inline asm
	or.b32  	%r208, %r206, %r15;
	and.b32  	%r209, %r208, %r17;
	setp.eq.s32 	%p17, %r209, %r17;
	@%p17 bra 	$L__BB14_29;
$L__BB14_28:
	// begin inline asm
	ld.acquire.cta.u32 %r210,[%rd2];
	// end inline asm
	and.b32  	%r211, %r210, %r15;
	setp.eq.s32 	%p18, %r211, 0;
	@%p18 bra 	$L__BB14_30;
	bra.uni 	$L__BB14_28;
$L__BB14_29:
	// begin inline asm
	red.and.relaxed.cta.b32 [%rd2],%r18;
	// end inline asm
$L__BB14_30:
	bar.warp.sync 	-1;
	mov.u64 	%rd53, __cudart_i2opi_f;
	mov.u32 	%r514, %r2;
$L__BB14_31:
	and.b32  	%r213, %r514, 2;
	setp.ne.s32 	%p19, %r213, 0;
	@%p19 bra 	$L__BB14_41;
	and.b32  	%r214, %r514, 1;
	cvt.rn.f32.u32 	%f78, %r214;
	mul.f32 	%f1, %f78, 0fBFC90FDB;
	mul.f32 	%f79, %f1, 0f3F22F983;
	cvt.rni.s32.f32 	%r518, %f79;
	cvt.rn.f32.s32 	%f80, %r518;
	fma.rn.f32 	%f81, %f80, 0fBFC90FDA, %f1;
	fma.rn.f32 	%f82, %f80, 0fB3A22168, %f81;
	fma.rn.f32 	%f410, %f80, 0fA7C234C5, %f82;
	abs.f32 	%f3, %f1;
	setp.ltu.f32 	%p20, %f3, 0f47CE4780;
	@%p20 bra 	$L__BB14_40;
	setp.eq.f32 	%p21, %f3, 0f7F800000;
	@%p21 bra 	$L__BB14_39;
	mov.b32 	%r23, %f1;
	shl.b32 	%r216, %r23, 8;
	or.b32  	%r24, %r216, -2147483648;
	mov.b64 	%rd190, 0;
	mov.b32 	%r515, 0;
$L__BB14_35:
	.pragma "nounroll";
	mul.wide.u32 	%rd52, %r515, 4;
	add.s64 	%rd54, %rd53, %rd52;
	ld.global.nc.u32 	%r217, [%rd54];
	mad.wide.u32 	%rd55, %r217, %r24, %rd190;
	shr.u64 	%rd190, %rd55, 32;
	add.s64 	%rd56, %rd1, %rd52;
	st.local.u32 	[%rd56], %rd55;
	add.s32 	%r515, %r515, 1;
	setp.ne.s32 	%p22, %r515, 6;
	@%p22 bra 	$L__BB14_35;
	shr.u32 	%r218, %r23, 23;
	st.local.u32 	[%rd1+24], %rd190;
	and.b32  	%r27, %r218, 31;
	and.b32  	%r219, %r218, 224;
	add.s32 	%r220, %r219, -128;
	shr.u32 	%r221, %r220, 5;
	mul.wide.u32 	%rd57, %r221, 4;
	sub.s64 	%rd5, %rd1, %rd57;
	ld.local.u32 	%r516, [%rd5+24];
	ld.local.u32 	%r517, [%rd5+20];
	setp.eq.s32 	%p23, %r27, 0;
	@%p23 bra 	$L__BB14_38;
	shf.l.wrap.b32 	%r516, %r517, %r516, %r27;
	ld.local.u32 	%r222, [%rd5+16];
	shf.l.wrap.b32 	%r517, %r222, %r517, %r27;
$L__BB14_38:
	shr.u32 	%r223, %r516, 30;
	shf.l.wrap.b32 	%r224, %r517, %r516, 2;
	shl.b32 	%r225, %r517, 2;
	shr.s32 	%r226, %r224, 31;
	sub.s32 	%r518, %r226, %r223;
	xor.b32  	%r227, %r226, %r224;
	xor.b32  	%r228, %r226, %r225;
	cvt.u64.u32 	%rd58, %r227;
	shl.b64 	%rd59, %rd58, 32;
	cvt.u64.u32 	%rd60, %r228;
	or.b64  	%rd61, %rd59, %rd60;
	cvt.rn.f64.s64 	%fd1, %rd61;
	mul.f64 	%fd2, %fd1, 0d3BF921FB54442D19;
	cvt.rn.f32.f64 	%f83, %fd2;
	neg.f32 	%f84, %f83;
	setp.lt.s32 	%p24, %r224, 0;
	selp.f32 	%f410, %f83, %f84, %p24;
	bra.uni 	$L__BB14_40;
$L__BB14_39:
	mov.f32 	%f85, 0f00000000;
	mul.rn.f32 	%f410, %f1, %f85;
	mov.b32 	%r518, 0;
$L__BB14_40:
	mul.f32 	%f86, %f410, %f410;
	fma.rn.f32 	%f87, %f86, 0f37CBAC00, 0fBAB607ED;
	fma.rn.f32 	%f88, %f87, %f86, 0f3D2AAABB;
	fma.rn.f32 	%f89, %f88, %f86, 0fBEFFFFFF;
	fma.rn.f32 	%f90, %f89, %f86, 0f3F800000;
	fma.rn.f32 	%f91, %f86, %f410, 0f00000000;
	fma.rn.f32 	%f92, %f86, 0fB94D4153, 0f3C0885E4;
	fma.rn.f32 	%f93, %f92, %f86, 0fBE2AAAA8;
	fma.rn.f32 	%f94, %f93, %f91, %f410;
	and.b32  	%r230, %r518, 1;
	setp.eq.b32 	%p25, %r230, 1;
	selp.f32 	%f95, %f90, %f94, %p25;
	selp.f32 	%f96, %f94, %f90, %p25;
	and.b32  	%r231, %r518, 2;
	setp.eq.s32 	%p26, %r231, 0;
	neg.f32 	%f97, %f95;
	selp.f32 	%f98, %f95, %f97, %p26;
	add.s32 	%r232, %r518, 1;
	and.b32  	%r233, %r232, 2;
	setp.eq.s32 	%p27, %r233, 0;
	neg.f32 	%f99, %f96;
	selp.f32 	%f100, %f96, %f99, %p27;
	shl.b32 	%r234, %r514, 3;
	add.s32 	%r236, %r174, %r234;
	ld.shared.v2.f32 	{%f101, %f102}, [%r236+16];
	mul.f32 	%f103, %f101, %f100;
	mul.f32 	%f104, %f102, %f98;
	sub.f32 	%f105, %f103, %f104;
	mul.f32 	%f106, %f102, %f100;
	fma.rn.f32 	%f107, %f101, %f98, %f106;
	ld.shared.v2.f32 	{%f108, %f109}, [%r236];
	sub.f32 	%f110, %f108, %f105;
	sub.f32 	%f111, %f109, %f107;
	st.shared.v2.f32 	[%r236+16], {%f110, %f111};
	add.f32 	%f112, %f108, %f105;
	add.f32 	%f113, %f107, %f109;
	st.shared.v2.f32 	[%r236], {%f112, %f113};
$L__BB14_41:
	add.s32 	%r514, %r514, %r13;
	setp.lt.u32 	%p28, %r514, 1024;
	@%p28 bra 	$L__BB14_31;
	setp.ne.s32 	%p29, %r14, 0;
	barrier.sync 	0;
	bar.warp.sync 	-1;
	@%p29 bra 	$L__BB14_44;
	// begin inline asm
	red.and.release.cta.b32 [%rd2],%r16;
	// end inline asm
$L__BB14_44:
	setp.ne.s32 	%p30, %r14, 0;
	barrier.sync 	0;
	bar.warp.sync 	-1;
	@%p30 bra 	$L__BB14_46;
	// begin inline asm
	red.and.release.cta.b32 [%rd2],%r16;
	// end inline asm
$L__BB14_46:
	setp.ne.s32 	%p31, %r14, 0;
	bar.warp.sync 	-1;
	@%p31 bra 	$L__BB14_50;
	// begin inline asm
	atom.or.acq_rel.cta.b32 %r239,[%rd2],%r15;
	// end inline asm
	or.b32  	%r241, %r239, %r15;
	and.b32  	%r242, %r241, %r17;
	setp.eq.s32 	%p32, %r242, %r17;
	@%p32 bra 	$L__BB14_49;
$L__BB14_48:
	// begin inline asm
	ld.acquire.cta.u32 %r243,[%rd2];
	// end inline asm
	and.b32  	%r244, %r243, %r15;
	setp.eq.s32 	%p33, %r244, 0;
	@%p33 bra 	$L__BB14_50;
	bra.uni 	$L__BB14_48;
$L__BB14_49:
	// begin inline asm
	red.and.relaxed.cta.b32 [%rd2],%r18;
	// end inline asm
$L__BB14_50:
	bar.warp.sync 	-1;
	mov.u32 	%r519, %r2;
$L__BB14_51:
	and.b32  	%r246, %r519, 4;
	setp.ne.s32 	%p34, %r246, 0;
	@%p34 bra 	$L__BB14_61;
	and.b32  	%r247, %r519, 3;
	cvt.rn.f32.u32 	%f114, %r247;
	mul.f32 	%f7, %f114, 0fBF490FDB;
	mul.f32 	%f115, %f7, 0f3F22F983;
	cvt.rni.s32.f32 	%r523, %f115;
	cvt.rn.f32.s32 	%f116, %r523;
	fma.rn.f32 	%f117, %f116, 0fBFC90FDA, %f7;
	fma.rn.f32 	%f118, %f116, 0fB3A22168, %f117;
	fma.rn.f32 	%f411, %f116, 0fA7C234C5, %f118;
	abs.f32 	%f9, %f7;
	setp.ltu.f32 	%p35, %f9, 0f47CE4780;
	@%p35 bra 	$L__BB14_60;
	setp.eq.f32 	%p36, %f9, 0f7F800000;
	@%p36 bra 	$L__BB14_59;
	mov.b32 	%r39, %f7;
	shl.b32 	%r249, %r39, 8;
	or.b32  	%r40, %r249, -2147483648;
	mov.b64 	%rd191, 0;
	mov.b32 	%r520, 0;
$L__BB14_55:
	.pragma "nounroll";
	mul.wide.u32 	%rd68, %r520, 4;
	add.s64 	%rd70, %rd53, %rd68;
	ld.global.nc.u32 	%r250, [%rd70];
	mad.wide.u32 	%rd71, %r250, %r40, %rd191;
	shr.u64 	%rd191, %rd71, 32;
	add.s64 	%rd72, %rd1, %rd68;
	st.local.u32 	[%rd72], %rd71;
	add.s32 	%r520, %r520, 1;
	setp.ne.s32 	%p37, %r520, 6;
	@%p37 bra 	$L__BB14_55;
	shr.u32 	%r251, %r39, 23;
	st.local.u32 	[%rd1+24], %rd191;
	and.b32  	%r43, %r251, 31;
	and.b32  	%r252, %r251, 224;
	add.s32 	%r253, %r252, -128;
	shr.u32 	%r254, %r253, 5;
	mul.wide.u32 	%rd73, %r254, 4;
	sub.s64 	%rd8, %rd1, %rd73;
	ld.local.u32 	%r521, [%rd8+24];
	ld.local.u32 	%r522, [%rd8+20];
	setp.eq.s32 	%p38, %r43, 0;
	@%p38 bra 	$L__BB14_58;
	shf.l.wrap.b32 	%r521, %r522, %r521, %r43;
	ld.local.u32 	%r255, [%rd8+16];
	shf.l.wrap.b32 	%r522, %r255, %r522, %r43;
$L__BB14_58:
	shr.u32 	%r256, %r521, 30;
	shf.l.wrap.b32 	%r257, %r522, %r521, 2;
	shl.b32 	%r258, %r522, 2;
	shr.s32 	%r259, %r257, 31;
	sub.s32 	%r523, %r259, %r256;
	xor.b32  	%r260, %r259, %r257;
	xor.b32  	%r261, %r259, %r258;
	cvt.u64.u32 	%rd74, %r260;
	shl.b64 	%rd75, %rd74, 32;
	cvt.u64.u32 	%rd76, %r261;
	or.b64  	%rd77, %rd75, %rd76;
	cvt.rn.f64.s64 	%fd3, %rd77;
	mul.f64 	%fd4, %fd3, 0d3BF921FB54442D19;
	cvt.rn.f32.f64 	%f119, %fd4;
	neg.f32 	%f120, %f119;
	setp.lt.s32 	%p39, %r257, 0;
	selp.f32 	%f411, %f119, %f120, %p39;
	bra.uni 	$L__BB14_60;
$L__BB14_59:
	mov.f32 	%f121, 0f00000000;
	mul.rn.f32 	%f411, %f7, %f121;
	mov.b32 	%r523, 0;
$L__BB14_60:
	mul.f32 	%f122, %f411, %f411;
	fma.rn.f32 	%f123, %f122, 0f37CBAC00, 0fBAB607ED;
	fma.rn.f32 	%f124, %f123, %f122, 0f3D2AAABB;
	fma.rn.f32 	%f125, %f124, %f122, 0fBEFFFFFF;
	fma.rn.f32 	%f126, %f125, %f122, 0f3F800000;
	fma.rn.f32 	%f127, %f122, %f411, 0f00000000;
	fma.rn.f32 	%f128, %f122, 0fB94D4153, 0f3C0885E4;
	fma.rn.f32 	%f129, %f128, %f122, 0fBE2AAAA8;
	fma.rn.f32 	%f130, %f129, %f127, %f411;
	and.b32  	%r263, %r523, 1;
	setp.eq.b32 	%p40, %r263, 1;
	selp.f32 	%f131, %f126, %f130, %p40;
	selp.f32 	%f132, %f130, %f126, %p40;
	and.b32  	%r264, %r523, 2;
	setp.eq.s32 	%p41, %r264, 0;
	neg.f32 	%f133, %f131;
	selp.f32 	%f134, %f131, %f133, %p41;
	add.s32 	%r265, %r523, 1;
	and.b32  	%r266, %r265, 2;
	setp.eq.s32 	%p42, %r266, 0;
	neg.f32 	%f135, %f132;
	selp.f32 	%f136, %f132, %f135, %p42;
	shl.b32 	%r267, %r519, 3;
	add.s32 	%r269, %r174, %r267;
	ld.shared.v2.f32 	{%f137, %f138}, [%r269+32];
	mul.f32 	%f139, %f137, %f136;
	mul.f32 	%f140, %f138, %f134;
	sub.f32 	%f141, %f139, %f140;
	mul.f32 	%f142, %f138, %f136;
	fma.rn.f32 	%f143, %f137, %f134, %f142;
	ld.shared.v2.f32 	{%f144, %f145}, [%r269];
	sub.f32 	%f146, %f144, %f141;
	sub.f32 	%f147, %f145, %f143;
	st.shared.v2.f32 	[%r269+32], {%f146, %f147};
	add.f32 	%f148, %f144, %f141;
	add.f32 	%f149, %f143, %f145;
	st.shared.v2.f32 	[%r269], {%f148, %f149};
$L__BB14_61:
	add.s32 	%r519, %r519, %r13;
	setp.lt.u32 	%p43, %r519, 1024;
	@%p43 bra 	$L__BB14_51;
	setp.ne.s32 	%p44, %r14, 0;
	barrier.sync 	0;
	bar.warp.sync 	-1;
	@%p44 bra 	$L__BB14_64;
	// begin inline asm
	red.and.release.cta.b32 [%rd2],%r16;
	// end inline asm
$L__BB14_64:
	setp.ne.s32 	%p45, %r14, 0;
	barrier.sync 	0;
	bar.warp.sync 	-1;
	@%p45 bra 	$L__BB14_66;
	// begin inline asm
	red.and.release.cta.b32 [%rd2],%r16;
	// end inline asm
$L__BB14_66:
	setp.ne.s32 	%p46, %r14, 0;
	bar.warp.sync 	-1;
	@%p46 bra 	$L__BB14_70;
	// begin inline asm
	atom.or.acq_rel.cta.b32 %r272,[%rd2],%r15;
	// end inline asm
	or.b32  	%r274, %r272, %r15;
	and.b32  	%r275, %r274, %r17;
	setp.eq.s32 	%p47, %r275, %r17;
	@%p47 bra 	$L__BB14_69;
$L__BB14_68:
	// begin inline asm
	ld.acquire.cta.u32 %r276,[%rd2];
	// end inline asm
	and.b32  	%r277, %r276, %r15;
	setp.eq.s32 	%p48, %r277, 0;
	@%p48 bra 	$L__BB14_70;
	bra.uni 	$L__BB14_68;
$L__BB14_69:
	// begin inline asm
	red.and.relaxed.cta.b32 [%rd2],%r18;
	// end inline asm
$L__BB14_70:
	bar.warp.sync 	-1;
	mov.u32 	%r524, %r2;
$L__BB14_71:
	and.b32  	%r279, %r524, 8;
	setp.ne.s32 	%p49, %r279, 0;
	@%p49 bra 	$L__BB14_81;
	and.b32  	%r280, %r524, 7;
	cvt.rn.f32.u32 	%f150, %r280;
	mul.f32 	%f13, %f150, 0fBEC90FDB;
	mul.f32 	%f151, %f13, 0f3F22F983;
	cvt.rni.s32.f32 	%r528, %f151;
	cvt.rn.f32.s32 	%f152, %r528;
	fma.rn.f32 	%f153, %f152, 0fBFC90FDA, %f13;
	fma.rn.f32 	%f154, %f152, 0fB3A22168, %f153;
	fma.rn.f32 	%f412, %f152, 0fA7C234C5, %f154;
	abs.f32 	%f15, %f13;
	setp.ltu.f32 	%p50, %f15, 0f47CE4780;
	@%p50 bra 	$L__BB14_80;
	setp.eq.f32 	%p51, %f15, 0f7F800000;
	@%p51 bra 	$L__BB14_79;
	mov.b32 	%r55, %f13;
	shl.b32 	%r282, %r55, 8;
	or.b32  	%r56, %r282, -2147483648;
	mov.b64 	%rd192, 0;
	mov.b32 	%r525, 0;
$L__BB14_75:
	.pragma "nounroll";
	mul.wide.u32 	%rd84, %r525, 4;
	add.s64 	%rd86, %rd53, %rd84;
	ld.global.nc.u32 	%r283, [%rd86];
	mad.wide.u32 	%rd87, %r283, %r56, %rd192;
	shr.u64 	%rd192, %rd87, 32;
	add.s64 	%rd88, %rd1, %rd84;
	st.local.u32 	[%rd88], %rd87;
	add.s32 	%r525, %r525, 1;
	setp.ne.s32 	%p52, %r525, 6;
	@%p52 bra 	$L__BB14_75;
	shr.u32 	%r284, %r55, 23;
	st.local.u32 	[%rd1+24], %rd192;
	and.b32  	%r59, %r284, 31;
	and.b32  	%r285, %r284, 224;
	add.s32 	%r286, %r285, -128;
	shr.u32 	%r287, %r286, 5;
	mul.wide.u32 	%rd89, %r287, 4;
	sub.s64 	%rd11, %rd1, %rd89;
	ld.local.u32 	%r526, [%rd11+24];
	ld.local.u32 	%r527, [%rd11+20];
	setp.eq.s32 	%p53, %r59, 0;
	@%p53 bra 	$L__BB14_78;
	shf.l.wrap.b32 	%r526, %r527, %r526, %r59;
	ld.local.u32 	%r288, [%rd11+16];
	shf.l.wrap.b32 	%r527, %r288, %r527, %r59;
$L__BB14_78:
	shr.u32 	%r289, %r526, 30;
	shf.l.wrap.b32 	%r290, %r527, %r526, 2;
	shl.b32 	%r291, %r527, 2;
	shr.s32 	%r292, %r290, 31;
	sub.s32 	%r528, %r292, %r289;
	xor.b32  	%r293, %r292, %r290;
	xor.b32  	%r294, %r292, %r291;
	cvt.u64.u32 	%rd90, %r293;
	shl.b64 	%rd91, %rd90, 32;
	cvt.u64.u32 	%rd92, %r294;
	or.b64  	%rd93, %rd91, %rd92;
	cvt.rn.f64.s64 	%fd5, %rd93;
	mul.f64 	%fd6, %fd5, 0d3BF921FB54442D19;
	cvt.rn.f32.f64 	%f155, %fd6;
	neg.f32 	%f156, %f155;
	setp.lt.s32 	%p54, %r290, 0;
	selp.f32 	%f412, %f155, %f156, %p54;
	bra.uni 	$L__BB14_80;
$L__BB14_79:
	mov.f32 	%f157, 0f00000000;
	mul.rn.f32 	%f412, %f13, %f157;
	mov.b32 	%r528, 0;
$L__BB14_80:
	mul.f32 	%f158, %f412, %f412;
	fma.rn.f32 	%f159, %f158, 0f37CBAC00, 0fBAB607ED;
	fma.rn.f32 	%f160, %f159, %f158, 0f3D2AAABB;
	fma.rn.f32 	%f161, %f160, %f158, 0fBEFFFFFF;
	fma.rn.f32 	%f162, %f161, %f158, 0f3F800000;
	fma.rn.f32 	%f163, %f158, %f412, 0f00000000;
	fma.rn.f32 	%f164, %f158, 0fB94D4153, 0f3C0885E4;
	fma.rn.f32 	%f165, %f164, %f158, 0fBE2AAAA8;
	fma.rn.f32 	%f166, %f165, %f163, %f412;
	and.b32  	%r296, %r528, 1;
	setp.eq.b32 	%p55, %r296, 1;
	selp.f32 	%f167, %f162, %f166, %p55;
	selp.f32 	%f168, %f166, %f162, %p55;
	and.b32  	%r297, %r528, 2;
	setp.eq.s32 	%p56, %r297, 0;
	neg.f32 	%f169, %f167;
	selp.f32 	%f170, %f167, %f169, %p56;
	add.s32 	%r298, %r528, 1;
	and.b32  	%r299, %r298, 2;
	setp.eq.s32 	%p57, %r299, 0;
	neg.f32 	%f171, %f168;
	selp.f32 	%f172, %f168, %f171, %p57;
	shl.b32 	%r300, %r524, 3;
	add.s32 	%r302, %r174, %r300;
	ld.shared.v2.f32 	{%f173, %f174}, [%r302+64];
	mul.f32 	%f175, %f173, %f172;
	mul.f32 	%f176, %f174, %f170;
	sub.f32 	%f177, %f175, %f176;
	mul.f32 	%f178, %f174, %f172;
	fma.rn.f32 	%f179, %f173, %f170, %f178;
	ld.shared.v2.f32 	{%f180, %f181}, [%r302];
	sub.f32 	%f182, %f180, %f177;
	sub.f32 	%f183, %f181, %f179;
	st.shared.v2.f32 	[%r302+64], {%f182, %f183};
	add.f32 	%f184, %f180, %f177;
	add.f32 	%f185, %f179, %f181;
	st.shared.v2.f32 	[%r302], {%f184, %f185};
$L__BB14_81:
	add.s32 	%r524, %r524, %r13;
	setp.lt.u32 	%p58, %r524, 1024;
	@%p58 bra 	$L__BB14_71;
	setp.ne.s32 	%p59, %r14, 0;
	barrier.sync 	0;
	bar.warp.sync 	-1;
	@%p59 bra 	$L__BB14_84;
	// begin inline asm
	red.and.release.cta.b32 [%rd2],%r16;
	// end inline asm
$L__BB14_84:
	setp.ne.s32 	%p60, %r14, 0;
	barrier.sync 	0;
	bar.warp.sync 	-1;
	@%p60 bra 	$L__BB14_86;
	// begin inline asm
	red.and.release.cta.b32 [%rd2],%r16;
	// end inline asm
$L__BB14_86:
	setp.ne.s32 	%p61, %r14, 0;
	bar.warp.sync 	-1;
	@%p61 bra 	$L__BB14_90;
	// begin inline asm
	atom.or.acq_rel.cta.b32 %r305,[%rd2],%r15;
	// end inline asm
	or.b32  	%r307, %r305, %r15;
	and.b32  	%r308, %r307, %r17;
	setp.eq.s32 	%p62, %r308, %r17;
	@%p62 bra 	$L__BB14_89;
$L__BB14_88:
	// begin inline asm
	ld.acquire.cta.u32 %r309,[%rd2];
	// end inline asm
	and.b32  	%r310, %r309, %r15;
	setp.eq.s32 	%p63, %r310, 0;
	@%p63 bra 	$L__BB14_90;
	bra.uni 	$L__BB14_88;
$L__BB14_89:
	// begin inline asm
	red.and.relaxed.cta.b32 [%rd2],%r18;
	// end inline asm
$L__BB14_90:
	bar.warp.sync 	-1;
	mov.u32 	%r529, %r2;
$L__BB14_91:
	and.b32  	%r312, %r529, 16;
	setp.ne.s32 	%p64, %r312, 0;
	@%p64 bra 	$L__BB14_101;
	and.b32  	%r313, %r529, 15;
	cvt.rn.f32.u32 	%f186, %r313;
	mul.f32 	%f19, %f186, 0fBE490FDB;
	mul.f32 	%f187, %f19, 0f3F22F983;
	cvt.rni.s32.f32 	%r533, %f187;
	cvt.rn.f32.s32 	%f188, %r533;
	fma.rn.f32 	%f189, %f188, 0fBFC90FDA, %f19;
	fma.rn.f32 	%f190, %f188, 0fB3A22168, %f189;
	fma.rn.f32 	%f413, %f188, 0fA7C234C5, %f190;
	abs.f32 	%f21, %f19;
	setp.ltu.f32 	%p65, %f21, 0f47CE4780;
	@%p65 bra 	$L__BB14_100;
	setp.eq.f32 	%p66, %f21, 0f7F800000;
	@%p66 bra 	$L__BB14_99;
	mov.b32 	%r71, %f19;
	shl.b32 	%r315, %r71, 8;
	or.b32  	%r72, %r315, -2147483648;
	mov.b64 	%rd193, 0;
	mov.b32 	%r530, 0;
$L__BB14_95:
	.pragma "nounroll";
	mul.wide.u32 	%rd100, %r530, 4;
	add.s64 	%rd102, %rd53, %rd100;
	ld.global.nc.u32 	%r316, [%rd102];
	mad.wide.u32 	%rd103, %r316, %r72, %rd193;
	shr.u64 	%rd193, %rd103, 32;
	add.s64 	%rd104, %rd1, %rd100;
	st.local.u32 	[%rd104], %rd103;
	add.s32 	%r530, %r530, 1;
	setp.ne.s32 	%p67, %r530, 6;
	@%p67 bra 	$L__BB14_95;
	shr.u32 	%r317, %r71, 23;
	st.local.u32 	[%rd1+24], %rd193;
	and.b32  	%r75, %r317, 31;
	and.b32  	%r318, %r317, 224;
	add.s32 	%r319, %r318, -128;
	shr.u32 	%r320, %r319, 5;
	mul.wide.u32 	%rd105, %r320, 4;
	sub.s64 	%rd14, %rd1, %rd105;
	ld.local.u32 	%r531, [%rd14+24];
	ld.local.u32 	%r532, [%rd14+20];
	setp.eq.s32 	%p68, %r75, 0;
	@%p68 bra 	$L__BB14_98;
	shf.l.wrap.b32 	%r531, %r532, %r531, %r75;
	ld.local.u32 	%r321, [%rd14+16];
	shf.l.wrap.b32 	%r532, %r321, %r532, %r75;
$L__BB14_98:
	shr.u32 	%r322, %r531, 30;
	shf.l.wrap.b32 	%r323, %r532, %r531, 2;
	shl.b32 	%r324, %r532, 2;
	shr.s32 	%r325, %r323, 31;
	sub.s32 	%r533, %r325, %r322;
	xor.b32  	%r326, %r325, %r323;
	xor.b32  	%r327, %r325, %r324;
	cvt.u64.u32 	%rd106, %r326;
	shl.b64 	%rd107, %rd106, 32;
	cvt.u64.u32 	%rd108, %r327;
	or.b64  	%rd109, %rd107, %rd108;
	cvt.rn.f64.s64 	%fd7, %rd109;
	mul.f64 	%fd8, %fd7, 0d3BF921FB54442D19;
	cvt.rn.f32.f64 	%f191, %fd8;
	neg.f32 	%f192, %f191;
	setp.lt.s32 	%p69, %r323, 0;
	selp.f32 	%f413, %f191, %f192, %p69;
	bra.uni 	$L__BB14_100;
$L__BB14_99:
	mov.f32 	%f193, 0f00000000;
	mul.rn.f32 	%f413, %f19, %f193;
	mov.b32 	%r533, 0;
$L__BB14_100:
	mul.f32 	%f194, %f413, %f413;
	fma.rn.f32 	%f195, %f194, 0f37CBAC00, 0fBAB607ED;
	fma.rn.f32 	%f196, %f195, %f194, 0f3D2AAABB;
	fma.rn.f32 	%f197, %f196, %f194, 0fBEFFFFFF;
	fma.rn.f32 	%f198, %f197, %f194, 0f3F800000;
	fma.rn.f32 	%f199, %f194, %f413, 0f00000000;
	fma.rn.f32 	%f200, %f194, 0fB94D4153, 0f3C0885E4;
	fma.rn.f32 	%f201, %f200, %f194, 0fBE2AAAA8;
	fma.rn.f32 	%f202, %f201, %f199, %f413;
	and.b32  	%r329, %r533, 1;
	setp.eq.b32 	%p70, %r329, 1;
	selp.f32 	%f203, %f198, %f202, %p70;
	selp.f32 	%f204, %f202, %f198, %p70;
	and.b32  	%r330, %r533, 2;
	setp.eq.s32 	%p71, %r330, 0;
	neg.f32 	%f205, %f203;
	selp.f32 	%f206, %f203, %f205, %p71;
	add.s32 	%r331, %r533, 1;
	and.b32  	%r332, %r331, 2;
	setp.eq.s32 	%p72, %r332, 0;
	neg.f32 	%f207, %f204;
	selp.f32 	%f208, %f204, %f207, %p72;
	shl.b32 	%r333, %r529, 3;
	add.s32 	%r335, %r174, %r333;
	ld.shared.v2.f32 	{%f209, %f210}, [%r335+128];
	mul.f32 	%f211, %f209, %f208;
	mul.f32 	%f212, %f210, %f206;
	sub.f32 	%f213, %f211, %f212;
	mul.f32 	%f214, %f210, %f208;
	fma.rn.f32 	%f215, %f209, %f206, %f214;
	ld.shared.v2.f32 	{%f216, %f217}, [%r335];
	sub.f32 	%f218, %f216, %f213;
	sub.f32 	%f219, %f217, %f215;
	st.shared.v2.f32 	[%r335+128], {%f218, %f219};
	add.f32 	%f220, %f216, %f213;
	add.f32 	%f221, %f215, %f217;
	st.shared.v2.f32 	[%r335], {%f220, %f221};
$L__BB14_101:
	add.s32 	%r529, %r529, %r13;
	setp.lt.u32 	%p73, %r529, 1024;
	@%p73 bra 	$L__BB14_91;
	setp.ne.s32 	%p74, %r14, 0;
	barrier.sync 	0;
	bar.warp.sync 	-1;
	@%p74 bra 	$L__BB14_104;
	// begin inline asm
	red.and.release.cta.b32 [%rd2],%r16;
	// end inline asm
$L__BB14_104:
	setp.ne.s32 	%p75, %r14, 0;
	barrier.sync 	0;
	bar.warp.sync 	-1;
	@%p75 bra 	$L__BB14_106;
	// begin inline asm
	red.and.release.cta.b32 [%rd2],%r16;
	// end inline asm
$L__BB14_106:
	setp.ne.s32 	%p76, %r14, 0;
	bar.warp.sync 	-1;
	@%p76 bra 	$L__BB14_110;
	// begin inline asm
	atom.or.acq_rel.cta.b32 %r338,[%rd2],%r15;
	// end inline asm
	or.b32  	%r340, %r338, %r15;
	and.b32  	%r341, %r340, %r17;
	setp.eq.s32 	%p77, %r341, %r17;
	@%p77 bra 	$L__BB14_109;
$L__BB14_108:
	// begin inline asm
	ld.acquire.cta.u32 %r342,[%rd2];
	// end inline asm
	and.b32  	%r343, %r342, %r15;
	setp.eq.s32 	%p78, %r343, 0;
	@%p78 bra 	$L__BB14_110;
	bra.uni 	$L__BB14_108;
$L__BB14_109:
	// begin inline asm
	red.and.relaxed.cta.b32 [%rd2],%r18;
	// end inline asm
$L__BB14_110:
	bar.warp.sync 	-1;
	mov.u32 	%r534, %r2;
$L__BB14_111:
	and.b32  	%r345, %r534, 32;
	setp.ne.s32 	%p79, %r345, 0;
	@%p79 bra 	$L__BB14_121;
	and.b32  	%r346, %r534, 31;
	cvt.rn.f32.u32 	%f222, %r346;
	mul.f32 	%f25, %f222, 0fBDC90FDB;
	mul.f32 	%f223, %f25, 0f3F22F983;
	cvt.rni.s32.f32 	%r538, %f223;
	cvt.rn.f32.s32 	%f224, %r538;
	fma.rn.f32 	%f225, %f224, 0fBFC90FDA, %f25;
	fma.rn.f32 	%f226, %f224, 0fB3A22168, %f225;
	fma.rn.f32 	%f414, %f224, 0fA7C234C5, %f226;
	abs.f32 	%f27, %f25;
	setp.ltu.f32 	%p80, %f27, 0f47CE4780;
	@%p80 bra 	$L__BB14_120;
	setp.eq.f32 	%p81, %f27, 0f7F800000;
	@%p81 bra 	$L__BB14_119;
	mov.b32 	%r87, %f25;
	shl.b32 	%r348, %r87, 8;
	or.b32  	%r88, %r348, -2147483648;
	mov.b64 	%rd194, 0;
	mov.b32 	%r535, 0;
$L__BB14_115:
	.pragma "nounroll";
	mul.wide.u32 	%rd116, %r535, 4;
	add.s64 	%rd118, %rd53, %rd116;
	ld.global.nc.u32 	%r349, [%rd118];
	mad.wide.u32 	%rd119, %r349, %r88, %rd194;
	shr.u64 	%rd194, %rd119, 32;
	add.s64 	%rd120, %rd1, %rd116;
	st.local.u32 	[%rd120], %rd119;
	add.s32 	%r535, %r535, 1;
	setp.ne.s32 	%p82, %r535, 6;
	@%p82 bra 	$L__BB14_115;
	shr.u32 	%r350, %r87, 23;
	st.local.u32 	[%rd1+24], %rd194;
	and.b32  	%r91, %r350, 31;
	and.b32  	%r351, %r350, 224;
	add.s32 	%r352, %r351, -128;
	shr.u32 	%r353, %r352, 5;
	mul.wide.u32 	%rd121, %r353, 4;
	sub.s64 	%rd17, %rd1, %rd121;
	ld.local.u32 	%r536, [%rd17+24];
	ld.local.u32 	%r537, [%rd17+20];
	setp.eq.s32 	%p83, %r91, 0;
	@%p83 bra 	$L__BB14_118;
	shf.l.wrap.b32 	%r536, %r537, %r536, %r91;
	ld.local.u32 	%r354, [%rd17+16];
	shf.l.wrap.b32 	%r537, %r354, %r537, %r91;
$L__BB14_118:
	shr.u32 	%r355, %r536, 30;
	shf.l.wrap.b32 	%r356, %r537, %r536, 2;
	shl.b32 	%r357, %r537, 2;
	shr.s32 	%r358, %r356, 31;
	sub.s32 	%r538, %r358, %r355;
	xor.b32  	%r359, %r358, %r356;
	xor.b32  	%r360, %r358, %r357;
	cvt.u64.u32 	%rd122, %r359;
	shl.b64 	%rd123, %rd122, 32;
	cvt.u64.u32 	%rd124, %r360;
	or.b64  	%rd125, %rd123, %rd124;
	cvt.rn.f64.s64 	%fd9, %rd125;
	mul.f64 	%fd10, %fd9, 0d3BF921FB54442D19;
	cvt.rn.f32.f64 	%f227, %fd10;
	neg.f32 	%f228, %f227;
	setp.lt.s32 	%p84, %r356, 0;
	selp.f32 	%f414, %f227, %f228, %p84;
	bra.uni 	$L__BB14_120;
$L__BB14_119:
	mov.f32 	%f229, 0f00000000;
	mul.rn.f32 	%f414, %f25, %f229;
	mov.b32 	%r538, 0;
$L__BB14_120:
	mul.f32 	%f230, %f414, %f414;
	fma.rn.f32 	%f231, %f230, 0f37CBAC00, 0fBAB607ED;
	fma.rn.f32 	%f232, %f231, %f230, 0f3D2AAABB;
	fma.rn.f32 	%f233, %f232, %f230, 0fBEFFFFFF;
	fma.rn.f32 	%f234, %f233, %f230, 0f3F800000;
	fma.rn.f32 	%f235, %f230, %f414, 0f00000000;
	fma.rn.f32 	%f236, %f230, 0fB94D4153, 0f3C0885E4;
	fma.rn.f32 	%f237, %f236, %f230, 0fBE2AAAA8;
	fma.rn.f32 	%f238, %f237, %f235, %f414;
	and.b32  	%r362, %r538, 1;
	setp.eq.b32 	%p85, %r362, 1;
	selp.f32 	%f239, %f234, %f238, %p85;
	selp.f32 	%f240, %f238, %f234, %p85;
	and.b32  	%r363, %r538, 2;
	setp.eq.s32 	%p86, %r363, 0;
	neg.f32 	%f241, %f239;
	selp.f32 	%f242, %f239, %f241, %p86;
	add.s32 	%r364, %r538, 1;
	and.b32  	%r365, %r364, 2;
	setp.eq.s32 	%p87, %r365, 0;
	neg.f32 	%f243, %f240;
	selp.f32 	%f244, %f240, %f243, %p87;
	shl.b32 	%r366, %r534, 3;
	add.s32 	%r368, %r174, %r366;
	ld.shared.v2.f32 	{%f245, %f246}, [%r368+256];
	mul.f32 	%f247, %f245, %f244;
	mul.f32 	%f248, %f246, %f242;
	sub.f32 	%f249, %f247, %f248;
	mul.f32 	%f250, %f246, %f244;
	fma.rn.f32 	%f251, %f245, %f242, %f250;
	ld.shared.v2.f32 	{%f252, %f253}, [%r368];
	sub.f32 	%f254, %f252, %f249;
	sub.f32 	%f255, %f253, %f251;
	st.shared.v2.f32 	[%r368+256], {%f254, %f255};
	add.f32 	%f256, %f252, %f249;
	add.f32 	%f257, %f251, %f253;
	st.shared.v2.f32 	[%r368], {%f256, %f257};
$L__BB14_121:
	add.s32 	%r534, %r534, %r13;
	setp.lt.u32 	%p88, %r534, 1024;
	@%p88 bra 	$L__BB14_111;
	setp.ne.s32 	%p89, %r14, 0;
	barrier.sync 	0;
	bar.warp.sync 	-1;
	@%p89 bra 	$L__BB14_124;
	// begin inline asm
	red.and.release.cta.b32 [%rd2],%r16;
	// end inline asm
$L__BB14_124:
	setp.ne.s32 	%p90, %r14, 0;
	barrier.sync 	0;
	bar.warp.sync 	-1;
	@%p90 bra 	$L__BB14_126;
	// begin inline asm
	red.and.release.cta.b32 [%rd2],%r16;
	// end inline asm
$L__BB14_126:
	setp.ne.s32 	%p91, %r14, 0;
	bar.warp.sync 	-1;
	@%p91 bra 	$L__BB14_130;
	// begin inline asm
	atom.or.acq_rel.cta.b32 %r371,[%rd2],%r15;
	// end inline asm
	or.b32  	%r373, %r371, %r15;
	and.b32  	%r374, %r373, %r17;
	setp.eq.s32 	%p92, %r374, %r17;
	@%p92 bra 	$L__BB14_129;
$L__BB14_128:
	// begin inline asm
	ld.acquire.cta.u32 %r375,[%rd2];
	// end inline asm
	and.b32  	%r376, %r375, %r15;
	setp.eq.s32 	%p93, %r376, 0;
	@%p93 bra 	$L__BB14_130;
	bra.uni 	$L__BB14_128;
$L__BB14_129:
	// begin inline asm
	red.and.relaxed.cta.b32 [%rd2],%r18;
	// end inline asm
$L__BB14_130:
	bar.warp.sync 	-1;
	mov.u32 	%r539, %r2;
$L__BB14_131:
	and.b32  	%r378, %r539, 64;
	setp.ne.s32 	%p94, %r378, 0;
	@%p94 bra 	$L__BB14_141;
	and.b32  	%r379, %r539, 63;
	cvt.rn.f32.u32 	%f258, %r379;
	mul.f32 	%f31, %f258, 0fBD490FDB;
	mul.f32 	%f259, %f31, 0f3F22F983;
	cvt.rni.s32.f32 	%r543, %f259;
	cvt.rn.f32.s32 	%f260, %r543;
	fma.rn.f32 	%f261, %f260, 0fBFC90FDA, %f31;
	fma.rn.f32 	%f262, %f260, 0fB3A22168, %f261;
	fma.rn.f32 	%f415, %f260, 0fA7C234C5, %f262;
	abs.f32 	%f33, %f31;
	setp.ltu.f32 	%p95, %f33, 0f47CE4780;
	@%p95 bra 	$L__BB14_140;
	setp.eq.f32 	%p96, %f33, 0f7F800000;
	@%p96 bra 	$L__BB14_139;
	mov.b32 	%r103, %f31;
	shl.b32 	%r381, %r103, 8;
	or.b32  	%r104, %r381, -2147483648;
	mov.b64 	%rd195, 0;
	mov.b32 	%r540, 0;
$L__BB14_135:
	.pragma "nounroll";
	mul.wide.u32 	%rd132, %r540, 4;
	add.s64 	%rd134, %rd53, %rd132;
	ld.global.nc.u32 	%r382, [%rd134];
	mad.wide.u32 	%rd135, %r382, %r104, %rd195;
	shr.u64 	%rd195, %rd135, 32;
	add.s64 	%rd136, %rd1, %rd132;
	st.local.u32 	[%rd136], %rd135;
	add.s32 	%r540, %r540, 1;
	setp.ne.s32 	%p97, %r540, 6;
	@%p97 bra 	$L__BB14_135;
	shr.u32 	%r383, %r103, 23;
	st.local.u32 	[%rd1+24], %rd195;
	and.b32  	%r107, %r383, 31;
	and.b32  	%r384, %r383, 224;
	add.s32 	%r385, %r384, -128;
	shr.u32 	%r386, %r385, 5;
	mul.wide.u32 	%rd137, %r386, 4;
	sub.s64 	%rd20, %rd1, %rd137;
	ld.local.u32 	%r541, [%rd20+24];
	ld.local.u32 	%r542, [%rd20+20];
	setp.eq.s32 	%p98, %r107, 0;
	@%p98 bra 	$L__BB14_138;
	shf.l.wrap.b32 	%r541, %r542, %r541, %r107;
	ld.local.u32 	%r387, [%rd20+16];
	shf.l.wrap.b32 	%r542, %r387, %r542, %r107;
$L__BB14_138:
	shr.u32 	%r388, %r541, 30;
	shf.l.wrap.b32 	%r389, %r542, %r541, 2;
	shl.b32 	%r390, %r542, 2;
	shr.s32 	%r391, %r389, 31;
	sub.s32 	%r543, %r391, %r388;
	xor.b32  	%r392, %r391, %r389;
	xor.b32  	%r393, %r391, %r390;
	cvt.u64.u32 	%rd138, %r392;
	shl.b64 	%rd139, %rd138, 32;
	cvt.u64.u32 	%rd140, %r393;
	or.b64  	%rd141, %rd139, %rd140;
	cvt.rn.f64.s64 	%fd11, %rd141;
	mul.f64 	%fd12, %fd11, 0d3BF921FB54442D19;
	cvt.rn.f32.f64 	%f263, %fd12;
	neg.f32 	%f264, %f263;
	setp.lt.s32 	%p99, %r389, 0;
	selp.f32 	%f415, %f263, %f264, %p99;
	bra.uni 	$L__BB14_140;
$L__BB14_139:
	mov.f32 	%f265, 0f00000000;
	mul.rn.f32 	%f415, %f31, %f265;
	mov.b32 	%r543, 0;
$L__BB14_140:
	mul.f32 	%f266, %f415, %f415;
	fma.rn.f32 	%f267, %f266, 0f37CBAC00, 0fBAB607ED;
	fma.rn.f32 	%f268, %f267, %f266, 0f3D2AAABB;
	fma.rn.f32 	%f269, %f268, %f266, 0fBEFFFFFF;
	fma.rn.f32 	%f270, %f269, %f266, 0f3F800000;
	fma.rn.f32 	%f271, %f266, %f415, 0f00000000;
	fma.rn.f32 	%f272, %f266, 0fB94D4153, 0f3C0885E4;
	fma.rn.f32 	%f273, %f272, %f266, 0fBE2AAAA8;
	fma.rn.f32 	%f274, %f273, %f271, %f415;
	and.b32  	%r395, %r543, 1;
	setp.eq.b32 	%p100, %r395, 1;
	selp.f32 	%f275, %f270, %f274, %p100;
	selp.f32 	%f276, %f274, %f270, %p100;
	and.b32  	%r396, %r543, 2;
	setp.eq.s32 	%p101, %r396, 0;
	neg.f32 	%f277, %f275;
	selp.f32 	%f278, %f275, %f277, %p101;
	add.s32 	%r397, %r543, 1;
	and.b32  	%r398, %r397, 2;
	setp.eq.s32 	%p102, %r398, 0;
	neg.f32 	%f279, %f276;
	selp.f32 	%f280, %f276, %f279, %p102;
	shl.b32 	%r399, %r539, 3;
	add.s32 	%r401, %r174, %r399;
	ld.shared.v2.f32 	{%f281, %f282}, [%r401+512];
	mul.f32 	%f283, %f281, %f280;
	mul.f32 	%f284, %f282, %f278;
	sub.f32 	%f285, %f283, %f284;
	mul.f32 	%f286, %f282, %f280;
	fma.rn.f32 	%f287, %f281, %f278, %f286;
	ld.shared.v2.f32 	{%f288, %f289}, [%r401];
	sub.f32 	%f290, %f288, %f285;
	sub.f32 	%f291, %f289, %f287;
	st.shared.v2.f32 	[%r401+512], {%f290, %f291};
	add.f32 	%f292, %f288, %f285;
	add.f32 	%f293, %f287, %f289;
	st.shared.v2.f32 	[%r401], {%f292, %f293};
$L__BB14_141:
	add.s32 	%r539, %r539, %r13;
	setp.lt.u32 	%p103, %r539, 1024;
	@%p103 bra 	$L__BB14_131;
	setp.ne.s32 	%p104, %r14, 0;
	barrier.sync 	0;
	bar.warp.sync 	-1;
	@%p104 bra 	$L__BB14_144;
	// begin inline asm
	red.and.release.cta.b32 [%rd2],%r16;
	// end inline asm
$L__BB14_144:
	setp.ne.s32 	%p105, %r14, 0;
	barrier.sync 	0;
	bar.warp.sync 	-1;
	@%p105 bra 	$L__BB14_146;
	// begin inline asm
	red.and.release.cta.b32 [%rd2],%r16;
	// end inline asm
$L__BB14_146:
	setp.ne.s32 	%p106, %r14, 0;
	bar.warp.sync 	-1;
	@%p106 bra 	$L__BB14_150;
	// begin inline asm
	atom.or.acq_rel.cta.b32 %r404,[%rd2],%r15;
	// end inline asm
	or.b32  	%r406, %r404, %r15;
	and.b32  	%r407, %r406, %r17;
	setp.eq.s32 	%p107, %r407, %r17;
	@%p107 bra 	$L__BB14_149;
$L__BB14_148:
	// begin inline asm
	ld.acquire.cta.u32 %r408,[%rd2];
	// end inline asm
	and.b32  	%r409, %r408, %r15;
	setp.eq.s32 	%p108, %r409, 0;
	@%p108 bra 	$L__BB14_150;
	bra.uni 	$L__BB14_148;
$L__BB14_149:
	// begin inline asm
	red.and.relaxed.cta.b32 [%rd2],%r18;
	// end inline asm
$L__BB14_150:
	bar.warp.sync 	-1;
	mov.u32 	%r544, %r2;
$L__BB14_151:
	and.b32  	%r411, %r544, 128;
	setp.ne.s32 	%p109, %r411, 0;
	@%p109 bra 	$L__BB14_161;
	and.b32  	%r412, %r544, 127;
	cvt.rn.f32.u32 	%f294, %r412;
	mul.f32 	%f37, %f294, 0fBCC90FDB;
	mul.f32 	%f295, %f37, 0f3F22F983;
	cvt.rni.s32.f32 	%r548, %f295;
	cvt.rn.f32.s32 	%f296, %r548;
	fma.rn.f32 	%f297, %f296, 0fBFC90FDA, %f37;
	fma.rn.f32 	%f298, %f296, 0fB3A22168, %f297;
	fma.rn.f32 	%f416, %f296, 0fA7C234C5, %f298;
	abs.f32 	%f39, %f37;
	setp.ltu.f32 	%p110, %f39, 0f47CE4780;
	@%p110 bra 	$L__BB14_160;
	setp.eq.f32 	%p111, %f39, 0f7F800000;
	@%p111 bra 	$L__BB14_159;
	mov.b32 	%r119, %f37;
	shl.b32 	%r414, %r119, 8;
	or.b32  	%r120, %r414, -2147483648;
	mov.b64 	%rd196, 0;
	mov.b32 	%r545, 0;
$L__BB14_155:
	.pragma "nounroll";
	mul.wide.u32 	%rd148, %r545, 4;
	add.s64 	%rd150, %rd53, %rd148;
	ld.global.nc.u32 	%r415, [%rd150];
	mad.wide.u32 	%rd151, %r415, %r120, %rd196;
	shr.u64 	%rd196, %rd151, 32;
	add.s64 	%rd152, %rd1, %rd148;
	st.local.u32 	[%rd152], %rd151;
	add.s32 	%r545, %r545, 1;
	setp.ne.s32 	%p112, %r545, 6;
	@%p112 bra 	$L__BB14_155;
	shr.u32 	%r416, %r119, 23;
	st.local.u32 	[%rd1+24], %rd196;
	and.b32  	%r123, %r416, 31;
	and.b32  	%r417, %r416, 224;
	add.s32 	%r418, %r417, -128;
	shr.u32 	%r419, %r418, 5;
	mul.wide.u32 	%rd153, %r419, 4;
	sub.s64 	%rd23, %rd1, %rd153;
	ld.local.u32 	%r546, [%rd23+24];
	ld.local.u32 	%r547, [%rd23+20];
	setp.eq.s32 	%p113, %r123, 0;
	@%p113 bra 	$L__BB14_158;
	shf.l.wrap.b32 	%r546, %r547, %r546, %r123;
	ld.local.u32 	%r420, [%rd23+16];
	shf.l.wrap.b32 	%r547, %r420, %r547, %r123;
$L__BB14_158:
	shr.u32 	%r421, %r546, 30;
	shf.l.wrap.b32 	%r422, %r547, %r546, 2;
	shl.b32 	%r423, %r547, 2;
	shr.s32 	%r424, %r422, 31;
	sub.s32 	%r548, %r424, %r421;
	xor.b32  	%r425, %r424, %r422;
	xor.b32  	%r426, %r424, %r423;
	cvt.u64.u32 	%rd154, %r425;
	shl.b64 	%rd155, %rd154, 32;
	cvt.u64.u32 	%rd156, %r426;
	or.b64  	%rd157, %rd155, %rd156;
	cvt.rn.f64.s64 	%fd13, %rd157;
	mul.f64 	%fd14, %fd13, 0d3BF921FB54442D19;
	cvt.rn.f32.f64 	%f299, %fd14;
	neg.f32 	%f300, %f299;
	setp.lt.s32 	%p114, %r422, 0;
	selp.f32 	%f416, %f299, %f300, %p114;
	bra.uni 	$L__BB14_160;
$L__BB14_159:
	mov.f32 	%f301, 0f00000000;
	mul.rn.f32 	%f416, %f37, %f301;
	mov.b32 	%r548, 0;
$L__BB14_160:
	mul.f32 	%f302, %f416, %f416;
	fma.rn.f32 	%f303, %f302, 0f37CBAC00, 0fBAB607ED;
	fma.rn.f32 	%f304, %f303, %f302, 0f3D2AAABB;
	fma.rn.f32 	%f305, %f304, %f302, 0fBEFFFFFF;
	fma.rn.f32 	%f306, %f305, %f302, 0f3F800000;
	fma.rn.f32 	%f307, %f302, %f416, 0f00000000;
	fma.rn.f32 	%f308, %f302, 0fB94D4153, 0f3C0885E4;
	fma.rn.f32 	%f309, %f308, %f302, 0fBE2AAAA8;
	fma.rn.f32 	%f310, %f309, %f307, %f416;
	and.b32  	%r428, %r548, 1;
	setp.eq.b32 	%p115, %r428, 1;
	selp.f32 	%f311, %f306, %f310, %p115;
	selp.f32 	%f312, %f310, %f306, %p115;
	and.b32  	%r429, %r548, 2;
	setp.eq.s32 	%p116, %r429, 0;
	neg.f32 	%f313, %f311;
	selp.f32 	%f314, %f311, %f313, %p116;
	add.s32 	%r430, %r548, 1;
	and.b32  	%r431, %r430, 2;
	setp.eq.s32 	%p117, %r431, 0;
	neg.f32 	%f315, %f312;
	selp.f32 	%f316, %f312, %f315, %p117;
	shl.b32 	%r432, %r544, 3;
	add.s32 	%r434, %r174, %r432;
	ld.shared.v2.f32 	{%f317, %f318}, [%r434+1024];
	mul.f32 	%f319, %f317, %f316;
	mul.f32 	%f320, %f318, %f314;
	sub.f32 	%f321, %f319, %f320;
	mul.f32 	%f322, %f318, %f316;
	fma.rn.f32 	%f323, %f317, %f314, %f322;
	ld.shared.v2.f32 	{%f324, %f325}, [%r434];
	sub.f32 	%f326, %f324, %f321;
	sub.f32 	%f327, %f325, %f323;
	st.shared.v2.f32 	[%r434+1024], {%f326, %f327};
	add.f32 	%f328, %f324, %f321;
	add.f32 	%f329, %f323, %f325;
	st.shared.v2.f32 	[%r434], {%f328, %f329};
$L__BB14_161:
	add.s32 	%r544, %r544, %r13;
	setp.lt.u32 	%p118, %r544, 1024;
	@%p118 bra 	$L__BB14_151;
	setp.ne.s32 	%p119, %r14, 0;
	barrier.sync 	0;
	bar.warp.sync 	-1;
	@%p119 bra 	$L__BB14_164;
	// begin inline asm
	red.and.release.cta.b32 [%rd2],%r16;
	// end inline asm
$L__BB14_164:
	setp.ne.s32 	%p120, %r14, 0;
	barrier.sync 	0;
	bar.warp.sync 	-1;
	@%p120 bra 	$L__BB14_166;
	// begin inline asm
	red.and.release.cta.b32 [%rd2],%r16;
	// end inline asm
$L__BB14_166:
	setp.ne.s32 	%p121, %r14, 0;
	bar.warp.sync 	-1;
	@%p121 bra 	$L__BB14_170;
	// begin inline asm
	atom.or.acq_rel.cta.b32 %r437,[%rd2],%r15;
	// end inline asm
	or.b32  	%r439, %r437, %r15;
	and.b32  	%r440, %r439, %r17;
	setp.eq.s32 	%p122, %r440, %r17;
	@%p122 bra 	$L__BB14_169;
$L__BB14_168:
	// begin inline asm
	ld.acquire.cta.u32 %r441,[%rd2];
	// end inline asm
	and.b32  	%r442, %r441, %r15;
	setp.eq.s32 	%p123, %r442, 0;
	@%p123 bra 	$L__BB14_170;
	bra.uni 	$L__BB14_168;
$L__BB14_169:
	// begin inline asm
	red.and.relaxed.cta.b32 [%rd2],%r18;
	// end inline asm
$L__BB14_170:
	bar.warp.sync 	-1;
	mov.u32 	%r549, %r2;
$L__BB14_171:
	and.b32  	%r444, %r549, 256;
	setp.ne.s32 	%p124, %r444, 0;
	@%p124 bra 	$L__BB14_181;
	and.b32  	%r445, %r549, 255;
	cvt.rn.f32.u32 	%f330, %r445;
	mul.f32 	%f43, %f330, 0fBC490FDB;
	mul.f32 	%f331, %f43, 0f3F22F983;
	cvt.rni.s32.f32 	%r553, %f331;
	cvt.rn.f32.s32 	%f332, %r553;
	fma.rn.f32 	%f333, %f332, 0fBFC90FDA, %f43;
	fma.rn.f32 	%f334, %f332, 0fB3A22168, %f333;
	fma.rn.f32 	%f417, %f332, 0fA7C234C5, %f334;
	abs.f32 	%f45, %f43;
	setp.ltu.f32 	%p125, %f45, 0f47CE4780;
	@%p125 bra 	$L__BB14_180;
	setp.eq.f32 	%p126, %f45, 0f7F800000;
	@%p126 bra 	$L__BB14_179;
	mov.b32 	%r135, %f43;
	shl.b32 	%r447, %r135, 8;
	or.b32  	%r136, %r447, -2147483648;
	mov.b64 	%rd197, 0;
	mov.b32 	%r550, 0;
$L__BB14_175:
	.pragma "nounroll";
	mul.wide.u32 	%rd164, %r550, 4;
	add.s64 	%rd166, %rd53, %rd164;
	ld.global.nc.u32 	%r448, [%rd166];
	mad.wide.u32 	%rd167, %r448, %r136, %rd197;
	shr.u64 	%rd197, %rd167, 32;
	add.s64 	%rd168, %rd1, %rd164;
	st.local.u32 	[%rd168], %rd167;
	add.s32 	%r550, %r550, 1;
	setp.ne.s32 	%p127, %r550, 6;
	@%p127 bra 	$L__BB14_175;
	shr.u32 	%r449, %r135, 23;
	st.local.u32 	[%rd1+24], %rd197;
	and.b32  	%r139, %r449, 31;
	and.b32  	%r450, %r449, 224;
	add.s32 	%r451, %r450, -128;
	shr.u32 	%r452, %r451, 5;
	mul.wide.u32 	%rd169, %r452, 4;
	sub.s64 	%rd26, %rd1, %rd169;
	ld.local.u32 	%r551, [%rd26+24];
	ld.local.u32 	%r552, [%rd26+20];
	setp.eq.s32 	%p128, %r139, 0;
	@%p128 bra 	$L__BB14_178;
	shf.l.wrap.b32 	%r551, %r552, %r551, %r139;
	ld.local.u32 	%r453, [%rd26+16];
	shf.l.wrap.b32 	%r552, %r453, %r552, %r139;
$L__BB14_178:
	shr.u32 	%r454, %r551, 30;
	shf.l.wrap.b32 	%r455, %r552, %r551, 2;
	shl.b32 	%r456, %r552, 2;
	shr.s32 	%r457, %r455, 31;
	sub.s32 	%r553, %r457, %r454;
	xor.b32  	%r458, %r457, %r455;
	xor.b32  	%r459, %r457, %r456;
	cvt.u64.u32 	%rd170, %r458;
	shl.b64 	%rd171, %rd170, 32;
	cvt.u64.u32 	%rd172, %r459;
	or.b64  	%rd173, %rd171, %rd172;
	cvt.rn.f64.s64 	%fd15, %rd173;
	mul.f64 	%fd16, %fd15, 0d3BF921FB54442D19;
	cvt.rn.f32.f64 	%f335, %fd16;
	neg.f32 	%f336, %f335;
	setp.lt.s32 	%p129, %r455, 0;
	selp.f32 	%f417, %f335, %f336, %p129;
	bra.uni 	$L__BB14_180;
$L__BB14_179:
	mov.f32 	%f337, 0f00000000;
	mul.rn.f32 	%f417, %f43, %f337;
	mov.b32 	%r553, 0;
$L__BB14_180:
	mul.f32 	%f338, %f417, %f417;
	fma.rn.f32 	%f339, %f338, 0f37CBAC00, 0fBAB607ED;
	fma.rn.f32 	%f340, %f339, %f338, 0f3D2AAABB;
	fma.rn.f32 	%f341, %f340, %f338, 0fBEFFFFFF;
	fma.rn.f32 	%f342, %f341, %f338, 0f3F800000;
	fma.rn.f32 	%f343, %f338, %f417, 0f00000000;
	fma.rn.f32 	%f344, %f338, 0fB94D4153, 0f3C0885E4;
	fma.rn.f32 	%f345, %f344, %f338, 0fBE2AAAA8;
	fma.rn.f32 	%f346, %f345, %f343, %f417;
	and.b32  	%r461, %r553, 1;
	setp.eq.b32 	%p130, %r461, 1;
	selp.f32 	%f347, %f342, %f346, %p130;
	selp.f32 	%f348, %f346, %f342, %p130;
	and.b32  	%r462, %r553, 2;
	setp.eq.s32 	%p131, %r462, 0;
	neg.f32 	%f349, %f347;
	selp.f32 	%f350, %f347, %f349, %p131;
	add.s32 	%r463, %r553, 1;
	and.b32  	%r464, %r463, 2;
	setp.eq.s32 	%p132, %r464, 0;
	neg.f32 	%f351, %f348;
	selp.f32 	%f352, %f348, %f351, %p132;
	shl.b32 	%r465, %r549, 3;
	add.s32 	%r467, %r174, %r465;
	ld.shared.v2.f32 	{%f353, %f354}, [%r467+2048];
	mul.f32 	%f355, %f353, %f352;
	mul.f32 	%f356, %f354, %f350;
	sub.f32 	%f357, %f355, %f356;
	mul.f32 	%f358, %f354, %f352;
	fma.rn.f32 	%f359, %f353, %f350, %f358;
	ld.shared.v2.f32 	{%f360, %f361}, [%r467];
	sub.f32 	%f362, %f360, %f357;
	sub.f32 	%f363, %f361, %f359;
	st.shared.v2.f32 	[%r467+2048], {%f362, %f363};
	add.f32 	%f364, %f360, %f357;
	add.f32 	%f365, %f359, %f361;
	st.shared.v2.f32 	[%r467], {%f364, %f365};
$L__BB14_181:
	add.s32 	%r549, %r549, %r13;
	setp.lt.u32 	%p133, %r549, 1024;
	@%p133 bra 	$L__BB14_171;
	setp.ne.s32 	%p134, %r14, 0;
	barrier.sync 	0;
	bar.warp.sync 	-1;
	@%p134 bra 	$L__BB14_184;
	// begin inline asm
	red.and.release.cta.b32 [%rd2],%r16;
	// end inline asm
$L__BB14_184:
	setp.ne.s32 	%p135, %r14, 0;
	barrier.sync 	0;
	bar.warp.sync 	-1;
	@%p135 bra 	$L__BB14_186;
	// begin inline asm
	red.and.release.cta.b32 [%rd2],%r16;
	// end inline asm
$L__BB14_186:
	setp.ne.s32 	%p136, %r14, 0;
	bar.warp.sync 	-1;
	@%p136 bra 	$L__BB14_190;
	// begin inline asm
	atom.or.acq_rel.cta.b32 %r470,[%rd2],%r15;
	// end inline asm
	or.b32  	%r472, %r470, %r15;
	and.b32  	%r473, %r472, %r17;
	setp.eq.s32 	%p137, %r473, %r17;
	@%p137 bra 	$L__BB14_189;
$L__BB14_188:
	// begin inline asm
	ld.acquire.cta.u32 %r474,[%rd2];
	// end inline asm
	and.b32  	%r475, %r474, %r15;
	setp.eq.s32 	%p138, %r475, 0;
	@%p138 bra 	$L__BB14_190;
	bra.uni 	$L__BB14_188;
$L__BB14_189:
	// begin inline asm
	red.and.relaxed.cta.b32 [%rd2],%r18;
	// end inline asm
$L__BB14_190:
	bar.warp.sync 	-1;
	mov.u32 	%r554, %r2;
$L__BB14_191:
	and.b32  	%r477, %r554, 512;
	setp.ne.s32 	%p139, %r477, 0;
	@%p139 bra 	$L__BB14_201;
	and.b32  	%r478, %r554, 511;
	cvt.rn.f32.u32 	%f366, %r478;
	mul.f32 	%f49, %f366, 0fBBC90FDB;
	mul.f32 	%f367, %f49, 0f3F22F983;
	cvt.rni.s32.f32 	%r558, %f367;
	cvt.rn.f32.s32 	%f368, %r558;
	fma.rn.f32 	%f369, %f368, 0fBFC90FDA, %f49;
	fma.rn.f32 	%f370, %f368, 0fB3A22168, %f369;
	fma.rn.f32 	%f418, %f368, 0fA7C234C5, %f370;
	abs.f32 	%f51, %f49;
	setp.ltu.f32 	%p140, %f51, 0f47CE4780;
	@%p140 bra 	$L__BB14_200;
	setp.eq.f32 	%p141, %f51, 0f7F800000;
	@%p141 bra 	$L__BB14_199;
	mov.b32 	%r151, %f49;
	shl.b32 	%r480, %r151, 8;
	or.b32  	%r152, %r480, -2147483648;
	mov.b64 	%rd200, 0;
	mov.b32 	%r555, 0;
	mov.u64 	%rd198, %rd53;
	mov.u64 	%rd199, %rd1;
$L__BB14_195:
	.pragma "nounroll";
	ld.global.nc.u32 	%r481, [%rd198];
	mad.wide.u32 	%rd181, %r481, %r152, %rd200;
	shr.u64 	%rd200, %rd181, 32;
	st.local.u32 	[%rd199], %rd181;
	add.s32 	%r555, %r555, 1;
	add.s64 	%rd199, %rd199, 4;
	add.s64 	%rd198, %rd198, 4;
	setp.ne.s32 	%p142, %r555, 6;
	@%p142 bra 	$L__BB14_195;
	shr.u32 	%r482, %r151, 23;
	st.local.u32 	[%rd1+24], %rd200;
	and.b32  	%r155, %r482, 31;
	and.b32  	%r483, %r482, 224;
	add.s32 	%r484, %r483, -128;
	shr.u32 	%r485, %r484, 5;
	mul.wide.u32 	%rd182, %r485, 4;
	sub.s64 	%rd33, %rd1, %rd182;
	ld.local.u32 	%r556, [%rd33+24];
	ld.local.u32 	%r557, [%rd33+20];
	setp.eq.s32 	%p143, %r155, 0;
	@%p143 bra 	$L__BB14_198;
	shf.l.wrap.b32 	%r556, %r557, %r556, %r155;
	ld.local.u32 	%r486, [%rd33+16];
	shf.l.wrap.b32 	%r557, %r486, %r557, %r155;
$L__BB14_198:
	shr.u32 	%r487, %r556, 30;
	shf.l.wrap.b32 	%r488, %r557, %r556, 2;
	shl.b32 	%r489, %r557, 2;
	shr.s32 	%r490, %r488, 31;
	sub.s32 	%r558, %r490, %r487;
	xor.b32  	%r491, %r490, %r488;
	xor.b32  	%r492, %r490, %r489;
	cvt.u64.u32 	%rd183, %r491;
	shl.b64 	%rd184, %rd183, 32;
	cvt.u64.u32 	%rd185, %r492;
	or.b64  	%rd186, %rd184, %rd185;
	cvt.rn.f64.s64 	%fd17, %rd186;
	mul.f64 	%fd18, %fd17, 0d3BF921FB54442D19;
	cvt.rn.f32.f64 	%f371, %fd18;
	neg.f32 	%f372, %f371;
	setp.lt.s32 	%p144, %r488, 0;
	selp.f32 	%f418, %f371, %f372, %p144;
	bra.uni 	$L__BB14_200;
$L__BB14_199:
	mov.f32 	%f373, 0f00000000;
	mul.rn.f32 	%f418, %f49, %f373;
	mov.b32 	%r558, 0;
$L__BB14_200:
	mul.f32 	%f374, %f418, %f418;
	fma.rn.f32 	%f375, %f374, 0f37CBAC00, 0fBAB607ED;
	fma.rn.f32 	%f376, %f375, %f374, 0f3D2AAABB;
	fma.rn.f32 	%f377, %f376, %f374, 0fBEFFFFFF;
	fma.rn.f32 	%f378, %f377, %f374, 0f3F800000;
	fma.rn.f32 	%f379, %f374, %f418, 0f00000000;
	fma.rn.f32 	%f380, %f374, 0fB94D4153, 0f3C0885E4;
	fma.rn.f32 	%f381, %f380, %f374, 0fBE2AAAA8;
	fma.rn.f32 	%f382, %f381, %f379, %f418;
	and.b32  	%r494, %r558, 1;
	setp.eq.b32 	%p145, %r494, 1;
	selp.f32 	%f383, %f378, %f382, %p145;
	selp.f32 	%f384, %f382, %f378, %p145;
	and.b32  	%r495, %r558, 2;
	setp.eq.s32 	%p146, %r495, 0;
	neg.f32 	%f385, %f383;
	selp.f32 	%f386, %f383, %f385, %p146;
	add.s32 	%r496, %r558, 1;
	and.b32  	%r497, %r496, 2;
	setp.eq.s32 	%p147, %r497, 0;
	neg.f32 	%f387, %f384;
	selp.f32 	%f388, %f384, %f387, %p147;
	shl.b32 	%r498, %r554, 3;
	add.s32 	%r500, %r174, %r498;
	ld.shared.v2.f32 	{%f389, %f390}, [%r500+4096];
	mul.f32 	%f391, %f389, %f388;
	mul.f32 	%f392, %f390, %f386;
	sub.f32 	%f393, %f391, %f392;
	mul.f32 	%f394, %f390, %f388;
	fma.rn.f32 	%f395, %f389, %f386, %f394;
	ld.shared.v2.f32 	{%f396, %f397}, [%r500];
	sub.f32 	%f398, %f396, %f393;
	sub.f32 	%f399, %f397, %f395;
	st.shared.v2.f32 	[%r500+4096], {%f398, %f399};
	add.f32 	%f400, %f396, %f393;
	add.f32 	%f401, %f395, %f397;
	st.shared.v2.f32 	[%r500], {%f400, %f401};
$L__BB14_201:
	add.s32 	%r554, %r554, %r13;
	setp.lt.u32 	%p148, %r554, 1024;
	@%p148 bra 	$L__BB14_191;
	setp.gt.u32 	%p149, %r2, 255;
	barrier.sync 	0;
	@%p149 bra 	$L__BB14_204;
	shl.b32 	%r501, %r1, 10;
	shl.b32 	%r502, %r2, 2;
	add.s32 	%r503, %r501, %r502;
	cvta.to.global.u64 	%rd187, %rd35;
	mul.wide.u32 	%rd188, %r503, 8;
	add.s64 	%rd189, %rd187, %rd188;
	shl.b32 	%r504, %r2, 5;
	add.s32 	%r506, %r174, %r504;
	ld.shared.v4.f32 	{%f402, %f403, %f404, %f405}, [%r506];
	st.global.v2.f32 	[%rd189], {%f402, %f403};
	st.global.v2.f32 	[%rd189+8], {%f404, %f405};
	ld.shared.v4.f32 	{%f406, %f407, %f408, %f409}, [%r506+16];
	st.global.v2.f32 	[%rd189+16], {%f406, %f407};
	st.global.v2.f32 	[%rd189+24], {%f408, %f409};
$L__BB14_204:
	ret;

}


// ===== COMPILED SASS (sm_100) =====

	.target	sm_100

	.elftype	@"ET_EXEC"


//--------------------- .note.nv.tkinfo           --------------------------
	.section	.note.nv.tkinfo,"",@"SHT_NOTE"
	.sectionflags	@"SHF_NOTE_NV_TKINFO"
	.tkinfo
        /*0018*/ 	.word	0x00000002
        /*0030*/ 	.string	""
        /*0030*/ 	.string	"ptxas"
        /*0030*/ 	.string	"Cuda compilation tools, release 13.0, V13.0.88"
        /*0030*/ 	.string	"Build cuda_13.0.r13.0/compiler.36424714_0"
        /*0030*/ 	.string	"-arch sm_100 -m 64 "



//--------------------- .note.nv.cuinfo           --------------------------
	.section	.note.nv.cuinfo,"",@"SHT_NOTE"
	.sectionflags	@"SHF_NOTE_NV_CUINFO"
        /*0018*/ 	.short	0x0002
        /*001a*/ 	.short	0x0064
        /*001c*/ 	.short	0x0082
	.zero		2


//--------------------- .nv.info                  --------------------------
	.section	.nv.info,"",@"SHT_CUDA_INFO"
	.align	4


	//----- nvinfo : EIATTR_REGCOUNT
	.align		4
        /*0000*/ 	.byte	0x04, 0x2f
        /*0002*/ 	.short	(.L_2 - .L_1)
	.align		4
.L_1:
        /*0004*/ 	.word	index@(_ZN17signal_processing7kernels25tensor_core_matmul_kernelEPK6__halfS3_Pfiii)
        /*0008*/ 	.word	0x00000028


	//----- nvinfo : EIATTR_FRAME_SIZE
	.align		4
.L_2:
        /*000c*/ 	.byte	0x04, 0x11
        /*000e*/ 	.short	(.L_4 - .L_3)
	.align		4
.L_3:
        /*0010*/ 	.word	index@(_ZN17signal_processing7kernels25tensor_core_matmul_kernelEPK6__halfS3_Pfiii)
        /*0014*/ 	.word	0x00000000


	//----- nvinfo : EIATTR_REGCOUNT
	.align		4
.L_4:
        /*0018*/ 	.byte	0x04, 0x2f
        /*001a*/ 	.short	(.L_6 - .L_5)
	.align		4
.L_5:
        /*001c*/ 	.word	index@(_ZN17signal_processing7kernels22fir_filter_sm70_kernelEPKfPfS2_ii)
        /*0020*/ 	.word	0x00000011


	//----- nvinfo : EIATTR_FRAME_SIZE
	.align		4
.L_6:
        /*0024*/ 	.byte	0x04, 0x11
        /*0026*/ 	.short	(.L_8 - .L_7)
	.align		4
.L_7:
        /*0028*/ 	.word	index@(_ZN17signal_processing7kernels22fir_filter_sm70_kernelEPKfPfS2_ii)
        /*002c*/ 	.word	0x00000000


	//----- nvinfo : EIATTR_REGCOUNT
	.align		4
.L_8:
        /*0030*/ 	.byte	0x04, 0x2f
        /*0032*/ 	.short	(.L_10 - .L_9)
	.align		4
.L_9:
        /*0034*/ 	.word	index@(_ZN17signal_processing7kernels31compute_spectrogram_sm80_kernelEPK6float2Pfiifb)
        /*0038*/ 	.word	0x00000010


	//----- nvinfo : EIATTR_FRAME_SIZE
	.align		4
.L_10:
        /*003c*/ 	.byte	0x04, 0x11
        /*003e*/ 	.short	(.L_12 - .L_11)
	.align		4
.L_11:
        /*0040*/ 	.word	index@($__internal_8_$__cuda_sm3x_div_rn_noftz_f32_slowpath)
        /*0044*/ 	.word	0x00000000


	//----- nvinfo : EIATTR_FRAME_SIZE
	.align		4
.L_12:
        /*0048*/ 	.byte	0x04, 0x11
        /*004a*/ 	.short	(.L_14 - .L_13)
	.align		4
.L_13:
        /*004c*/ 	.word	index@(_ZN17signal_processing7kernels31compute_spectrogram_sm80_kernelEPK6float2Pfiifb)
        /*0050*/ 	.word	0x00000000


	//----- nvinfo : EIATTR_REGCOUNT
	.align		4
.L_14:
        /*0054*/ 	.byte	0x04, 0x2f
        /*0056*/ 	.short	(.L_16 - .L_15)
	.align		4
.L_15:
        /*0058*/ 	.word	index@(_ZN17signal_processing7kernels15fft_sm70_kernelILi7EEEvPK6float2PS2_i)
        /*005c*/ 	.word	0x00000020


	//----- nvinfo : EIATTR_FRAME_SIZE
	.align		4
.L_16:
        /*0060*/ 	.byte	0x04, 0x11
        /*0062*/ 	.short	(.L_18 - .L_17)
	.align		4
.L_17:
        /*0064*/ 	.word	index@($__internal_7_$__cuda_sm3x_div_rn_noftz_f32_slowpath)
        /*0068*/ 	.word	0x00000020


	//----- nvinfo : EIATTR_FRAME_SIZE
	.align		4
.L_18:
        /*006c*/ 	.byte	0x04, 0x11
        /*006e*/ 	.short	(.L_20 - .L_19)
	.align		4
.L_19:
        /*0070*/ 	.word	index@(_ZN17signal_processing7kernels15fft_sm70_kernelILi7EEEvPK6float2PS2_i)
        /*0074*/ 	.word	0x00000020


	//----- nvinfo : EIATTR_REGCOUNT
	.align		4
.L_20:
        /*0078*/ 	.byte	0x04, 0x2f
        /*007a*/ 	.short	(.L_22 - .L_21)
	.align		4
.L_21:
        /*007c*/ 	.word	index@(_ZN17signal_processing7kernels15fft_sm70_kernelILi8EEEvPK6float2PS2_i)
        /*0080*/ 	.word	0x00000020


	//----- nvinfo : EIATTR_FRAME_SIZE
	.align		4
.L_22:
        /*0084*/ 	.byte	0x04, 0x11
        /*0086*/ 	.short	(.L_24 - .L_23)
	.align		4
.L_23:
        /*0088*/ 	.word	index@($__internal_6_$__cuda_sm3x_div_rn_noftz_f32_slowpath)
        /*008c*/ 	.word	0x00000020


	//----- nvinfo : EIATTR_FRAME_SIZE
	.align		4
.L_24:
        /*0090*/ 	.byte	0x04, 0x11
        /*0092*/ 	.short	(.L_26 - .L_25)
	.align		4
.L_25:
        /*0094*/ 	.word	index@(_ZN17signal_processing7kernels15fft_sm70_kernelILi8EEEvPK6float2PS2_i)
        /*0098*/ 	.word	0x00000020


	//----- nvinfo : EIATTR_REGCOUNT
	.align		4
.L_26:
        /*009c*/ 	.byte	0x04, 0x2f
        /*009e*/ 	.short	(.L_28 - .L_27)
	.align		4
.L_27:
        /*00a0*/ 	.word	index@(_ZN17signal_processing7kernels15fft_sm70_kernelILi9EEEvPK6float2PS2_i)
        /*00a4*/ 	.word	0x0000001e


	//----- nvinfo : EIATTR_FRAME_SIZE
	.align		4
.L_28:
        /*00a8*/ 	.byte	0x04, 0x11
        /*00aa*/ 	.short	(.L_30 - .L_29)
	.align		4
.L_29:
        /*00ac*/ 	.word	index@($__internal_5_$__cuda_sm3x_div_rn_noftz_f32_slowpath)
        /*00b0*/ 	.word	0x00000020


	//----- nvinfo : EIATTR_FRAME_SIZE
	.align		4
.L_30:
        /*00b4*/ 	.byte	0x04, 0x11
        /*00b6*/ 	.short	(.L_32 - .L_31)
	.align		4
.L_31:
        /*00b8*/ 	.word	index@(_ZN17signal_processing7kernels15fft_sm70_kernelILi9EEEvPK6float2PS2_i)
        /*00bc*/ 	.word	0x00000020


	//----- nvinfo : EIATTR_REGCOUNT
	.align		4
.L_32:
        /*00c0*/ 	.byte	0x04, 0x2f
        /*00c2*/ 	.short	(.L_34 - .L_33)
	.align		4
.L_33:
        /*00c4*/ 	.word	index@(_ZN17signal_processing7kernels15fft_sm70_kernelILi10EEEvPK6float2PS2_i)
        /*00c8*/ 	.word	0x0000001e


	//----- nvinfo : EIATTR_FRAME_SIZE
	.align		4
.L_34:
        /*00cc*/ 	.byte	0x04, 0x11
        /*00ce*/ 	.short	(.L_36 - .L_35)
	.align		4
.L_35:
        /*00d0*/ 	.word	index@($__internal_4_$__cuda_sm3x_div_rn_noftz_f32_slowpath)
        /*00d4*/ 	.word	0x00000020


	//----- nvinfo : EIATTR_FRAME_SIZE
	.align		4
.L_36:
        /*00d8*/ 	.byte	0x04, 0x11
        /*00da*/ 	.short	(.L_38 - .L_37)
	.align		4
.L_37:
        /*00dc*/ 	.word	index@(_ZN17signal_processing7kernels15fft_sm70_kernelILi10EEEvPK6float2PS2_i)
        /*00e0*/ 	.word	0x00000020


	//----- nvinfo : EIATTR_REGCOUNT
	.align		4
.L_38:
        /*00e4*/ 	.byte	0x04, 0x2f
        /*00e6*/ 	.short	(.L_40 - .L_39)
	.align		4
.L_39:
        /*00e8*/ 	.word	index@(_ZN17signal_processing7kernels15fft_sm80_kernelILi7EEEvPK6float2PS2_i)
        /*00ec*/ 	.word	0x0000001e


	//----- nvinfo : EIATTR_FRAME_SIZE
	.align		4
.L_40:
        /*00f0*/ 	.byte	0x04, 0x11
        /*00f2*/ 	.short	(.L_42 - .L_41)
	.align		4
.L_41:
        /*00f4*/ 	.word	index@($__internal_3_$__cuda_sm3x_div_rn_noftz_f32_slowpath)
        /*00f8*/ 	.word	0x00000020


	//----- nvinfo : EIATTR_FRAME_SIZE
	.align		4
.L_42:
        /*00fc*/ 	.byte	0x04, 0x11
        /*00fe*/ 	.short	(.L_44 - .L_43)
	.align		4
.L_43:
        /*0100*/ 	.word	index@(_ZN17signal_processing7kernels15fft_sm80_kernelILi7EEEvPK6float2PS2_i)
        /*0104*/ 	.word	0x00000020


	//----- nvinfo : EIATTR_REGCOUNT
	.align		4
.L_44:
        /*0108*/ 	.byte	0x04, 0x2f
        /*010a*/ 	.short	(.L_46 - .L_45)
	.align		4
.L_45:
        /*010c*/ 	.word	index@(_ZN17signal_processing7kernels15fft_sm80_kernelILi8EEEvPK6float2PS2_i)
        /*0110*/ 	.word	0x0000001e


	//----- nvinfo : EIATTR_FRAME_SIZE
	.align		4
.L_46:
        /*0114*/ 	.byte	0x04, 0x11
        /*0116*/ 	.short	(.L_48 - .L_47)
	.align		4
.L_47:
        /*0118*/ 	.word	index@($__internal_2_$__cuda_sm3x_div_rn_noftz_f32_slowpath)
        /*011c*/ 	.word	0x00000020


	//----- nvinfo : EIATTR_FRAME_SIZE
	.align		4
.L_48:
        /*0120*/ 	.byte	0x04, 0x11
        /*0122*/ 	.short	(.L_50 - .L_49)
	.align		4
.L_49:
        /*0124*/ 	.word	index@(_ZN17signal_processing7kernels15fft_sm80_kernelILi8EEEvPK6float2PS2_i)
        /*0128*/ 	.word	0x00000020


	//----- nvinfo : EIATTR_REGCOUNT
	.align		4
.L_50:
        /*012c*/ 	.byte	0x04, 0x2f
        /*012e*/ 	.short	(.L_52 - .L_51)
	.align		4
.L_51:
        /*0130*/ 	.word	index@(_ZN17signal_processing7kernels15fft_sm80_kernelILi9EEEvPK6float2PS2_i)
        /*0134*/ 	.word	0x0000001e


	//----- nvinfo : EIATTR_FRAME_SIZE
	.align		4
.L_52:
        /*0138*/ 	.byte	0x04, 0x11
        /*013a*/ 	.short	(.L_54 - .L_53)
	.align		4
.L_53:
        /*013c*/ 	.word	index@($__internal_1_$__cuda_sm3x_div_rn_noftz_f32_slowpath)
        /*0140*/ 	.word	0x00000020


	//----- nvinfo : EIATTR_FRAME_SIZE
	.align		4
.L_54:
        /*0144*/ 	.byte	0x04, 0x11
        /*0146*/ 	.short	(.L_56 - .L_55)
	.align		4
.L_55:
        /*0148*/ 	.word	index@(_ZN17signal_processing7kernels15fft_sm80_kernelILi9EEEvPK6float2PS2_i)
        /*014c*/ 	.word	0x00000020


	//----- nvinfo : EIATTR_REGCOUNT
	.align		4
.L_56:
        /*0150*/ 	.byte	0x04, 0x2f
        /*0152*/ 	.short	(.L_58 - .L_57)
	.align		4
.L_57:
        /*0154*/ 	.word	index@(_ZN17signal_processing7kernels15fft_sm80_kernelILi10EEEvPK6float2PS2_i)
        /*0158*/ 	.word	0x0000001e


	//----- nvinfo : EIATTR_FRAME_SIZE
	.align		4
.L_58:
        /*015c*/ 	.byte	0x04, 0x11
        /*015e*/ 	.short	(.L_60 - .L_59)
	.align		4
.L_59:
        /*0160*/ 	.word	index@($__internal_0_$__cuda_sm3x_div_rn_noftz_f32_slowpath)
        /*0164*/ 	.word	0x00000020


	//----- nvinfo : EIATTR_FRAME_SIZE
	.align		4
.L_60:
        /*0168*/ 	.byte	0x04, 0x11
        /*016a*/ 	.short	(.L_62 - .L_61)
	.align		4
.L_61:
        /*016c*/ 	.word	index@(_ZN17signal_processing7kernels15fft_sm80_kernelILi10EEEvPK6float2PS2_i)
        /*0170*/ 	.word	0x00000020


	//----- nvinfo : EIATTR_REGCOUNT
	.align		4
.L_62:
        /*0174*/ 	.byte	0x04, 0x2f
        /*0176*/ 	.short	(.L_64 - .L_63)
	.align		4
.L_63:
        /*0178*/ 	.word	index@(_ZN17signal_processing7kernels15fft_sm90_kernelILi7EEEvPK6float2PS2_i)
        /*017c*/ 	.word	0x0000001c


	//----- nvinfo : EIATTR_FRAME_SIZE
	.align		4
.L_64:
        /*0180*/ 	.byte	0x04, 0x11
        /*0182*/ 	.short	(.L_66 - .L_65)
	.align		4
.L_65:
        /*0184*/ 	.word	index@(_ZN17signal_processing7kernels15fft_sm90_kernelILi7EEEvPK6float2PS2_i)
        /*0188*/ 	.word	0x00000020


	//----- nvinfo : EIATTR_REGCOUNT
	.align		4
.L_66:
        /*018c*/ 	.byte	0x04, 0x2f
        /*018e*/ 	.short	(.L_68 - .L_67)
	.align		4
.L_67:
        /*0190*/ 	.word	index@(_ZN17signal_processing7kernels15fft_sm90_kernelILi8EEEvPK6float2PS2_i)
        /*0194*/ 	.word	0x0000001c


	//----- nvinfo : EIATTR_FRAME_SIZE
	.align		4
.L_68:
        /*0198*/ 	.byte	0x04, 0x11
        /*019a*/ 	.short	(.L_70 - .L_69)
	.align		4
.L_69:
        /*019c*/ 	.word	index@(_ZN17signal_processing7kernels15fft_sm90_kernelILi8EEEvPK6float2PS2_i)
        /*01a0*/ 	.word	0x00000020


	//----- nvinfo : EIATTR_REGCOUNT
	.align		4
.L_70:
        /*01a4*/ 	.byte	0x04, 0x2f
        /*01a6*/ 	.short	(.L_72 - .L_71)
	.align		4
.L_71:
        /*01a8*/ 	.word	index@(_ZN17signal_processing7kernels15fft_sm90_kernelILi9EEEvPK6float2PS2_i)
        /*01ac*/ 	.word	0x0000001c


	//----- nvinfo : EIATTR_FRAME_SIZE
	.align		4
.L_72:
        /*01b0*/ 	.byte	0x04, 0x11
        /*01b2*/ 	.short	(.L_74 - .L_73)
	.align		4
.L_73:
        /*01b4*/ 	.word	index@(_ZN17signal_processing7kernels15fft_sm90_kernelILi9EEEvPK6float2PS2_i)
        /*01b8*/ 	.word	0x00000020


	//----- nvinfo : EIATTR_REGCOUNT
	.align		4
.L_74:
        /*01bc*/ 	.byte	0x04, 0x2f
        /*01be*/ 	.short	(.L_76 - .L_75)
	.align		4
.L_75:
        /*01c0*/ 	.word	index@(_ZN17signal_processing7kernels15fft_sm90_kernelILi10EEEvPK6float2PS2_i)
        /*01c4*/ 	.word	0x0000001c


	//----- nvinfo : EIATTR_FRAME_SIZE
	.align		4
.L_76:
        /*01c8*/ 	.byte	0x04, 0x11
        /*01ca*/ 	.short	(.L_78 - .L_77)
	.align		4
.L_77:
        /*01cc*/ 	.word	index@(_ZN17signal_processing7kernels15fft_sm90_kernelILi10EEEvPK6float2PS2_i)
        /*01d0*/ 	.word	0x00000020


	//----- nvinfo : EIATTR_MIN_STACK_SIZE
	.align		4
.L_78:
        /*01d4*/ 	.byte	0x04, 0x12
        /*01d6*/ 	.short	(.L_80 - .L_79)
	.align		4
.L_79:
        /*01d8*/ 	.word	index@(_ZN17signal_processing7kernels15fft_sm90_kernelILi10EEEvPK6float2PS2_i)
        /*01dc*/ 	.word	0x00000020


	//----- nvinfo : EIATTR_MIN_STACK_SIZE
	.align		4
.L_80:
        /*01e0*/ 	.byte	0x04, 0x12
        /*01e2*/ 	.short	(.L_82 - .L_81)
	.align		4
.L_81:
        /*01e4*/ 	.word	index@(_ZN17signal_processing7kernels15fft_sm90_kernelILi9EEEvPK6float2PS2_i)
        /*01e8*/ 	.word	0x00000020


	//----- nvinfo : EIATTR_MIN_STACK_SIZE
	.align		4
.L_82:
        /*01ec*/ 	.byte	0x04, 0x12
        /*01ee*/ 	.short	(.L_84 - .L_83)
	.align		4
.L_83:
        /*01f0*/ 	.word	index@(_ZN17signal_processing7kernels15fft_sm90_kernelILi8EEEvPK6float2PS2_i)
        /*01f4*/ 	.word	0x00000020


	//----- nvinfo : EIATTR_MIN_STACK_SIZE
	.align		4
.L_84:
        /*01f8*/ 	.byte	0x04, 0x12
        /*01fa*/ 	.short	(.L_86 - .L_85)
	.align		4
.L_85:
        /*01fc*/ 	.word	index@(_ZN17signal_processing7kernels15fft_sm90_kernelILi7EEEvPK6float2PS2_i)
        /*0200*/ 	.word	0x00000020


	//----- nvinfo : EIATTR_MIN_STACK_SIZE
	.align		4
.L_86:
        /*0204*/ 	.byte	0x04, 0x12
        /*0206*/ 	.short	(.L_88 - .L_87)
	.align		4
.L_87:
        /*0208*/ 	.word	index@(_ZN17signal_processing7kernels15fft_sm80_kernelILi10EEEvPK6float2PS2_i)
        /*020c*/ 	.word	0x00000020


	//----- nvinfo : EIATTR_MIN_STACK_SIZE
	.align		4
.L_88:
        /*0210*/ 	.byte	0x04, 0x12
        /*0212*/ 	.short	(.L_90 - .L_89)
	.align		4
.L_89:
        /*0214*/ 	.word	index@(_ZN17signal_processing7kernels15fft_sm80_kernelILi9EEEvPK6float2PS2_i)
        /*0218*/ 	.word	0x00000020


	//----- nvinfo : EIATTR_MIN_STACK_SIZE
	.align		4
.L_90:
        /*021c*/ 	.byte	0x04, 0x12
        /*021e*/ 	.short	(.L_92 - .L_91)
	.align		4
.L_91:
        /*0220*/ 	.word	index@(_ZN17signal_processing7kernels15fft_sm80_kernelILi8EEEvPK6float2PS2_i)
        /*0224*/ 	.word	0x00000020


	//----- nvinfo : EIATTR_MIN_STACK_SIZE
	.align		4
.L_92:
        /*0228*/ 	.byte	0x04, 0x12
        /*022a*/ 	.short	(.L_94 - .L_93)
	.align		4
.L_93:
        /*022c*/ 	.word	index@(_ZN17signal_processing7kernels15fft_sm80_kernelILi7EEEvPK6float2PS2_i)
        /*0230*/ 	.word	0x00000020


	//----- nvinfo : EIATTR_MIN_STACK_SIZE
	.align		4
.L_94:
        /*0234*/ 	.byte	0x04, 0x12
        /*0236*/ 	.short	(.L_96 - .L_95)
	.align		4
.L_95:
        /*0238*/ 	.word	index@(_ZN17signal_processing7kernels15fft_sm70_kernelILi10EEEvPK6float2PS2_i)
        /*023c*/ 	.word	0x00000020


	//----- nvinfo : EIATTR_MIN_STACK_SIZE
	.align		4
.L_96:
        /*0240*/ 	.byte	0x04, 0x12
        /*0242*/ 	.short	(.L_98 - .L_97)
	.align		4
.L_97:
        /*0244*/ 	.word	index@(_ZN17signal_processing7kernels15fft_sm70_kernelILi9EEEvPK6float2PS2_i)
        /*0248*/ 	.word	0x00000020


	//----- nvinfo : EIATTR_MIN_STACK_SIZE
	.align		4
.L_98:
        /*024c*/ 	.byte	0x04, 0x12
        /*024e*/ 	.short	(.L_100 - .L_99)
	.align		4
.L_99:
        /*0250*/ 	.word	index@(_ZN17signal_processing7kernels15fft_sm70_kernelILi8EEEvPK6float2PS2_i)
        /*0254*/ 	.word	0x00000020


	//----- nvinfo : EIATTR_MIN_STACK_SIZE
	.align		4
.L_100:
        /*0258*/ 	.byte	0x04, 0x12
        /*025a*/ 	.short	(.L_102 - .L_101)
	.align		4
.L_101:
        /*025c*/ 	.word	index@(_ZN17signal_processing7kernels15fft_sm70_kernelILi7EEEvPK6float2PS2_i)
        /*0260*/ 	.word	0x00000020


	//----- nvinfo : EIATTR_MIN_STACK_SIZE
	.align		4
.L_102:
        /*0264*/ 	.byte	0x04, 0x12
        /*0266*/ 	.short	(.L_104 - .L_103)
	.align		4
.L_103:
        /*0268*/ 	.word	index@(_ZN17signal_processing7kernels31compute_spectrogram_sm80_kernelEPK6float2Pfiifb)
        /*026c*/ 	.word	0x00000000


	//----- nvinfo : EIATTR_MIN_STACK_SIZE
	.align		4
.L_104:
        /*0270*/ 	.byte	0x04, 0x12
        /*0272*/ 	.short	(.L_106 - .L_105)
	.align		4
.L_105:
        /*0274*/ 	.word	index@(_ZN17signal_processing7kernels22fir_filter_sm70_kernelEPKfPfS2_ii)
        /*0278*/ 	.word	0x00000000


	//----- nvinfo : EIATTR_MIN_STACK_SIZE
	.align		4
.L_106:
        /*027c*/ 	.byte	0x04, 0x12
        /*027e*/ 	.short	(.L_108 - .L_107)
	.align		4
.L_107:
        /*0280*/ 	.word	index@(_ZN17signal_processing7kernels25tensor_core_matmul_kernelEPK6__halfS3_Pfiii)
        /*0284*/ 	.word	0x00000000
.L_108:


//--------------------- .nv.compat                --------------------------
	.section	.nv.compat,"",@"SHT_CUDA_COMPAT_INFO"
	.align	4
        /*0000*/ 	.byte	0x02, 0x09, 0x00, 0x00, 0x02, 0x02, 0x01, 0x00, 0x02, 0x05, 0x05, 0x00, 0x03, 0x07, 0x01, 0x01
        /*0010*/ 	.byte	0x02, 0x03, 0x00, 0x00, 0x02, 0x06, 0x01, 0x00, 0x04, 0x0b, 0x08, 0x00, 0x01, 0x00, 0x00, 0x00
        /*0020*/ 	.byte	0x00, 0x00, 0x00, 0x00


//--------------------- .nv.info._ZN17signal_processing7kernels15fft_sm90_kernelILi10EEEvPK6float2PS2_i --------------------------
	.section	.nv.info._ZN17signal_processing7kernels15fft_sm90_kernelILi10EEEvPK6float2PS2_i,"",@"SHT_CUDA_INFO"
	.sectionflags	@""
	.align	4


	//----- nvinfo : EIATTR_CUDA_API_VERSION
	.align		4
        /*0000*/ 	.byte	0x04, 0x37
        /*0002*/ 	.short	(.L_110 - .L_109)
.L_109:
        /*0004*/ 	.word	0x00000082


	//----- nvinfo : EIATTR_KPARAM_INFO
	.align		4
.L_110:
        /*0008*/ 	.byte	0x04, 0x17
        /*000a*/ 	.short	(.L_112 - .L_111)
.L_111:
        /*000c*/ 	.word	0x00000000
        /*0010*/ 	.short	0x0002
        /*0012*/ 	.short	0x0010
        /*0014*/ 	.byte	0x00, 0xf0, 0x11, 0x00


	//----- nvinfo : EIATTR_KPARAM_INFO
	.align		4
.L_112:
        /*0018*/ 	.byte	0x04, 0x17
        /*001a*/ 	.short	(.L_114 - .L_113)
.L_113:
        /*001c*/ 	.word	0x00000000
        /*0020*/ 	.short	0x0001
        /*0022*/ 	.short	0x0008
        /*0024*/ 	.byte	0x00, 0xf5, 0x21, 0x00


	//----- nvinfo : EIATTR_KPARAM_INFO
	.align		4
.L_114:
        /*0028*/ 	.byte	0x04, 0x17
        /*002a*/ 	.short	(.L_116 - .L_115)
.L_115:
        /*002c*/ 	.word	0x00000000
        /*0030*/ 	.short	0x0000
        /*0032*/ 	.short	0x0000
        /*0034*/ 	.byte	0x00, 0xf5, 0x21, 0x00


	//----- nvinfo : EIATTR_RESERVED_SMEM_USED
	.align		4
.L_116:
        /*0038*/ 	.byte	0x01, 0x41
	.zero		2


	//----- nvinfo : EIATTR_SPARSE_MMA_MASK
	.align		4
        /*003c*/ 	.byte	0x03, 0x50
        /*003e*/ 	.short	0x0000


	//----- nvinfo : EIATTR_MAXREG_COUNT
	.align		4
        /*0040*/ 	.byte	0x03, 0x1b
        /*0042*/ 	.short	0x0040


	//----- nvinfo : EIATTR_NUM_BARRIERS
	.align		4
        /*0044*/ 	.byte	0x02, 0x4c
        /*0046*/ 	.byte	0x01
	.zero		1


	//----- nvinfo : EIATTR_MERCURY_ISA_VERSION
	.align		4
        /*0048*/ 	.byte	0x03, 0x5f
        /*004a*/ 	.short	0x0101


	//----- nvinfo : EIATTR_INT_WARP_WIDE_INSTR_OFFSETS
	.align		4
        /*004c*/ 	.byte	0x04, 0x31
        /*004e*/ 	.short	(.L_118 - .L_117)


	//   ....[0]....
.L_117:
        /*0050*/ 	.word	0x00000470


	//   ....[1]....
        /*0054*/ 	.word	0x00000480


	//   ....[2]....
        /*0058*/ 	.word	0x00000550


	//   ....[3]....
        /*005c*/ 	.word	0x00000560


	//   ....[4]....
        /*0060*/ 	.word	0x000006d0


	//   ....[5]....
        /*0064*/ 	.word	0x000006e0


	//   ....[6]....
        /*0068*/ 	.word	0x00000950


	//   ....[7]....
        /*006c*/ 	.word	0x00000960


	//   ....[8]....
        /*0070*/ 	.word	0x00000a40


	//   ....[9]....
        /*0074*/ 	.word	0x00000a50


	//   ....[10]....
        /*0078*/ 	.word	0x00000c40


	//   ....[11]....
        /*007c*/ 	.word	0x00000c50


	//   ....[12]....
        /*0080*/ 	.word	0x00001400


	//   ....[13]....
        /*0084*/ 	.word	0x00001410


	//   ....[14]....
        /*0088*/ 	.word	0x000014f0


	//   ....[15]....
        /*008c*/ 	.word	0x00001500


	//   ....[16]....
        /*0090*/ 	.word	0x000016f0


	//   ....[17]....
        /*0094*/ 	.word	0x00001700


	//   ....[18]....
        /*0098*/ 	.word	0x00001eb0


	//   ....[19]....
        /*009c*/ 	.word	0x00001ec0


	//   ....[20]....
        /*00a0*/ 	.word	0x00001fa0


	//   ....[21]....
        /*00a4*/ 	.word	0x00001fb0


	//   ....[22]....
        /*00a8*/ 	.word	0x000021a0


	//   ....[23]....
        /*00ac*/ 	.word	0x000021b0


	//   ....[24]....
        /*00b0*/ 	.word	0x00002960


	//   ....[25]....
        /*00b4*/ 	.word	0x00002970


	//   ....[26]....
        /*00b8*/ 	.word	0x00002a50


	//   ....[27]....
        /*00bc*/ 	.word	0x00002a60


	//   ....[28]....
        /*00c0*/ 	.word	0x00002c50


	//   ....[29]....
        /*00c4*/ 	.word	0x00002c60


	//   ....[30]....
        /*00c8*/ 	.word	0x00003410


	//   ....[31]....
        /*00cc*/ 	.word	0x00003420


	//   ....[32]....
        /*00d0*/ 	.word	0x00003500


	//   ....[33]....
        /*00d4*/ 	.word	0x00003510


	//   ....[34]....
        /*00d8*/ 	.word	0x00003700


	//   ....[35]....
        /*00dc*/ 	.word	0x00003710


	//   ....[36]....
        /*00e0*/ 	.word	0x00003ec0


	//   ....[37]....
        /*00e4*/ 	.word	0x00003ed0


	//   ....[38]....
        /*00e8*/ 	.word	0x00003fb0


	//   ....[39]....
        /*00ec*/ 	.word	0x00003fc0


	//   ....[40]....
        /*00f0*/ 	.word	0x000041b0


	//   ....[41]....
        /*00f4*/ 	.word	0x000041c0


	//   ....[42]....
        /*00f8*/ 	.word	0x00004970


	//   ....[43]....
        /*00fc*/ 	.word	0x00004980


	//   ....[44]....
        /*0100*/ 	.word	0x00004a60


	//   ....[45]....
        /*0104*/ 	.word	0x00004a70


	//   ....[46]....
        /*0108*/ 	.word	0x00004c60


	//   ....[47]....
        /*010c*/ 	.word	0x00004c70


	//   ....[48]....
        /*0110*/ 	.word	0x00005420


	//   ....[49]....
        /*0114*/ 	.word	0x00005430


	//   ....[50]....
        /*0118*/ 	.word	0x00005510


	//   ....[51]....
        /*011c*/ 	.word	0x00005520


	//   ....[52]....
        /*0120*/ 	.word	0x00005710


	//   ....[53]....
        /*0124*/ 	.word	0x00005720


	//   ....[54]....
        /*0128*/ 	.word	0x00005ec0


	//   ....[55]....
        /*012c*/ 	.word	0x00005ed0


	//   ....[56]....
        /*0130*/ 	.word	0x00005fb0


	//   ....[57]....
        /*0134*/ 	.word	0x00005fc0


	//   ....[58]....
        /*0138*/ 	.word	0x000061b0


	//   ....[59]....
        /*013c*/ 	.word	0x000061c0


	//----- nvinfo : EIATTR_COOP_GROUP_MASK_REGIDS
	.align		4
.L_118:
        /*0140*/ 	.byte	0x04, 0x29
        /*0142*/ 	.short	(.L_120 - .L_119)


	//   ....[0]....
.L_119:
        /*0144*/ 	.word	0xffffffff


	//   ....[1]....
        /*0148*/ 	.word	0xffffffff


	//   ....[2]....
        /*014c*/ 	.word	0xffffffff


	//   ....[3]....
        /*0150*/ 	.word	0xffffffff


	//   ....[4]....
        /*0154*/ 	.word	0xffffffff


	//   ....[5]....
        /*0158*/ 	.word	0xffffffff


	//   ....[6]....
        /*015c*/ 	.word	0xffffffff


	//   ....[7]....
        /*0160*/ 	.word	0xffffffff


	//   ....[8]....
        /*0164*/ 	.word	0xffffffff


	//   ....[9]....
        /*0168*/ 	.word	0xffffffff


	//   ....[10]....
        /*016c*/ 	.word	0xffffffff


	//   ....[11]....
        /*0170*/ 	.word	0xffffffff


	//   ....[12]....
        /*0174*/ 	.word	0xffffffff


	//   ....[13]....
        /*0178*/ 	.word	0xffffffff


	//   ....[14]....
        /*017c*/ 	.word	0xffffffff


	//   ....[15]....
        /*0180*/ 	.word	0xffffffff


	//   ....[16]....
        /*0184*/ 	.word	0xffffffff


	//   ....[17]....
        /*0188*/ 	.word	0xffffffff


	//   ....[18]....
        /*018c*/ 	.word	0xffffffff


	//   ....[19]....
        /*0190*/ 	.word	0xffffffff


	//   ....[20]....
        /*0194*/ 	.word	0xffffffff


	//   ....[21]....
        /*0198*/ 	.word	0xffffffff


	//   ....[22]....
        /*019c*/ 	.word	0xffffffff


	//   ....[23]....
        /*01a0*/ 	.word	0xffffffff


	//   ....[24]....
        /*01a4*/ 	.word	0xffffffff


	//   ....[25]....
        /*01a8*/ 	.word	0xffffffff


	//   ....[26]....
        /*01ac*/ 	.word	0xffffffff


	//   ....[27]....
        /*01b0*/ 	.word	0xffffffff


	//   ....[28]....
        /*01b4*/ 	.word	0xffffffff


	//   ....[29]....
        /*01b8*/ 	.word	0xffffffff


	//   ....[30]....
        /*01bc*/ 	.word	0xffffffff


	//   ....[31]....
        /*01c0*/ 	.word	0xffffffff


	//   ....[32]....
        /*01c4*/ 	.word	0xffffffff


	//   ....[33]....
        /*01c8*/ 	.word	0xffffffff


	//   ....[34]....
        /*01cc*/ 	.word	0xffffffff


	//   ....[35]....
        /*01d0*/ 	.word	0xffffffff


	//   ....[36]....
        /*01d4*/ 	.word	0xffffffff


	//   ....[37]....
        /*01d8*/ 	.word	0xffffffff


	//   ....[38]....
        /*01dc*/ 	.word	0xffffffff


	//   ....[39]....
        /*01e0*/ 	.word	0xffffffff


	//   ....[40]....
        /*01e4*/ 	.word	0xffffffff


	//   ....[41]....
        /*01e8*/ 	.word	0xffffffff


	//   ....[42]....
        /*01ec*/ 	.word	0xffffffff


	//   ....[43]....
        /*01f0*/ 	.word	0xffffffff


	//   ....[44]....
        /*01f4*/ 	.word	0xffffffff


	//   ....[45]....
        /*01f8*/ 	.word	0xffffffff


	//   ....[46]....
        /*01fc*/ 	.word	0xffffffff


	//   ....[47]....
        /*0200*/ 	.word	0xffffffff


	//   ....[48]....
        /*0204*/ 	.word	0xffffffff


	//   ....[49]....
        /*0208*/ 	.word	0xffffffff


	//   ....[50]....
        /*020c*/ 	.word	0xffffffff


	//   ....[51]....
        /*0210*/ 	.word	0xffffffff


	//   ....[52]....
        /*0214*/ 	.word	0xffffffff


	//   ....[53]....
        /*0218*/ 	.word	0xffffffff


	//   ....[54]....
        /*021c*/ 	.word	0xffffffff


	//   ....[55]....
        /*0220*/ 	.word	0xffffffff


	//   ....[56]....
        /*0224*/ 	.word	0xffffffff


	//   ....[57]....
        /*0228*/ 	.word	0xffffffff


	//   ....[58]....
        /*022c*/ 	.word	0xffffffff


	//   ....[59]....
        /*0230*/ 	.word	0xffffffff


	//   ....[60]....
        /*0234*/ 	.word	0x05000000


	//   ....[61]....
        /*0238*/ 	.word	0x05000000


	//   ....[62]....
        /*023c*/ 	.word	0x05000000


	//   ....[63]....
        /*0240*/ 	.word	0x05000000


	//   ....[64]....
        /*0244*/ 	.word	0x05000000


	//   ....[65]....
        /*0248*/ 	.word	0x05000000


	//   ....[66]....
        /*024c*/ 	.word	0x05000000


	//   ....[67]....
        /*0250*/ 	.word	0x05000000


	//   ....[68]....
        /*0254*/ 	.word	0x05000000


	//   ....[69]....
        /*0258*/ 	.word	0x05000000


	//   ....[70]....
        /*025c*/ 	.word	0x05000000


	//   ....[71]....
        /*0260*/ 	.word	0x05000000


	//   ....[72]....
        /*0264*/ 	.word	0x05000000


	//   ....[73]....
        /*0268*/ 	.word	0x05000000


	//   ....[74]....
        /*026c*/ 	.word	0x05000000


	//   ....[75]....
        /*0270*/ 	.word	0x05000000


	//   ....[76]....
        /*0274*/ 	.word	0x05000000


	//   ....[77]....
        /*0278*/ 	.word	0x05000000


	//   ....[78]....
        /*027c*/ 	.word	0x05000000


	//   ....[79]....
        /*0280*/ 	.word	0x05000000


	//   ....[80]....
        /*0284*/ 	.word	0x05000000


	//   ....[81]....
        /*0288*/ 	.word	0x05000000


	//   ....[82]....
        /*028c*/ 	.word	0x05000000


	//   ....[83]....
        /*0290*/ 	.word	0x05000000


	//   ....[84]....
        /*0294*/ 	.word	0x05000000


	//   ....[85]....
        /*0298*/ 	.word	0x05000000


	//   ....[86]....
        /*029c*/ 	.word	0x05000000


	//   ....[87]....
        /*02a0*/ 	.word	0x05000000


	//   ....[88]....
        /*02a4*/ 	.word	0x05000000


	//   ....[89]....
        /*02a8*/ 	.word	0x05000000


	//   ....[90]....
        /*02ac*/ 	.word	0x05000000


	//   ....[91]....
        /*02b0*/ 	.word	0x05000000


	//   ....[92]....
        /*02b4*/ 	.word	0x05000000


	//   ....[93]....
        /*02b8*/ 	.word	0x05000000


	//   ....[94]....
        /*02bc*/ 	.word	0x05000000


	//   ....[95]....
        /*02c0*/ 	.word	0x05000000


	//   ....[96]....
        /*02c4*/ 	.word	0x05000000


	//   ....[97]....
        /*02c8*/ 	.word	0x05000000


	//   ....[98]....
        /*02cc*/ 	.word	0x05000000


	//   ....[99]....
        /*02d0*/ 	.word	0x05000000


	//   ....[100]....
        /*02d4*/ 	.word	0x05000000


	//   ....[101]....
        /*02d8*/ 	.word	0x05000000


	//   ....[102]....
        /*02dc*/ 	.word	0x05000000


	//   ....[103]....
        /*02e0*/ 	.word	0x05000000


	//   ....[104]....
        /*02e4*/ 	.word	0x05000000


	//   ....[105]....
        /*02e8*/ 	.word	0x05000000


	//   ....[106]....
        /*02ec*/ 	.word	0x05000000


	//   ....[107]....
        /*02f0*/ 	.word	0x05000000


	//   ....[108]....
        /*02f4*/ 	.word	0x05000000


	//   ....[109]....
        /*02f8*/ 	.word	0x05000000


	//   ....[110]....
        /*02fc*/ 	.word	0x05000000


	//   ....[111]....
        /*0300*/ 	.word	0x05000000


	//   ....[112]....
        /*0304*/ 	.word	0x05000000


	//   ....[113]....
        /*0308*/ 	.word	0x05000000


	//   ....[114]....
        /*030c*/ 	.word	0x05000000


	//   ....[115]....
        /*0310*/ 	.word	0x05000000


	//----- nvinfo : EIATTR_COOP_GROUP_INSTR_OFFSETS
	.align		4
.L_120:
        /*0314*/ 	.byte	0x04, 0x28
        /*0316*/ 	.short	(.L_122 - .L_121)


	//   ....[0]....
.L_121:
        /*0318*/ 	.word	0x00000390


	//   ....[1]....
        /*031c*/ 	.word	0x000004f0


	//   ....[2]....
        /*0320*/ 	.word	0x00000500


	//   ....[3]....
        /*0324*/ 	.word	0x000005d0


	//   ....[4]....
        /*0328*/ 	.word	0x00000760


	//   ....[5]....
        /*032c*/ 	.word	0x00000900


	//   ....[6]....
        /*0330*/ 	.word	0x00000910


	//   ....[7]....
        /*0334*/ 	.word	0x000009f0


	//   ....[8]....
        /*0338*/ 	.word	0x00000a00


	//   ....[9]....
        /*033c*/ 	.word	0x00000ae0


	//   ....[10]....
        /*0340*/ 	.word	0x00000cd0


	//   ....[11]....
        /*0344*/ 	.word	0x000013b0


	//   ....[12]....
        /*0348*/ 	.word	0x000013c0


	//   ....[13]....
        /*034c*/ 	.word	0x000014a0


	//   ....[14]....
        /*0350*/ 	.word	0x000014b0


	//   ....[15]....
        /*0354*/ 	.word	0x00001590


	//   ....[16]....
        /*0358*/ 	.word	0x00001780


	//   ....[17]....
        /*035c*/ 	.word	0x00001e60


	//   ....[18]....
        /*0360*/ 	.word	0x00001e70


	//   ....[19]....
        /*0364*/ 	.word	0x00001f50


	//   ....[20]....
        /*0368*/ 	.word	0x00001f60


	//   ....[21]....
        /*036c*/ 	.word	0x00002040


	//   ....[22]....
        /*0370*/ 	.word	0x00002230


	//   ....[23]....
        /*0374*/ 	.word	0x00002910


	//   ....[24]....
        /*0378*/ 	.word	0x00002920


	//   ....[25]....
        /*037c*/ 	.word	0x00002a00


	//   ....[26]....
        /*0380*/ 	.word	0x00002a10


	//   ....[27]....
        /*0384*/ 	.word	0x00002af0


	//   ....[28]....
        /*0388*/ 	.word	0x00002ce0


	//   ....[29]....
        /*038c*/ 	.word	0x000033c0


	//   ....[30]....
        /*0390*/ 	.word	0x000033d0


	//   ....[31]....
        /*0394*/ 	.word	0x000034b0


	//   ....[32]....
        /*0398*/ 	.word	0x000034c0


	//   ....[33]....
        /*039c*/ 	.word	0x000035a0


	//   ....[34]....
        /*03a0*/ 	.word	0x00003790


	//   ....[35]....
        /*03a4*/ 	.word	0x00003e70


	//   ....[36]....
        /*03a8*/ 	.word	0x00003e80


	//   ....[37]....
        /*03ac*/ 	.word	0x00003f60


	//   ....[38]....
        /*03b0*/ 	.word	0x00003f70


	//   ....[39]....
        /*03b4*/ 	.word	0x00004050


	//   ....[40]....
        /*03b8*/ 	.word	0x00004240


	//   ....[41]....
        /*03bc*/ 	.word	0x00004920


	//   ....[42]....
        /*03c0*/ 	.word	0x00004930


	//   ....[43]....
        /*03c4*/ 	.word	0x00004a10


	//   ....[44]....
        /*03c8*/ 	.word	0x00004a20


	//   ....[45]....
        /*03cc*/ 	.word	0x00004b00


	//   ....[46]....
        /*03d0*/ 	.word	0x00004cf0


	//   ....[47]....
        /*03d4*/ 	.word	0x000053d0


	//   ....[48]....
        /*03d8*/ 	.word	0x000053e0


	//   ....[49]....
        /*03dc*/ 	.word	0x000054c0


	//   ....[50]....
        /*03e0*/ 	.word	0x000054d0


	//   ....[51]....
        /*03e4*/ 	.word	0x000055b0


	//   ....[52]....
        /*03e8*/ 	.word	0x000057a0


	//   ....[53]....
        /*03ec*/ 	.word	0x00005e70


	//   ....[54]....
        /*03f0*/ 	.word	0x00005e80


	//   ....[55]....
        /*03f4*/ 	.word	0x00005f60


	//   ....[56]....
        /*03f8*/ 	.word	0x00005f70


	//   ....[57]....
        /*03fc*/ 	.word	0x00006050


	//   ....[58]....
        /*0400*/ 	.word	0x00006240


	//   ....[59]....
        /*0404*/ 	.word	0x00006960


	//   ....[60]....
        /*0408*/ 	.word	0x00006a70


	//   ....[61]....
        /*040c*/ 	.word	0x00006b10


	//   ....[62]....
        /*0410*/ 	.word	0x00006b70


	//   ....[63]....
        /*0414*/ 	.word	0x00006c00


	//   ....[64]....
        /*0418*/ 	.word	0x00006c60


	//   ....[65]....
        /*041c*/ 	.word	0x00006cc0


	//   ....[66]....
        /*0420*/ 	.word	0x00006d30


	//   ....[67]....
        /*0424*/ 	.word	0x00006dd0


	//   ....[68]....
        /*0428*/ 	.word	0x00006e30


	//   ....[69]....
        /*042c*/ 	.word	0x00006ec0


	//   ....[70]....
        /*0430*/ 	.word	0x00006f20


	//   ....[71]....
        /*0434*/ 	.word	0x00006f80


	//   ....[72]....
        /*0438*/ 	.word	0x00006ff0


	//   ....[73]....
        /*043c*/ 	.word	0x00007090


	//   ....[74]....
        /*0440*/ 	.word	0x000070f0


	//   ....[75]....
        /*0444*/ 	.word	0x00007180


	//   ....[76]....
        /*0448*/ 	.word	0x000071e0


	//   ....[77]....
        /*044c*/ 	.word	0x00007240


	//   ....[78]....
        /*0450*/ 	.word	0x000072b0


	//   ....[79]....
        /*0454*/ 	.word	0x00007350


	//   ....[80]....
        /*0458*/ 	.word	0x000073b0


	//   ....[81]....
        /*045c*/ 	.word	0x00007440


	//   ....[82]....
        /*0460*/ 	.word	0x000074a0


	//   ....[83]....
        /*0464*/ 	.word	0x00007500


	//   ....[84]....
        /*0468*/ 	.word	0x00007570


	//   ....[85]....
        /*046c*/ 	.word	0x00007610


	//   ....[86]....
        /*0470*/ 	.word	0x00007670


	//   ....[87]....
        /*0474*/ 	.word	0x00007700


	//   ....[88]....
        /*0478*/ 	.word	0x00007760


	//   ....[89]....
        /*047c*/ 	.word	0x000077c0


	//   ....[90]....
        /*0480*/ 	.word	0x00007830


	//   ....[91]....
        /*0484*/ 	.word	0x000078d0


	//   ....[92]....
        /*0488*/ 	.word	0x00007930


	//   ....[93]....
        /*048c*/ 	.word	0x000079c0


	//   ....[94]....
        /*0490*/ 	.word	0x00007a20


	//   ....[95]....
        /*0494*/ 	.word	0x00007a80


	//   ....[96]....
        /*0498*/ 	.word	0x00007af0


	//   ....[97]....
        /*049c*/ 	.word	0x00007b90


	//   ....[98]....
        /*04a0*/ 	.word	0x00007bf0


	//   ....[99]....
        /*04a4*/ 	.word	0x00007c80


	//   ....[100]....
        /*04a8*/ 	.word	0x00007ce0


	//   ....[101]....
        /*04ac*/ 	.word	0x00007d40


	//   ....[102]....
        /*04b0*/ 	.word	0x00007db0


	//   ....[103]....
        /*04b4*/ 	.word	0x00007e50


	//   ....[104]....
        /*04b8*/ 	.word	0x00007eb0


	//   ....[105]....
        /*04bc*/ 	.word	0x00007f40


	//   ....[106]....
        /*04c0*/ 	.word	0x00007fa0


	//   ....[107]....
        /*04c4*/ 	.word	0x00008000


	//   ....[108]....
        /*04c8*/ 	.word	0x00008070


	//   ....[109]....
        /*04cc*/ 	.word	0x00008110


	//   ....[110]....
        /*04d0*/ 	.word	0x00008170


	//   ....[111]....
        /*04d4*/ 	.word	0x00008200


	//   ....[112]....
        /*04d8*/ 	.word	0x00008260


	//   ....[113]....
        /*04dc*/ 	.word	0x000082c0


	//   ....[114]....
        /*04e0*/ 	.word	0x00008330


	//   ....[115]....
        /*04e4*/ 	.word	0x000083d0


	//----- nvinfo : EIATTR_VRC_CTA_INIT_COUNT
	.align		4
.L_122:
        /*04e8*/ 	.byte	0x02, 0x4a
	.zero		1
	.zero		1


	//----- nvinfo : EIATTR_EXIT_INSTR_OFFSETS
	.align		4
        /*04ec*/ 	.byte	0x04, 0x1c
        /*04ee*/ 	.short	(.L_124 - .L_123)


	//   ....[0]....
.L_123:
        /*04f0*/ 	.word	0x00000050


	//   ....[1]....
        /*04f4*/ 	.word	0x00006970


	//   ....[2]....
        /*04f8*/ 	.word	0x00006a30


	//----- nvinfo : EIATTR_MAX_THREADS
	.align		4
.L_124:
        /*04fc*/ 	.byte	0x04, 0x05
        /*04fe*/ 	.short	(.L_126 - .L_125)
.L_125:
        /*0500*/ 	.word	0x00000400
        /*0504*/ 	.word	0x00000001
        /*0508*/ 	.word	0x00000001


	//----- nvinfo : EIATTR_CRS_STACK_SIZE
	.align		4
.L_126:
        /*050c*/ 	.byte	0x04, 0x1e
        /*050e*/ 	.short	(.L_128 - .L_127)
.L_127:
        /*0510*/ 	.word	0x00000000


	//----- nvinfo : EIATTR_CBANK_PARAM_SIZE
	.align		4
.L_128:
        /*0514*/ 	.byte	0x03, 0x19
        /*0516*/ 	.short	0x0014


	//----- nvinfo : EIATTR_PARAM_CBANK
	.align		4
        /*0518*/ 	.byte	0x04, 0x0a
        /*051a*/ 	.short	(.L_130 - .L_129)
	.align		4
.L_129:
        /*051c*/ 	.word	index@(.nv.constant0._ZN17signal_processing7kernels15fft_sm90_kernelILi10EEEvPK6float2PS2_i)
        /*0520*/ 	.short	0x0380
        /*0522*/ 	.short	0x0014


	//----- nvinfo : EIATTR_SW_WAR
	.align		4
.L_130:
        /*0524*/ 	.byte	0x04, 0x36
        /*0526*/ 	.short	(.L_132 - .L_131)
.L_131:
        /*0528*/ 	.word	0x00000008
.L_132:


//--------------------- .nv.info._ZN17signal_processing7kernels15fft_sm90_kernelILi9EEEvPK6float2PS2_i --------------------------
	.section	.nv.info._ZN17signal_processing7kernels15fft_sm90_kernelILi9EEEvPK6float2PS2_i,"",@"SHT_CUDA_INFO"
	.sectionflags	@""
	.align	4


	//----- nvinfo : EIATTR_CUDA_API_VERSION
	.align		4
        /*0000*/ 	.byte	0x04, 0x37
        /*0002*/ 	.short	(.L_134 - .L_133)
.L_133:
        /*0004*/ 	.word	0x00000082


	//----- nvinfo : EIATTR_KPARAM_INFO
	.align		4
.L_134:
        /*0008*/ 	.byte	0x04, 0x17
        /*000a*/ 	.short	(.L_136 - .L_135)
.L_135:
        /*000c*/ 	.word	0x00000000
        /*0010*/ 	.short	0x0002
        /*0012*/ 	.short	0x0010
        /*0014*/ 	.byte	0x00, 0xf0, 0x11, 0x00


	//----- nvinfo : EIATTR_KPARAM_INFO
	.align		4
.L_136:
        /*0018*/ 	.byte	0x04, 0x17
        /*001a*/ 	.short	(.L_138 - .L_137)
.L_137:
        /*001c*/ 	.word	0x00000000
        /*0020*/ 	.short	0x0001
        /*0022*/ 	.short	0x0008
        /*0024*/ 	.byte	0x00, 0xf5, 0x21, 0x00


	//----- nvinfo : EIATTR_KPARAM_INFO
	.align		4
.L_138:
        /*0028*/ 	.byte	0x04, 0x17
        /*002a*/ 	.short	(.L_140 - .L_139)
.L_139:
        /*002c*/ 	.word	0x00000000
        /*0030*/ 	.short	0x0000
        /*0032*/ 	.short	0x0000
        /*0034*/ 	.byte	0x00, 0xf5, 0x21, 0x00


	//----- nvinfo : EIATTR_RESERVED_SMEM_USED
	.align		4
.L_140:
        /*0038*/ 	.byte	0x01, 0x41
	.zero		2


	//----- nvinfo : EIATTR_SPARSE_MMA_MASK
	.align		4
        /*003c*/ 	.byte	0x03, 0x50
        /*003e*/ 	.short	0x0000


	//----- nvinfo : EIATTR_MAXREG_COUNT
	.align		4
        /*0040*/ 	.byte	0x03, 0x1b
        /*0042*/ 	.short	0x0040


	//----- nvinfo : EIATTR_NUM_BARRIERS
	.align		4
        /*0044*/ 	.byte	0x02, 0x4c
        /*0046*/ 	.byte	0x01
	.zero		1


	//----- nvinfo : EIATTR_MERCURY_ISA_VERSION
	.align		4
        /*0048*/ 	.byte	0x03, 0x5f
        /*004a*/ 	.short	0x0101


	//----- nvinfo : EIATTR_INT_WARP_WIDE_INSTR_OFFSETS
	.align		4
        /*004c*/ 	.byte	0x04, 0x31
        /*004e*/ 	.short	(.L_142 - .L_141)


	//   ....[0]....
.L_141:
        /*0050*/ 	.word	0x00000470


	//   ....[1]....
        /*0054*/ 	.word	0x00000480


	//   ....[2]....
        /*0058*/ 	.word	0x00000550


	//   ....[3]....
        /*005c*/ 	.word	0x00000560


	//   ....[4]....
        /*0060*/ 	.word	0x000006d0


	//   ....[5]....
        /*0064*/ 	.word	0x000006e0


	//   ....[6]....
        /*0068*/ 	.word	0x00000970


	//   ....[7]....
        /*006c*/ 	.word	0x00000980


	//   ....[8]....
        /*0070*/ 	.word	0x00000a60


	//   ....[9]....
        /*0074*/ 	.word	0x00000a70


	//   ....[10]....
        /*0078*/ 	.word	0x00000c60


	//   ....[11]....
        /*007c*/ 	.word	0x00000c70


	//   ....[12]....
        /*0080*/ 	.word	0x00001440


	//   ....[13]....
        /*0084*/ 	.word	0x00001450


	//   ....[14]....
        /*0088*/ 	.word	0x00001530


	//   ....[15]....
        /*008c*/ 	.word	0x00001540


	//   ....[16]....
        /*0090*/ 	.word	0x00001730


	//   ....[17]....
        /*0094*/ 	.word	0x00001740


	//   ....[18]....
        /*0098*/ 	.word	0x00001f10


	//   ....[19]....
        /*009c*/ 	.word	0x00001f20


	//   ....[20]....
        /*00a0*/ 	.word	0x00002000


	//   ....[21]....
        /*00a4*/ 	.word	0x00002010


	//   ....[22]....
        /*00a8*/ 	.word	0x00002200


	//   ....[23]....
        /*00ac*/ 	.word	0x00002210


	//   ....[24]....
        /*00b0*/ 	.word	0x000029e0


	//   ....[25]....
        /*00b4*/ 	.word	0x000029f0


	//   ....[26]....
        /*00b8*/ 	.word	0x00002ad0


	//   ....[27]....
        /*00bc*/ 	.word	0x00002ae0


	//   ....[28]....
        /*00c0*/ 	.word	0x00002cd0


	//   ....[29]....
        /*00c4*/ 	.word	0x00002ce0


	//   ....[30]....
        /*00c8*/ 	.word	0x000034b0


	//   ....[31]....
        /*00cc*/ 	.word	0x000034c0


	//   ....[32]....
        /*00d0*/ 	.word	0x000035a0


	//   ....[33]....
        /*00d4*/ 	.word	0x000035b0


	//   ....[34]....
        /*00d8*/ 	.word	0x000037a0


	//   ....[35]....
        /*00dc*/ 	.word	0x000037b0


	//   ....[36]....
        /*00e0*/ 	.word	0x00003f80


	//   ....[37]....
        /*00e4*/ 	.word	0x00003f90


	//   ....[38]....
        /*00e8*/ 	.word	0x00004070


	//   ....[39]....
        /*00ec*/ 	.word	0x00004080


	//   ....[40]....
        /*00f0*/ 	.word	0x00004270


	//   ....[41]....
        /*00f4*/ 	.word	0x00004280


	//   ....[42]....
        /*00f8*/ 	.word	0x00004a50


	//   ....[43]....
        /*00fc*/ 	.word	0x00004a60


	//   ....[44]....
        /*0100*/ 	.word	0x00004b40


	//   ....[45]....
        /*0104*/ 	.word	0x00004b50


	//   ....[46]....
        /*0108*/ 	.word	0x00004d40


	//   ....[47]....
        /*010c*/ 	.word	0x00004d50


	//   ....[48]....
        /*0110*/ 	.word	0x00005520


	//   ....[49]....
        /*0114*/ 	.word	0x00005530


	//   ....[50]....
        /*0118*/ 	.word	0x00005610


	//   ....[51]....
        /*011c*/ 	.word	0x00005620


	//   ....[52]....
        /*0120*/ 	.word	0x00005810


	//   ....[53]....
        /*0124*/ 	.word	0x00005820


	//----- nvinfo : EIATTR_COOP_GROUP_MASK_REGIDS
	.align		4
.L_142:
        /*0128*/ 	.byte	0x04, 0x29
        /*012a*/ 	.short	(.L_144 - .L_143)


	//   ....[0]....
.L_143:
        /*012c*/ 	.word	0xffffffff


	//   ....[1]....
        /*0130*/ 	.word	0xffffffff


	//   ....[2]....
        /*0134*/ 	.word	0xffffffff


	//   ....[3]....
        /*0138*/ 	.word	0xffffffff


	//   ....[4]....
        /*013c*/ 	.word	0xffffffff


	//   ....[5]....
        /*0140*/ 	.word	0xffffffff


	//   ....[6]....
        /*0144*/ 	.word	0xffffffff


	//   ....[7]....
        /*0148*/ 	.word	0xffffffff


	//   ....[8]....
        /*014c*/ 	.word	0xffffffff


	//   ....[9]....
        /*0150*/ 	.word	0xffffffff


	//   ....[10]....
        /*0154*/ 	.word	0xffffffff


	//   ....[11]....
        /*0158*/ 	.word	0xffffffff


	//   ....[12]....
        /*015c*/ 	.word	0xffffffff


	//   ....[13]....
        /*0160*/ 	.word	0xffffffff


	//   ....[14]....
        /*0164*/ 	.word	0xffffffff


	//   ....[15]....
        /*0168*/ 	.word	0xffffffff


	//   ....[16]....
        /*016c*/ 	.word	0xffffffff


	//   ....[17]....
        /*0170*/ 	.word	0xffffffff


	//   ....[18]....
        /*0174*/ 	.word	0xffffffff


	//   ....[19]....
        /*0178*/ 	.word	0xffffffff


	//   ....[20]....
        /*017c*/ 	.word	0xffffffff


	//   ....[21]....
        /*0180*/ 	.word	0xffffffff


	//   ....[22]....
        /*0184*/ 	.word	0xffffffff


	//   ....[23]....
        /*0188*/ 	.word	0xffffffff


	//   ....[24]....
        /*018c*/ 	.word	0xffffffff


	//   ....[25]....
        /*0190*/ 	.word	0xffffffff


	//   ....[26]....
        /*0194*/ 	.word	0xffffffff


	//   ....[27]....
        /*0198*/ 	.word	0xffffffff


	//   ....[28]....
        /*019c*/ 	.word	0xffffffff


	//   ....[29]....
        /*01a0*/ 	.word	0xffffffff


	//   ....[30]....
        /*01a4*/ 	.word	0xffffffff


	//   ....[31]....
        /*01a8*/ 	.word	0xffffffff


	//   ....[32]....
        /*01ac*/ 	.word	0xffffffff


	//   ....[33]....
        /*01b0*/ 	.word	0xffffffff


	//   ....[34]....
        /*01b4*/ 	.word	0xffffffff


	//   ....[35]....
        /*01b8*/ 	.word	0xffffffff


	//   ....[36]....
        /*01bc*/ 	.word	0xffffffff


	//   ....[37]....
        /*01c0*/ 	.word	0xffffffff


	//   ....[38]....
        /*01c4*/ 	.word	0xffffffff


	//   ....[39]....
        /*01c8*/ 	.word	0xffffffff


	//   ....[40]....
        /*01cc*/ 	.word	0xffffffff


	//   ....[41]....
        /*01d0*/ 	.word	0xffffffff


	//   ....[42]....
        /*01d4*/ 	.word	0xffffffff


	//   ....[43]....
        /*01d8*/ 	.word	0xffffffff


	//   ....[44]....
        /*01dc*/ 	.word	0xffffffff


	//   ....[45]....
        /*01e0*/ 	.word	0xffffffff


	//   ....[46]....
        /*01e4*/ 	.word	0xffffffff


	//   ....[47]....
        /*01e8*/ 	.word	0xffffffff


	//   ....[48]....
        /*01ec*/ 	.word	0xffffffff


	//   ....[49]....
        /*01f0*/ 	.word	0xffffffff


	//   ....[50]....
        /*01f4*/ 	.word	0xffffffff


	//   ....[51]....
        /*01f8*/ 	.word	0xffffffff


	//   ....[52]....
        /*01fc*/ 	.word	0xffffffff


	//   ....[53]....
        /*0200*/ 	.word	0xffffffff


	//   ....[54]....
        /*0204*/ 	.word	0x05000000


	//   ....[55]....
        /*0208*/ 	.word	0x05000000


	//   ....[56]....
        /*020c*/ 	.word	0x05000000


	//   ....[57]....
        /*0210*/ 	.word	0x05000000


	//   ....[58]....
        /*0214*/ 	.word	0x05000000


	//   ....[59]....
        /*0218*/ 	.word	0x05000000


	//   ....[60]....
        /*021c*/ 	.word	0x05000000


	//   ....[61]....
        /*0220*/ 	.word	0x05000000


	//   ....[62]....
        /*0224*/ 	.word	0x05000000


	//   ....[63]....
        /*0228*/ 	.word	0x05000000


	//   ....[64]....
        /*022c*/ 	.word	0x05000000


	//   ....[65]....
        /*0230*/ 	.word	0x05000000


	//   ....[66]....
        /*0234*/ 	.word	0x05000000


	//   ....[67]....
        /*0238*/ 	.word	0x05000000


	//   ....[68]....
        /*023c*/ 	.word	0x05000000


	//   ....[69]....
        /*0240*/ 	.word	0x05000000


	//   ....[70]....
        /*0244*/ 	.word	0x05000000


	//   ....[71]....
        /*0248*/ 	.word	0x05000000


	//   ....[72]....
        /*024c*/ 	.word	0x05000000


	//   ....[73]....
        /*0250*/ 	.word	0x05000000


	//   ....[74]....
        /*0254*/ 	.word	0x05000000


	//   ....[75]....
        /*0258*/ 	.word	0x05000000


	//   ....[76]....
        /*025c*/ 	.word	0x05000000


	//   ....[77]....
        /*0260*/ 	.word	0x05000000


	//   ....[78]....
        /*0264*/ 	.word	0x05000000


	//   ....[79]....
        /*0268*/ 	.word	0x05000000


	//   ....[80]....
        /*026c*/ 	.word	0x05000000


	//   ....[81]....
        /*0270*/ 	.word	0x05000000


	//   ....[82]....
        /*0274*/ 	.word	0x05000000


	//   ....[83]....
        /*0278*/ 	.word	0x05000000


	//   ....[84]....
        /*027c*/ 	.word	0x05000000


	//   ....[85]....
        /*0280*/ 	.word	0x05000000


	//   ....[86]....
        /*0284*/ 	.word	0x05000000


	//   ....[87]....
        /*0288*/ 	.word	0x05000000


	//   ....[88]....
        /*028c*/ 	.word	0x05000000


	//   ....[89]....
        /*0290*/ 	.word	0x05000000


	//   ....[90]....
        /*0294*/ 	.word	0x05000000


	//   ....[91]....
        /*0298*/ 	.word	0x05000000


	//   ....[92]....
        /*029c*/ 	.word	0x05000000


	//   ....[93]....
        /*02a0*/ 	.word	0x05000000


	//   ....[94]....
        /*02a4*/ 	.word	0x05000000


	//   ....[95]....
        /*02a8*/ 	.word	0x05000000


	//   ....[96]....
        /*02ac*/ 	.word	0x05000000


	//   ....[97]....
        /*02b0*/ 	.word	0x05000000


	//   ....[98]....
        /*02b4*/ 	.word	0x05000000


	//   ....[99]....
        /*02b8*/ 	.word	0x05000000


	//   ....[100]....
        /*02bc*/ 	.word	0x05000000


	//   ....[101]....
        /*02c0*/ 	.word	0x05000000


	//   ....[102]....
        /*02c4*/ 	.word	0x05000000


	//   ....[103]....
        /*02c8*/ 	.word	0x05000000


	//----- nvinfo : EIATTR_COOP_GROUP_INSTR_OFFSETS
	.align		4
.L_144:
        /*02cc*/ 	.byte	0x04, 0x28
        /*02ce*/ 	.short	(.L_146 - .L_145)


	//   ....[0]....
.L_145:
        /*02d0*/ 	.word	0x00000390


	//   ....[1]....
        /*02d4*/ 	.word	0x000004f0


	//   ....[2]....
        /*02d8*/ 	.word	0x00000500


	//   ....[3]....
        /*02dc*/ 	.word	0x000005d0


	//   ....[4]....
        /*02e0*/ 	.word	0x00000770


	//   ....[5]....
        /*02e4*/ 	.word	0x00000920


	//   ....[6]....
        /*02e8*/ 	.word	0x00000930


	//   ....[7]....
        /*02ec*/ 	.word	0x00000a10


	//   ....[8]....
        /*02f0*/ 	.word	0x00000a20


	//   ....[9]....
        /*02f4*/ 	.word	0x00000b00


	//   ....[10]....
        /*02f8*/ 	.word	0x00000d00


	//   ....[11]....
        /*02fc*/ 	.word	0x000013f0


	//   ....[12]....
        /*0300*/ 	.word	0x00001400


	//   ....[13]....
        /*0304*/ 	.word	0x000014e0


	//   ....[14]....
        /*0308*/ 	.word	0x000014f0


	//   ....[15]....
        /*030c*/ 	.word	0x000015d0


	//   ....[16]....
        /*0310*/ 	.word	0x000017d0


	//   ....[17]....
        /*0314*/ 	.word	0x00001ec0


	//   ....[18]....
        /*0318*/ 	.word	0x00001ed0


	//   ....[19]....
        /*031c*/ 	.word	0x00001fb0


	//   ....[20]....
        /*0320*/ 	.word	0x00001fc0


	//   ....[21]....
        /*0324*/ 	.word	0x000020a0


	//   ....[22]....
        /*0328*/ 	.word	0x000022a0


	//   ....[23]....
        /*032c*/ 	.word	0x00002990


	//   ....[24]....
        /*0330*/ 	.word	0x000029a0


	//   ....[25]....
        /*0334*/ 	.word	0x00002a80


	//   ....[26]....
        /*0338*/ 	.word	0x00002a90


	//   ....[27]....
        /*033c*/ 	.word	0x00002b70


	//   ....[28]....
        /*0340*/ 	.word	0x00002d70


	//   ....[29]....
        /*0344*/ 	.word	0x00003460


	//   ....[30]....
        /*0348*/ 	.word	0x00003470


	//   ....[31]....
        /*034c*/ 	.word	0x00003550


	//   ....[32]....
        /*0350*/ 	.word	0x00003560


	//   ....[33]....
        /*0354*/ 	.word	0x00003640


	//   ....[34]....
        /*0358*/ 	.word	0x00003840


	//   ....[35]....
        /*035c*/ 	.word	0x00003f30


	//   ....[36]....
        /*0360*/ 	.word	0x00003f40


	//   ....[37]....
        /*0364*/ 	.word	0x00004020


	//   ....[38]....
        /*0368*/ 	.word	0x00004030


	//   ....[39]....
        /*036c*/ 	.word	0x00004110


	//   ....[40]....
        /*0370*/ 	.word	0x00004310


	//   ....[41]....
        /*0374*/ 	.word	0x00004a00


	//   ....[42]....
        /*0378*/ 	.word	0x00004a10


	//   ....[43]....
        /*037c*/ 	.word	0x00004af0


	//   ....[44]....
        /*0380*/ 	.word	0x00004b00


	//   ....[45]....
        /*0384*/ 	.word	0x00004be0


	//   ....[46]....
        /*0388*/ 	.word	0x00004de0


	//   ....[47]....
        /*038c*/ 	.word	0x000054d0


	//   ....[48]....
        /*0390*/ 	.word	0x000054e0


	//   ....[49]....
        /*0394*/ 	.word	0x000055c0


	//   ....[50]....
        /*0398*/ 	.word	0x000055d0


	//   ....[51]....
        /*039c*/ 	.word	0x000056b0


	//   ....[52]....
        /*03a0*/ 	.word	0x000058b0


	//   ....[53]....
        /*03a4*/ 	.word	0x00005fd0


	//   ....[54]....
        /*03a8*/ 	.word	0x000060e0


	//   ....[55]....
        /*03ac*/ 	.word	0x00006180


	//   ....[56]....
        /*03b0*/ 	.word	0x000061e0


	//   ....[57]....
        /*03b4*/ 	.word	0x00006270


	//   ....[58]....
        /*03b8*/ 	.word	0x000062d0


	//   ....[59]....
        /*03bc*/ 	.word	0x00006330


	//   ....[60]....
        /*03c0*/ 	.word	0x000063a0


	//   ....[61]....
        /*03c4*/ 	.word	0x00006440


	//   ....[62]....
        /*03c8*/ 	.word	0x000064a0


	//   ....[63]....
        /*03cc*/ 	.word	0x00006530


	//   ....[64]....
        /*03d0*/ 	.word	0x00006590


	//   ....[65]....
        /*03d4*/ 	.word	0x000065f0


	//   ....[66]....
        /*03d8*/ 	.word	0x00006660


	//   ....[67]....
        /*03dc*/ 	.word	0x00006700


	//   ....[68]....
        /*03e0*/ 	.word	0x00006760


	//   ....[69]....
        /*03e4*/ 	.word	0x000067f0


	//   ....[70]....
        /*03e8*/ 	.word	0x00006850


	//   ....[71]....
        /*03ec*/ 	.word	0x000068b0


	//   ....[72]....
        /*03f0*/ 	.word	0x00006920


	//   ....[73]....
        /*03f4*/ 	.word	0x000069c0


	//   ....[74]....
        /*03f8*/ 	.word	0x00006a20


	//   ....[75]....
        /*03fc*/ 	.word	0x00006ab0


	//   ....[76]....
        /*0400*/ 	.word	0x00006b10


	//   ....[77]....
        /*0404*/ 	.word	0x00006b70


	//   ....[78]....
        /*0408*/ 	.word	0x00006be0


	//   ....[79]....
        /*040c*/ 	.word	0x00006c80


	//   ....[80]....
        /*0410*/ 	.word	0x00006ce0


	//   ....[81]....
        /*0414*/ 	.word	0x00006d70


	//   ....[82]....
        /*0418*/ 	.word	0x00006dd0


	//   ....[83]....
        /*041c*/ 	.word	0x00006e30


	//   ....[84]....
        /*0420*/ 	.word	0x00006ea0


	//   ....[85]....
        /*0424*/ 	.word	0x00006f40


	//   ....[86]....
        /*0428*/ 	.word	0x00006fa0


	//   ....[87]....
        /*042c*/ 	.word	0x00007030


	//   ....[88]....
        /*0430*/ 	.word	0x00007090


	//   ....[89]....
        /*0434*/ 	.word	0x000070f0


	//   ....[90]....
        /*0438*/ 	.word	0x00007160


	//   ....[91]....
        /*043c*/ 	.word	0x00007200


	//   ....[92]....
        /*0440*/ 	.word	0x00007260


	//   ....[93]....
        /*0444*/ 	.word	0x000072f0


	//   ....[94]....
        /*0448*/ 	.word	0x00007350


	//   ....[95]....
        /*044c*/ 	.word	0x000073b0


	//   ....[96]....
        /*0450*/ 	.word	0x00007420


	//   ....[97]....
        /*0454*/ 	.word	0x000074c0


	//   ....[98]....
        /*0458*/ 	.word	0x00007520


	//   ....[99]....
        /*045c*/ 	.word	0x000075b0


	//   ....[100]....
        /*0460*/ 	.word	0x00007610


	//   ....[101]....
        /*0464*/ 	.word	0x00007670


	//   ....[102]....
        /*0468*/ 	.word	0x000076e0


	//   ....[103]....
        /*046c*/ 	.word	0x00007780


	//----- nvinfo : EIATTR_VRC_CTA_INIT_COUNT
	.align		4
.L_146:
        /*0470*/ 	.byte	0x02, 0x4a
	.zero		1
	.zero		1


	//----- nvinfo : EIATTR_EXIT_INSTR_OFFSETS
	.align		4
        /*0474*/ 	.byte	0x04, 0x1c
        /*0476*/ 	.short	(.L_148 - .L_147)


	//   ....[0]....
.L_147:
        /*0478*/ 	.word	0x00000050


	//   ....[1]....
        /*047c*/ 	.word	0x00005fe0


	//   ....[2]....
        /*0480*/ 	.word	0x000060a0


	//----- nvinfo : EIATTR_MAX_THREADS
	.align		4
.L_148:
        /*0484*/ 	.byte	0x04, 0x05
        /*0486*/ 	.short	(.L_150 - .L_149)
.L_149:
        /*0488*/ 	.word	0x00000400
        /*048c*/ 	.word	0x00000001
        /*0490*/ 	.word	0x00000001


	//----- nvinfo : EIATTR_CRS_STACK_SIZE
	.align		4
.L_150:
        /*0494*/ 	.byte	0x04, 0x1e
        /*0496*/ 	.short	(.L_152 - .L_151)
.L_151:
        /*0498*/ 	.word	0x00000000


	//----- nvinfo : EIATTR_CBANK_PARAM_SIZE
	.align		4
.L_152:
        /*049c*/ 	.byte	0x03, 0x19
        /*049e*/ 	.short	0x0014


	//----- nvinfo : EIATTR_PARAM_CBANK
	.align		4
        /*04a0*/ 	.byte	0x04, 0x0a
        /*04a2*/ 	.short	(.L_154 - .L_153)
	.align		4
.L_153:
        /*04a4*/ 	.word	index@(.nv.constant0._ZN17signal_processing7kernels15fft_sm90_kernelILi9EEEvPK6float2PS2_i)
        /*04a8*/ 	.short	0x0380
        /*04aa*/ 	.short	0x0014


	//----- nvinfo : EIATTR_SW_WAR
	.align		4
.L_154:
        /*04ac*/ 	.byte	0x04, 0x36
        /*04ae*/ 	.short	(.L_156 - .L_155)
.L_155:
        /*04b0*/ 	.word	0x00000008
.L_156:


//--------------------- .nv.info._ZN17signal_processing7kernels15fft_sm90_kernelILi8EEEvPK6float2PS2_i --------------------------
	.section	.nv.info._ZN17signal_processing7kernels15fft_sm90_kernelILi8EEEvPK6float2PS2_i,"",@"SHT_CUDA_INFO"
	.sectionflags	@""
	.align	4


	//----- nvinfo : EIATTR_CUDA_API_VERSION
	.align		4
        /*0000*/ 	.byte	0x04, 0x37
        /*0002*/ 	.short	(.L_158 - .L_157)
.L_157:
        /*0004*/ 	.word	0x00000082


	//----- nvinfo : EIATTR_KPARAM_INFO
	.align		4
.L_158:
        /*0008*/ 	.byte	0x04, 0x17
        /*000a*/ 	.short	(.L_160 - .L_159)
.L_159:
        /*000c*/ 	.word	0x00000000
        /*0010*/ 	.short	0x0002
        /*0012*/ 	.short	0x0010
        /*0014*/ 	.byte	0x00, 0xf0, 0x11, 0x00


	//----- nvinfo : EIATTR_KPARAM_INFO
	.align		4
.L_160:
        /*0018*/ 	.byte	0x04, 0x17
        /*001a*/ 	.short	(.L_162 - .L_161)
.L_161:
        /*001c*/ 	.word	0x00000000
        /*0020*/ 	.short	0x0001
        /*0022*/ 	.short	0x0008
        /*0024*/ 	.byte	0x00, 0xf5, 0x21, 0x00


	//----- nvinfo : EIATTR_KPARAM_INFO
	.align		4
.L_162:
        /*0028*/ 	.byte	0x04, 0x17
        /*002a*/ 	.short	(.L_164 - .L_163)
.L_163:
        /*002c*/ 	.word	0x00000000
        /*0030*/ 	.short	0x0000
        /*0032*/ 	.short	0x0000
        /*0034*/ 	.byte	0x00, 0xf5, 0x21, 0x00


	//----- nvinfo : EIATTR_RESERVED_SMEM_USED
	.align		4
.L_164:
        /*0038*/ 	.byte	0x01, 0x41
	.zero		2


	//----- nvinfo : EIATTR_SPARSE_MMA_MASK
	.align		4
        /*003c*/ 	.byte	0x03, 0x50
        /*003e*/ 	.short	0x0000


	//----- nvinfo : EIATTR_MAXREG_COUNT
	.align		4
        /*0040*/ 	.byte	0x03, 0x1b
        /*0042*/ 	.short	0x0040


	//----- nvinfo : EIATTR_NUM_BARRIERS
	.align		4
        /*0044*/ 	.byte	0x02, 0x4c
        /*0046*/ 	.byte	0x01
	.zero		1


	//----- nvinfo : EIATTR_MERCURY_ISA_VERSION
	.align		4
        /*0048*/ 	.byte	0x03, 0x5f
        /*004a*/ 	.short	0x0101


	//----- nvinfo : EIATTR_INT_WARP_WIDE_INSTR_OFFSETS
	.align		4
        /*004c*/ 	.byte	0x04, 0x31
        /*004e*/ 	.short	(.L_166 - .L_165)


	//   ....[0]....
.L_165:
        /*0050*/ 	.word	0x00000470


	//   ....[1]....
        /*0054*/ 	.word	0x00000480


	//   ....[2]....
        /*0058*/ 	.word	0x00000550


	//   ....[3]....
        /*005c*/ 	.word	0x00000560


	//   ....[4]....
        /*0060*/ 	.word	0x000006d0


	//   ....[5]....
        /*0064*/ 	.word	0x000006e0


	//   ....[6]....
        /*0068*/ 	.word	0x00000970


	//   ....[7]....
        /*006c*/ 	.word	0x00000980


	//   ....[8]....
        /*0070*/ 	.word	0x00000a60


	//   ....[9]....
        /*0074*/ 	.word	0x00000a70


	//   ....[10]....
        /*0078*/ 	.word	0x00000c60


	//   ....[11]....
        /*007c*/ 	.word	0x00000c70


	//   ....[12]....
        /*0080*/ 	.word	0x00001440


	//   ....[13]....
        /*0084*/ 	.word	0x00001450


	//   ....[14]....
        /*0088*/ 	.word	0x00001530


	//   ....[15]....
        /*008c*/ 	.word	0x00001540


	//   ....[16]....
        /*0090*/ 	.word	0x00001730


	//   ....[17]....
        /*0094*/ 	.word	0x00001740


	//   ....[18]....
        /*0098*/ 	.word	0x00001f10


	//   ....[19]....
        /*009c*/ 	.word	0x00001f20


	//   ....[20]....
        /*00a0*/ 	.word	0x00002000


	//   ....[21]....
        /*00a4*/ 	.word	0x00002010


	//   ....[22]....
        /*00a8*/ 	.word	0x00002200


	//   ....[23]....
        /*00ac*/ 	.word	0x00002210


	//   ....[24]....
        /*00b0*/ 	.word	0x000029e0


	//   ....[25]....
        /*00b4*/ 	.word	0x000029f0


	//   ....[26]....
        /*00b8*/ 	.word	0x00002ad0


	//   ....[27]....
        /*00bc*/ 	.word	0x00002ae0


	//   ....[28]....
        /*00c0*/ 	.word	0x00002cd0


	//   ....[29]....
        /*00c4*/ 	.word	0x00002ce0


	//   ....[30]....
        /*00c8*/ 	.word	0x000034b0


	//   ....[31]....
        /*00cc*/ 	.word	0x000034c0


	//   ....[32]....
        /*00d0*/ 	.word	0x000035a0


	//   ....[33]....
        /*00d4*/ 	.word	0x000035b0


	//   ....[34]....
        /*00d8*/ 	.word	0x000037a0


	//   ....[35]....
        /*00dc*/ 	.word	0x000037b0


	//   ....[36]....
        /*00e0*/ 	.word	0x00003f80


	//   ....[37]....
        /*00e4*/ 	.word	0x00003f90


	//   ....[38]....
        /*00e8*/ 	.word	0x00004070


	//   ....[39]....
        /*00ec*/ 	.word	0x00004080


	//   ....[40]....
        /*00f0*/ 	.word	0x00004270


	//   ....[41]....
        /*00f4*/ 	.word	0x00004280


	//   ....[42]....
        /*00f8*/ 	.word	0x00004a50


	//   ....[43]....
        /*00fc*/ 	.word	0x00004a60


	//   ....[44]....
        /*0100*/ 	.word	0x00004b40


	//   ....[45]....
        /*0104*/ 	.word	0x00004b50


	//   ....[46]....
        /*0108*/ 	.word	0x00004d40


	//   ....[47]....
        /*010c*/ 	.word	0x00004d50


	//----- nvinfo : EIATTR_COOP_GROUP_MASK_REGIDS
	.align		4
.L_166:
        /*0110*/ 	.byte	0x04, 0x29
        /*0112*/ 	.short	(.L_168 - .L_167)


	//   ....[0]....
.L_167:
        /*0114*/ 	.word	0xffffffff


	//   ....[1]....
        /*0118*/ 	.word	0xffffffff


	//   ....[2]....
        /*011c*/ 	.word	0xffffffff


	//   ....[3]....
        /*0120*/ 	.word	0xffffffff


	//   ....[4]....
        /*0124*/ 	.word	0xffffffff


	//   ....[5]....
        /*0128*/ 	.word	0xffffffff


	//   ....[6]....
        /*012c*/ 	.word	0xffffffff


	//   ....[7]....
        /*0130*/ 	.word	0xffffffff


	//   ....[8]....
        /*0134*/ 	.word	0xffffffff


	//   ....[9]....
        /*0138*/ 	.word	0xffffffff


	//   ....[10]....
        /*013c*/ 	.word	0xffffffff


	//   ....[11]....
        /*0140*/ 	.word	0xffffffff


	//   ....[12]....
        /*0144*/ 	.word	0xffffffff


	//   ....[13]....
        /*0148*/ 	.word	0xffffffff


	//   ....[14]....
        /*014c*/ 	.word	0xffffffff


	//   ....[15]....
        /*0150*/ 	.word	0xffffffff


	//   ....[16]....
        /*0154*/ 	.word	0xffffffff


	//   ....[17]....
        /*0158*/ 	.word	0xffffffff


	//   ....[18]....
        /*015c*/ 	.word	0xffffffff


	//   ....[19]....
        /*0160*/ 	.word	0xffffffff


	//   ....[20]....
        /*0164*/ 	.word	0xffffffff


	//   ....[21]....
        /*0168*/ 	.word	0xffffffff


	//   ....[22]....
        /*016c*/ 	.word	0xffffffff


	//   ....[23]....
        /*0170*/ 	.word	0xffffffff


	//   ....[24]....
        /*0174*/ 	.word	0xffffffff


	//   ....[25]....
        /*0178*/ 	.word	0xffffffff


	//   ....[26]....
        /*017c*/ 	.word	0xffffffff


	//   ....[27]....
        /*0180*/ 	.word	0xffffffff


	//   ....[28]....
        /*0184*/ 	.word	0xffffffff


	//   ....[29]....
        /*0188*/ 	.word	0xffffffff


	//   ....[30]....
        /*018c*/ 	.word	0xffffffff


	//   ....[31]....
        /*0190*/ 	.word	0xffffffff


	//   ....[32]....
        /*0194*/ 	.word	0xffffffff


	//   ....[33]....
        /*0198*/ 	.word	0xffffffff


	//   ....[34]....
        /*019c*/ 	.word	0xffffffff


	//   ....[35]....
        /*01a0*/ 	.word	0xffffffff


	//   ....[36]....
        /*01a4*/ 	.word	0xffffffff


	//   ....[37]....
        /*01a8*/ 	.word	0xffffffff


	//   ....[38]....
        /*01ac*/ 	.word	0xffffffff


	//   ....[39]....
        /*01b0*/ 	.word	0xffffffff


	//   ....[40]....
        /*01b4*/ 	.word	0xffffffff


	//   ....[41]....
        /*01b8*/ 	.word	0xffffffff


	//   ....[42]....
        /*01bc*/ 	.word	0xffffffff


	//   ....[43]....
        /*01c0*/ 	.word	0xffffffff


	//   ....[44]....
        /*01c4*/ 	.word	0xffffffff


	//   ....[45]....
        /*01c8*/ 	.word	0xffffffff


	//   ....[46]....
        /*01cc*/ 	.word	0xffffffff


	//   ....[47]....
        /*01d0*/ 	.word	0xffffffff


	//   ....[48]....
        /*01d4*/ 	.word	0x05000000


	//   ....[49]....
        /*01d8*/ 	.word	0x05000000


	//   ....[50]....
        /*01dc*/ 	.word	0x05000000


	//   ....[51]....
        /*01e0*/ 	.word	0x05000000


	//   ....[52]....
        /*01e4*/ 	.word	0x05000000


	//   ....[53]....
        /*01e8*/ 	.word	0x05000000


	//   ....[54]....
        /*01ec*/ 	.word	0x05000000


	//   ....[55]....
        /*01f0*/ 	.word	0x05000000


	//   ....[56]....
        /*01f4*/ 	.word	0x05000000


	//   ....[57]....
        /*01f8*/ 	.word	0x05000000


	//   ....[58]....
        /*01fc*/ 	.word	0x05000000


	//   ....[59]....
        /*0200*/ 	.word	0x05000000


	//   ....[60]....
        /*0204*/ 	.word	0x05000000


	//   ....[61]....
        /*0208*/ 	.word	0x05000000


	//   ....[62]....
        /*020c*/ 	.word	0x05000000


	//   ....[63]....
        /*0210*/ 	.word	0x05000000


	//   ....[64]....
        /*0214*/ 	.word	0x05000000


	//   ....[65]....
        /*0218*/ 	.word	0x05000000


	//   ....[66]....
        /*021c*/ 	.word	0x05000000


	//   ....[67]....
        /*0220*/ 	.word	0x05000000


	//   ....[68]....
        /*0224*/ 	.word	0x05000000


	//   ....[69]....
        /*0228*/ 	.word	0x05000000


	//   ....[70]....
        /*022c*/ 	.word	0x05000000


	//   ....[71]....
        /*0230*/ 	.word	0x05000000


	//   ....[72]....
        /*0234*/ 	.word	0x05000000


	//   ....[73]....
        /*0238*/ 	.word	0x05000000


	//   ....[74]....
        /*023c*/ 	.word	0x05000000


	//   ....[75]....
        /*0240*/ 	.word	0x05000000


	//   ....[76]....
        /*0244*/ 	.word	0x05000000


	//   ....[77]....
        /*0248*/ 	.word	0x05000000


	//   ....[78]....
        /*024c*/ 	.word	0x05000000


	//   ....[79]....
        /*0250*/ 	.word	0x05000000


	//   ....[80]....
        /*0254*/ 	.word	0x05000000


	//   ....[81]....
        /*0258*/ 	.word	0x05000000


	//   ....[82]....
        /*025c*/ 	.word	0x05000000


	//   ....[83]....
        /*0260*/ 	.word	0x05000000


	//   ....[84]....
        /*0264*/ 	.word	0x05000000


	//   ....[85]....
        /*0268*/ 	.word	0x05000000


	//   ....[86]....
        /*026c*/ 	.word	0x05000000


	//   ....[87]....
        /*0270*/ 	.word	0x05000000


	//   ....[88]....
        /*0274*/ 	.word	0x05000000


	//   ....[89]....
        /*0278*/ 	.word	0x05000000


	//   ....[90]....
        /*027c*/ 	.word	0x05000000


	//   ....[91]....
        /*0280*/ 	.word	0x05000000


	//----- nvinfo : EIATTR_COOP_GROUP_INSTR_OFFSETS
	.align		4
.L_168:
        /*0284*/ 	.byte	0x04, 0x28
        /*0286*/ 	.short	(.L_170 - .L_169)


	//   ....[0]....
.L_169:
        /*0288*/ 	.word	0x00000390


	//   ....[1]....
        /*028c*/ 	.word	0x000004f0


	//   ....[2]....
        /*0290*/ 	.word	0x00000500


	//   ....[3]....
        /*0294*/ 	.word	0x000005d0


	//   ....[4]....
        /*0298*/ 	.word	0x00000770


	//   ....[5]....
        /*029c*/ 	.word	0x00000920


	//   ....[6]....
        /*02a0*/ 	.word	0x00000930


	//   ....[7]....
        /*02a4*/ 	.word	0x00000a10


	//   ....[8]....
        /*02a8*/ 	.word	0x00000a20


	//   ....[9]....
        /*02ac*/ 	.word	0x00000b00


	//   ....[10]....
        /*02b0*/ 	.word	0x00000d00


	//   ....[11]....
        /*02b4*/ 	.word	0x000013f0


	//   ....[12]....
        /*02b8*/ 	.word	0x00001400


	//   ....[13]....
        /*02bc*/ 	.word	0x000014e0


	//   ....[14]....
        /*02c0*/ 	.word	0x000014f0


	//   ....[15]....
        /*02c4*/ 	.word	0x000015d0


	//   ....[16]....
        /*02c8*/ 	.word	0x000017d0


	//   ....[17]....
        /*02cc*/ 	.word	0x00001ec0


	//   ....[18]....
        /*02d0*/ 	.word	0x00001ed0


	//   ....[19]....
        /*02d4*/ 	.word	0x00001fb0


	//   ....[20]....
        /*02d8*/ 	.word	0x00001fc0


	//   ....[21]....
        /*02dc*/ 	.word	0x000020a0


	//   ....[22]....
        /*02e0*/ 	.word	0x000022a0


	//   ....[23]....
        /*02e4*/ 	.word	0x00002990


	//   ....[24]....
        /*02e8*/ 	.word	0x000029a0


	//   ....[25]....
        /*02ec*/ 	.word	0x00002a80


	//   ....[26]....
        /*02f0*/ 	.word	0x00002a90


	//   ....[27]....
        /*02f4*/ 	.word	0x00002b70


	//   ....[28]....
        /*02f8*/ 	.word	0x00002d70


	//   ....[29]....
        /*02fc*/ 	.word	0x00003460


	//   ....[30]....
        /*0300*/ 	.word	0x00003470


	//   ....[31]....
        /*0304*/ 	.word	0x00003550


	//   ....[32]....
        /*0308*/ 	.word	0x00003560


	//   ....[33]....
        /*030c*/ 	.word	0x00003640


	//   ....[34]....
        /*0310*/ 	.word	0x00003840


	//   ....[35]....
        /*0314*/ 	.word	0x00003f30


	//   ....[36]....
        /*0318*/ 	.word	0x00003f40


	//   ....[37]....
        /*031c*/ 	.word	0x00004020


	//   ....[38]....
        /*0320*/ 	.word	0x00004030


	//   ....[39]....
        /*0324*/ 	.word	0x00004110


	//   ....[40]....
        /*0328*/ 	.word	0x00004310


	//   ....[41]....
        /*032c*/ 	.word	0x00004a00


	//   ....[42]....
        /*0330*/ 	.word	0x00004a10


	//   ....[43]....
        /*0334*/ 	.word	0x00004af0


	//   ....[44]....
        /*0338*/ 	.word	0x00004b00


	//   ....[45]....
        /*033c*/ 	.word	0x00004be0


	//   ....[46]....
        /*0340*/ 	.word	0x00004de0


	//   ....[47]....
        /*0344*/ 	.word	0x00005510


	//   ....[48]....
        /*0348*/ 	.word	0x00005620


	//   ....[49]....
        /*034c*/ 	.word	0x000056c0


	//   ....[50]....
        /*0350*/ 	.word	0x00005720


	//   ....[51]....
        /*0354*/ 	.word	0x000057b0


	//   ....[52]....
        /*0358*/ 	.word	0x00005810


	//   ....[53]....
        /*035c*/ 	.word	0x00005870


	//   ....[54]....
        /*0360*/ 	.word	0x000058e0


	//   ....[55]....
        /*0364*/ 	.word	0x00005980


	//   ....[56]....
        /*0368*/ 	.word	0x000059e0


	//   ....[57]....
        /*036c*/ 	.word	0x00005a70


	//   ....[58]....
        /*0370*/ 	.word	0x00005ad0


	//   ....[59]....
        /*0374*/ 	.word	0x00005b30


	//   ....[60]....
        /*0378*/ 	.word	0x00005ba0


	//   ....[61]....
        /*037c*/ 	.word	0x00005c40


	//   ....[62]....
        /*0380*/ 	.word	0x00005ca0


	//   ....[63]....
        /*0384*/ 	.word	0x00005d30


	//   ....[64]....
        /*0388*/ 	.word	0x00005d90


	//   ....[65]....
        /*038c*/ 	.word	0x00005df0


	//   ....[66]....
        /*0390*/ 	.word	0x00005e60


	//   ....[67]....
        /*0394*/ 	.word	0x00005f00


	//   ....[68]....
        /*0398*/ 	.word	0x00005f60


	//   ....[69]....
        /*039c*/ 	.word	0x00005ff0


	//   ....[70]....
        /*03a0*/ 	.word	0x00006050


	//   ....[71]....
        /*03a4*/ 	.word	0x000060b0


	//   ....[72]....
        /*03a8*/ 	.word	0x00006120


	//   ....[73]....
        /*03ac*/ 	.word	0x000061c0


	//   ....[74]....
        /*03b0*/ 	.word	0x00006220


	//   ....[75]....
        /*03b4*/ 	.word	0x000062b0


	//   ....[76]....
        /*03b8*/ 	.word	0x00006310


	//   ....[77]....
        /*03bc*/ 	.word	0x00006370


	//   ....[78]....
        /*03c0*/ 	.word	0x000063e0


	//   ....[79]....
        /*03c4*/ 	.word	0x00006480


	//   ....[80]....
        /*03c8*/ 	.word	0x000064e0


	//   ....[81]....
        /*03cc*/ 	.word	0x00006570


	//   ....[82]....
        /*03d0*/ 	.word	0x000065d0


	//   ....[83]....
        /*03d4*/ 	.word	0x00006630


	//   ....[84]....
        /*03d8*/ 	.word	0x000066a0


	//   ....[85]....
        /*03dc*/ 	.word	0x00006740


	//   ....[86]....
        /*03e0*/ 	.word	0x000067a0


	//   ....[87]....
        /*03e4*/ 	.word	0x00006830


	//   ....[88]....
        /*03e8*/ 	.word	0x00006890


	//   ....[89]....
        /*03ec*/ 	.word	0x000068f0


	//   ....[90]....
        /*03f0*/ 	.word	0x00006960


	//   ....[91]....
        /*03f4*/ 	.word	0x00006a00


	//----- nvinfo : EIATTR_VRC_CTA_INIT_COUNT
	.align		4
.L_170:
        /*03f8*/ 	.byte	0x02, 0x4a
	.zero		1
	.zero		1


	//----- nvinfo : EIATTR_EXIT_INSTR_OFFSETS
	.align		4
        /*03fc*/ 	.byte	0x04, 0x1c
        /*03fe*/ 	.short	(.L_172 - .L_171)


	//   ....[0]....
.L_171:
        /*0400*/ 	.word	0x00000050


	//   ....[1]....
        /*0404*/ 	.word	0x00005520


	//   ....[2]....
        /*0408*/ 	.word	0x000055e0


	//----- nvinfo : EIATTR_MAX_THREADS
	.align		4
.L_172:
        /*040c*/ 	.byte	0x04, 0x05
        /*040e*/ 	.short	(.L_174 - .L_173)
.L_173:
        /*0410*/ 	.word	0x00000400
        /*0414*/ 	.word	0x00000001
        /*0418*/ 	.word	0x00000001


	//----- nvinfo : EIATTR_CRS_STACK_SIZE
	.align		4
.L_174:
        /*041c*/ 	.byte	0x04, 0x1e
        /*041e*/ 	.short	(.L_176 - .L_175)
.L_175:
        /*0420*/ 	.word	0x00000000


	//----- nvinfo : EIATTR_CBANK_PARAM_SIZE
	.align		4
.L_176:
        /*0424*/ 	.byte	0x03, 0x19
        /*0426*/ 	.short	0x0014


	//----- nvinfo : EIATTR_PARAM_CBANK
	.align		4
        /*0428*/ 	.byte	0x04, 0x0a
        /*042a*/ 	.short	(.L_178 - .L_177)
	.align		4
.L_177:
        /*042c*/ 	.word	index@(.nv.constant0._ZN17signal_processing7kernels15fft_sm90_kernelILi8EEEvPK6float2PS2_i)
        /*0430*/ 	.short	0x0380
        /*0432*/ 	.short	0x0014


	//----- nvinfo : EIATTR_SW_WAR
	.align		4
.L_178:
        /*0434*/ 	.byte	0x04, 0x36
        /*0436*/ 	.short	(.L_180 - .L_179)
.L_179:
        /*0438*/ 	.word	0x00000008
.L_180:


//--------------------- .nv.info._ZN17signal_processing7kernels15fft_sm90_kernelILi7EEEvPK6float2PS2_i --------------------------
	.section	.nv.info._ZN17signal_processing7kernels15fft_sm90_kernelILi7EEEvPK6float2PS2_i,"",@"SHT_CUDA_INFO"
	.sectionflags	@""
	.align	4


	//----- nvinfo : EIATTR_CUDA_API_VERSION
	.align		4
        /*0000*/ 	.byte	0x04, 0x37
        /*0002*/ 	.short	(.L_182 - .L_181)
.L_181:
        /*0004*/ 	.word	0x00000082


	//----- nvinfo : EIATTR_KPARAM_INFO
	.align		4
.L_182:
        /*0008*/ 	.byte	0x04, 0x17
        /*000a*/ 	.short	(.L_184 - .L_183)
.L_183:
        /*000c*/ 	.word	0x00000000
        /*0010*/ 	.short	0x0002
        /*0012*/ 	.short	0x0010
        /*0014*/ 	.byte	0x00, 0xf0, 0x11, 0x00


	//----- nvinfo : EIATTR_KPARAM_INFO
	.align		4
.L_184:
        /*0018*/ 	.byte	0x04, 0x17
        /*001a*/ 	.short	(.L_186 - .L_185)
.L_185:
        /*001c*/ 	.word	0x00000000
        /*0020*/ 	.short	0x0001
        /*0022*/ 	.short	0x0008
        /*0024*/ 	.byte	0x00, 0xf5, 0x21, 0x00


	//----- nvinfo : EIATTR_KPARAM_INFO
	.align		4
.L_186:
        /*0028*/ 	.byte	0x04, 0x17
        /*002a*/ 	.short	(.L_188 - .L_187)
.L_187:
        /*002c*/ 	.word	0x00000000
        /*0030*/ 	.short	0x0000
        /*0032*/ 	.short	0x0000
        /*0034*/ 	.byte	0x00, 0xf5, 0x21, 0x00


	//----- nvinfo : EIATTR_RESERVED_SMEM_USED
	.align		4
.L_188:
        /*0038*/ 	.byte	0x01, 0x41
	.zero		2


	//----- nvinfo : EIATTR_SPARSE_MMA_MASK
	.align		4
        /*003c*/ 	.byte	0x03, 0x50
        /*003e*/ 	.short	0x0000


	//----- nvinfo : EIATTR_MAXREG_COUNT
	.align		4
        /*0040*/ 	.byte	0x03, 0x1b
        /*0042*/ 	.short	0x0040


	//----- nvinfo : EIATTR_NUM_BARRIERS
	.align		4
        /*0044*/ 	.byte	0x02, 0x4c
        /*0046*/ 	.byte	0x01
	.zero		1


	//----- nvinfo : EIATTR_MERCURY_ISA_VERSION
	.align		4
        /*0048*/ 	.byte	0x03, 0x5f
        /*004a*/ 	.short	0x0101


	//----- nvinfo : EIATTR_INT_WARP_WIDE_INSTR_OFFSETS
	.align		4
        /*004c*/ 	.byte	0x04, 0x31
        /*004e*/ 	.short	(.L_190 - .L_189)


	//   ....[0]....
.L_189:
        /*0050*/ 	.word	0x00000470


	//   ....[1]....
        /*0054*/ 	.word	0x00000480


	//   ....[2]....
        /*0058*/ 	.word	0x00000550


	//   ....[3]....
        /*005c*/ 	.word	0x00000560


	//   ....[4]....
        /*0060*/ 	.word	0x000006d0


	//   ....[5]....
        /*0064*/ 	.word	0x000006e0


	//   ....[6]....
        /*0068*/ 	.word	0x00000970


	//   ....[7]....
        /*006c*/ 	.word	0x00000980


	//   ....[8]....
        /*0070*/ 	.word	0x00000a60


	//   ....[9]....
        /*0074*/ 	.word	0x00000a70


	//   ....[10]....
        /*0078*/ 	.word	0x00000c60


	//   ....[11]....
        /*007c*/ 	.word	0x00000c70


	//   ....[12]....
        /*0080*/ 	.word	0x00001440


	//   ....[13]....
        /*0084*/ 	.word	0x00001450


	//   ....[14]....
        /*0088*/ 	.word	0x00001530


	//   ....[15]....
        /*008c*/ 	.word	0x00001540


	//   ....[16]....
        /*0090*/ 	.word	0x00001730


	//   ....[17]....
        /*0094*/ 	.word	0x00001740


	//   ....[18]....
        /*0098*/ 	.word	0x00001f10


	//   ....[19]....
        /*009c*/ 	.word	0x00001f20


	//   ....[20]....
        /*00a0*/ 	.word	0x00002000


	//   ....[21]....
        /*00a4*/ 	.word	0x00002010


	//   ....[22]....
        /*00a8*/ 	.word	0x00002200


	//   ....[23]....
        /*00ac*/ 	.word	0x00002210


	//   ....[24]....
        /*00b0*/ 	.word	0x000029e0


	//   ....[25]....
        /*00b4*/ 	.word	0x000029f0


	//   ....[26]....
        /*00b8*/ 	.word	0x00002ad0


	//   ....[27]....
        /*00bc*/ 	.word	0x00002ae0


	//   ....[28]....
        /*00c0*/ 	.word	0x00002cd0


	//   ....[29]....
        /*00c4*/ 	.word	0x00002ce0


	//   ....[30]....
        /*00c8*/ 	.word	0x000034b0


	//   ....[31]....
        /*00cc*/ 	.word	0x000034c0


	//   ....[32]....
        /*00d0*/ 	.word	0x000035a0


	//   ....[33]....
        /*00d4*/ 	.word	0x000035b0


	//   ....[34]....
        /*00d8*/ 	.word	0x000037a0


	//   ....[35]....
        /*00dc*/ 	.word	0x000037b0


	//   ....[36]....
        /*00e0*/ 	.word	0x00003f80


	//   ....[37]....
        /*00e4*/ 	.word	0x00003f90


	//   ....[38]....
        /*00e8*/ 	.word	0x00004070


	//   ....[39]....
        /*00ec*/ 	.word	0x00004080


	//   ....[40]....
        /*00f0*/ 	.word	0x00004270


	//   ....[41]....
        /*00f4*/ 	.word	0x00004280


	//----- nvinfo : EIATTR_COOP_GROUP_MASK_REGIDS
	.align		4
.L_190:
        /*00f8*/ 	.byte	0x04, 0x29
        /*00fa*/ 	.short	(.L_192 - .L_191)


	//   ....[0]....
.L_191:
        /*00fc*/ 	.word	0xffffffff


	//   ....[1]....
        /*0100*/ 	.word	0xffffffff


	//   ....[2]....
        /*0104*/ 	.word	0xffffffff


	//   ....[3]....
        /*0108*/ 	.word	0xffffffff


	//   ....[4]....
        /*010c*/ 	.word	0xffffffff


	//   ....[5]....
        /*0110*/ 	.word	0xffffffff


	//   ....[6]....
        /*0114*/ 	.word	0xffffffff


	//   ....[7]....
        /*0118*/ 	.word	0xffffffff


	//   ....[8]....
        /*011c*/ 	.word	0xffffffff


	//   ....[9]....
        /*0120*/ 	.word	0xffffffff


	//   ....[10]....
        /*0124*/ 	.word	0xffffffff


	//   ....[11]....
        /*0128*/ 	.word	0xffffffff


	//   ....[12]....
        /*012c*/ 	.word	0xffffffff


	//   ....[13]....
        /*0130*/ 	.word	0xffffffff


	//   ....[14]....
        /*0134*/ 	.word	0xffffffff


	//   ....[15]....
        /*0138*/ 	.word	0xffffffff


	//   ....[16]....
        /*013c*/ 	.word	0xffffffff


	//   ....[17]....
        /*0140*/ 	.word	0xffffffff


	//   ....[18]....
        /*0144*/ 	.word	0xffffffff


	//   ....[19]....
        /*0148*/ 	.word	0xffffffff


	//   ....[20]....
        /*014c*/ 	.word	0xffffffff


	//   ....[21]....
        /*0150*/ 	.word	0xffffffff


	//   ....[22]....
        /*0154*/ 	.word	0xffffffff


	//   ....[23]....
        /*0158*/ 	.word	0xffffffff


	//   ....[24]....
        /*015c*/ 	.word	0xffffffff


	//   ....[25]....
        /*0160*/ 	.word	0xffffffff


	//   ....[26]....
        /*0164*/ 	.word	0xffffffff


	//   ....[27]....
        /*0168*/ 	.word	0xffffffff


	//   ....[28]....
        /*016c*/ 	.word	0xffffffff


	//   ....[29]....
        /*0170*/ 	.word	0xffffffff


	//   ....[30]....
        /*0174*/ 	.word	0xffffffff


	//   ....[31]....
        /*0178*/ 	.word	0xffffffff


	//   ....[32]....
        /*017c*/ 	.word	0xffffffff


	//   ....[33]....
        /*0180*/ 	.word	0xffffffff


	//   ....[34]....
        /*0184*/ 	.word	0xffffffff


	//   ....[35]....
        /*0188*/ 	.word	0xffffffff


	//   ....[36]....
        /*018c*/ 	.word	0xffffffff


	//   ....[37]....
        /*0190*/ 	.word	0xffffffff


	//   ....[38]....
        /*0194*/ 	.word	0xffffffff


	//   ....[39]....
        /*0198*/ 	.word	0xffffffff


	//   ....[40]....
        /*019c*/ 	.word	0xffffffff


	//   ....[41]....
        /*01a0*/ 	.word	0xffffffff


	//   ....[42]....
        /*01a4*/ 	.word	0x05000000


	//   ....[43]....
        /*01a8*/ 	.word	0x05000000


	//   ....[44]....
        /*01ac*/ 	.word	0x05000000


	//   ....[45]....
        /*01b0*/ 	.word	0x05000000


	//   ....[46]....
        /*01b4*/ 	.word	0x05000000


	//   ....[47]....
        /*01b8*/ 	.word	0x05000000


	//   ....[48]....
        /*01bc*/ 	.word	0x05000000


	//   ....[49]....
        /*01c0*/ 	.word	0x05000000


	//   ....[50]....
        /*01c4*/ 	.word	0x05000000


	//   ....[51]....
        /*01c8*/ 	.word	0x05000000


	//   ....[52]....
        /*01cc*/ 	.word	0x05000000


	//   ....[53]....
        /*01d0*/ 	.word	0x05000000


	//   ....[54]....
        /*01d4*/ 	.word	0x05000000


	//   ....[55]....
        /*01d8*/ 	.word	0x05000000


	//   ....[56]....
        /*01dc*/ 	.word	0x05000000


	//   ....[57]....
        /*01e0*/ 	.word	0x05000000


	//   ....[58]....
        /*01e4*/ 	.word	0x05000000


	//   ....[59]....
        /*01e8*/ 	.word	0x05000000


	//   ....[60]....
        /*01ec*/ 	.word	0x05000000


	//   ....[61]....
        /*01f0*/ 	.word	0x05000000


	//   ....[62]....
        /*01f4*/ 	.word	0x05000000


	//   ....[63]....
        /*01f8*/ 	.word	0x05000000


	//   ....[64]....
        /*01fc*/ 	.word	0x05000000


	//   ....[65]....
        /*0200*/ 	.word	0x05000000


	//   ....[66]....
        /*0204*/ 	.word	0x05000000


	//   ....[67]....
        /*0208*/ 	.word	0x05000000


	//   ....[68]....
        /*020c*/ 	.word	0x05000000


	//   ....[69]....
        /*0210*/ 	.word	0x05000000


	//   ....[70]....
        /*0214*/ 	.word	0x05000000


	//   ....[71]....
        /*0218*/ 	.word	0x05000000


	//   ....[72]....
        /*021c*/ 	.word	0x05000000


	//   ....[73]....
        /*0220*/ 	.word	0x05000000


	//   ....[74]....
        /*0224*/ 	.word	0x05000000


	//   ....[75]....
        /*0228*/ 	.word	0x05000000


	//   ....[76]....
        /*022c*/ 	.word	0x05000000


	//   ....[77]....
        /*0230*/ 	.word	0x05000000


	//   ....[78]....
        /*0234*/ 	.word	0x05000000


	//   ....[79]....
        /*0238*/ 	.word	0x05000000


	//----- nvinfo : EIATTR_COOP_GROUP_INSTR_OFFSETS
	.align		4
.L_192:
        /*023c*/ 	.byte	0x04, 0x28
        /*023e*/ 	.short	(.L_194 - .L_193)


	//   ....[0]....
.L_193:
        /*0240*/ 	.word	0x00000390


	//   ....[1]....
        /*0244*/ 	.word	0x000004f0


	//   ....[2]....
        /*0248*/ 	.word	0x00000500


	//   ....[3]....
        /*024c*/ 	.word	0x000005d0


	//   ....[4]....
        /*0250*/ 	.word	0x00000770


	//   ....[5]....
        /*0254*/ 	.word	0x00000920


	//   ....[6]....
        /*0258*/ 	.word	0x00000930


	//   ....[7]....
        /*025c*/ 	.word	0x00000a10


	//   ....[8]....
        /*0260*/ 	.word	0x00000a20


	//   ....[9]....
        /*0264*/ 	.word	0x00000b00


	//   ....[10]....
        /*0268*/ 	.word	0x00000d00


	//   ....[11]....
        /*026c*/ 	.word	0x000013f0


	//   ....[12]....
        /*0270*/ 	.word	0x00001400


	//   ....[13]....
        /*0274*/ 	.word	0x000014e0


	//   ....[14]....
        /*0278*/ 	.word	0x000014f0


	//   ....[15]....
        /*027c*/ 	.word	0x000015d0


	//   ....[16]....
        /*0280*/ 	.word	0x000017d0


	//   ....[17]....
        /*0284*/ 	.word	0x00001ec0


	//   ....[18]....
        /*0288*/ 	.word	0x00001ed0


	//   ....[19]....
        /*028c*/ 	.word	0x00001fb0


	//   ....[20]....
        /*0290*/ 	.word	0x00001fc0


	//   ....[21]....
        /*0294*/ 	.word	0x000020a0


	//   ....[22]....
        /*0298*/ 	.word	0x000022a0


	//   ....[23]....
        /*029c*/ 	.word	0x00002990


	//   ....[24]....
        /*02a0*/ 	.word	0x000029a0


	//   ....[25]....
        /*02a4*/ 	.word	0x00002a80


	//   ....[26]....
        /*02a8*/ 	.word	0x00002a90


	//   ....[27]....
        /*02ac*/ 	.word	0x00002b70


	//   ....[28]....
        /*02b0*/ 	.word	0x00002d70


	//   ....[29]....
        /*02b4*/ 	.word	0x00003460


	//   ....[30]....
        /*02b8*/ 	.word	0x00003470


	//   ....[31]....
        /*02bc*/ 	.word	0x00003550


	//   ....[32]....
        /*02c0*/ 	.word	0x00003560


	//   ....[33]....
        /*02c4*/ 	.word	0x00003640


	//   ....[34]....
        /*02c8*/ 	.word	0x00003840


	//   ....[35]....
        /*02cc*/ 	.word	0x00003f30


	//   ....[36]....
        /*02d0*/ 	.word	0x00003f40


	//   ....[37]....
        /*02d4*/ 	.word	0x00004020


	//   ....[38]....
        /*02d8*/ 	.word	0x00004030


	//   ....[39]....
        /*02dc*/ 	.word	0x00004110


	//   ....[40]....
        /*02e0*/ 	.word	0x00004310


	//   ....[41]....
        /*02e4*/ 	.word	0x00004a40


	//   ....[42]....
        /*02e8*/ 	.word	0x00004b50


	//   ....[43]....
        /*02ec*/ 	.word	0x00004bf0


	//   ....[44]....
        /*02f0*/ 	.word	0x00004c50


	//   ....[45]....
        /*02f4*/ 	.word	0x00004ce0


	//   ....[46]....
        /*02f8*/ 	.word	0x00004d40


	//   ....[47]....
        /*02fc*/ 	.word	0x00004da0


	//   ....[48]....
        /*0300*/ 	.word	0x00004e10


	//   ....[49]....
        /*0304*/ 	.word	0x00004eb0


	//   ....[50]....
        /*0308*/ 	.word	0x00004f10


	//   ....[51]....
        /*030c*/ 	.word	0x00004fa0


	//   ....[52]....
        /*0310*/ 	.word	0x00005000


	//   ....[53]....
        /*0314*/ 	.word	0x00005060


	//   ....[54]....
        /*0318*/ 	.word	0x000050d0


	//   ....[55]....
        /*031c*/ 	.word	0x00005170


	//   ....[56]....
        /*0320*/ 	.word	0x000051d0


	//   ....[57]....
        /*0324*/ 	.word	0x00005260


	//   ....[58]....
        /*0328*/ 	.word	0x000052c0


	//   ....[59]....
        /*032c*/ 	.word	0x00005320


	//   ....[60]....
        /*0330*/ 	.word	0x00005390


	//   ....[61]....
        /*0334*/ 	.word	0x00005430


	//   ....[62]....
        /*0338*/ 	.word	0x00005490


	//   ....[63]....
        /*033c*/ 	.word	0x00005520


	//   ....[64]....
        /*0340*/ 	.word	0x00005580


	//   ....[65]....
        /*0344*/ 	.word	0x000055e0


	//   ....[66]....
        /*0348*/ 	.word	0x00005650


	//   ....[67]....
        /*034c*/ 	.word	0x000056f0


	//   ....[68]....
        /*0350*/ 	.word	0x00005750


	//   ....[69]....
        /*0354*/ 	.word	0x000057e0


	//   ....[70]....
        /*0358*/ 	.word	0x00005840


	//   ....[71]....
        /*035c*/ 	.word	0x000058a0


	//   ....[72]....
        /*0360*/ 	.word	0x00005910


	//   ....[73]....
        /*0364*/ 	.word	0x000059b0


	//   ....[74]....
        /*0368*/ 	.word	0x00005a10


	//   ....[75]....
        /*036c*/ 	.word	0x00005aa0


	//   ....[76]....
        /*0370*/ 	.word	0x00005b00


	//   ....[77]....
        /*0374*/ 	.word	0x00005b60


	//   ....[78]....
        /*0378*/ 	.word	0x00005bd0


	//   ....[79]....
        /*037c*/ 	.word	0x00005c70


	//----- nvinfo : EIATTR_VRC_CTA_INIT_COUNT
	.align		4
.L_194:
        /*0380*/ 	.byte	0x02, 0x4a
	.zero		1
	.zero		1


	//----- nvinfo : EIATTR_EXIT_INSTR_OFFSETS
	.align		4
        /*0384*/ 	.byte	0x04, 0x1c
        /*0386*/ 	.short	(.L_196 - .L_195)


	//   ....[0]....
.L_195:
        /*0388*/ 	.word	0x00000050


	//   ....[1]....
        /*038c*/ 	.word	0x00004a50


	//   ....[2]....
        /*0390*/ 	.word	0x00004b10


	//----- nvinfo : EIATTR_MAX_THREADS
	.align		4
.L_196:
        /*0394*/ 	.byte	0x04, 0x05
        /*0396*/ 	.short	(.L_198 - .L_197)
.L_197:
        /*0398*/ 	.word	0x00000400
        /*039c*/ 	.word	0x00000001
        /*03a0*/ 	.word	0x00000001


	//----- nvinfo : EIATTR_CRS_STACK_SIZE
	.align		4
.L_198:
        /*03a4*/ 	.byte	0x04, 0x1e
        /*03a6*/ 	.short	(.L_200 - .L_199)
.L_199:
        /*03a8*/ 	.word	0x00000000


	//----- nvinfo : EIATTR_CBANK_PARAM_SIZE
	.align		4
.L_200:
        /*03ac*/ 	.byte	0x03, 0x19
        /*03ae*/ 	.short	0x0014


	//----- nvinfo : EIATTR_PARAM_CBANK
	.align		4
        /*03b0*/ 	.byte	0x04, 0x0a
        /*03b2*/ 	.short	(.L_202 - .L_201)
	.align		4
.L_201:
        /*03b4*/ 	.word	index@(.nv.constant0._ZN17signal_processing7kernels15fft_sm90_kernelILi7EEEvPK6float2PS2_i)
        /*03b8*/ 	.short	0x0380
        /*03ba*/ 	.short	0x0014


	//----- nvinfo : EIATTR_SW_WAR
	.align		4
.L_202:
        /*03bc*/ 	.byte	0x04, 0x36
        /*03be*/ 	.short	(.L_204 - .L_203)
.L_203:
        /*03c0*/ 	.word	0x00000008
.L_204:


//--------------------- .nv.info._ZN17signal_processing7kernels15fft_sm80_kernelILi10EEEvPK6float2PS2_i --------------------------
	.section	.nv.info._ZN17signal_processing7kernels15fft_sm80_kernelILi10EEEvPK6float2PS2_i,"",@"SHT_CUDA_INFO"
	.sectionflags	@""
	.align	4


	//----- nvinfo : EIATTR_CUDA_API_VERSION
	.align		4
        /*0000*/ 	.byte	0x04, 0x37
        /*0002*/ 	.short	(.L_206 - .L_205)
.L_205:
        /*0004*/ 	.word	0x00000082


	//----- nvinfo : EIATTR_KPARAM_INFO
	.align		4
.L_206:
        /*0008*/ 	.byte	0x04, 0x17
        /*000a*/ 	.short	(.L_208 - .L_207)
.L_207:
        /*000c*/ 	.word	0x00000000
        /*0010*/ 	.short	0x0002
        /*0012*/ 	.short	0x0010
        /*0014*/ 	.byte	0x00, 0xf0, 0x11, 0x00


	//----- nvinfo : EIATTR_KPARAM_INFO
	.align		4
.L_208:
        /*0018*/ 	.byte	0x04, 0x17
        /*001a*/ 	.short	(.L_210 - .L_209)
.L_209:
        /*001c*/ 	.word	0x00000000
        /*0020*/ 	.short	0x0001
        /*0022*/ 	.short	0x0008
        /*0024*/ 	.byte	0x00, 0xf5, 0x21, 0x00


	//----- nvinfo : EIATTR_KPARAM_INFO
	.align		4
.L_210:
        /*0028*/ 	.byte	0x04, 0x17
        /*002a*/ 	.short	(.L_212 - .L_211)
.L_211:
        /*002c*/ 	.word	0x00000000
        /*0030*/ 	.short	0x0000
        /*0032*/ 	.short	0x0000
        /*0034*/ 	.byte	0x00, 0xf5, 0x21, 0x00


	//----- nvinfo : EIATTR_RESERVED_SMEM_USED
	.align		4
.L_212:
        /*0038*/ 	.byte	0x01, 0x41
	.zero		2


	//----- nvinfo : EIATTR_SPARSE_MMA_MASK
	.align		4
        /*003c*/ 	.byte	0x03, 0x50
        /*003e*/ 	.short	0x0000


	//----- nvinfo : EIATTR_MAXREG_COUNT
	.align		4
        /*0040*/ 	.byte	0x03, 0x1b
        /*0042*/ 	.short	0x0020


	//----- nvinfo : EIATTR_NUM_BARRIERS
	.align		4
        /*0044*/ 	.byte	0x02, 0x4c
        /*0046*/ 	.byte	0x01
	.zero		1


	//----- nvinfo : EIATTR_MERCURY_ISA_VERSION
	.align		4
        /*0048*/ 	.byte	0x03, 0x5f
        /*004a*/ 	.short	0x0101


	//----- nvinfo : EIATTR_INT_WARP_WIDE_INSTR_OFFSETS
	.align		4
        /*004c*/ 	.byte	0x04, 0x31
        /*004e*/ 	.short	(.L_214 - .L_213)


	//   ....[0]....
.L_213:
        /*0050*/ 	.word	0x000004e0


	//   ....[1]....
        /*0054*/ 	.word	0x000004f0


	//   ....[2]....
        /*0058*/ 	.word	0x000005d0


	//   ....[3]....
        /*005c*/ 	.word	0x000005e0


	//   ....[4]....
        /*0060*/ 	.word	0x00000780


	//   ....[5]....
        /*0064*/ 	.word	0x000007a0


	//----- nvinfo : EIATTR_COOP_GROUP_MASK_REGIDS
	.align		4
.L_214:
        /*0068*/ 	.byte	0x04, 0x29
        /*006a*/ 	.short	(.L_216 - .L_215)


	//   ....[0]....
.L_215:
        /*006c*/ 	.word	0xffffffff


	//   ....[1]....
        /*0070*/ 	.word	0xffffffff


	//   ....[2]....
        /*0074*/ 	.word	0xffffffff


	//   ....[3]....
        /*0078*/ 	.word	0xffffffff


	//   ....[4]....
        /*007c*/ 	.word	0xffffffff


	//   ....[5]....
        /*0080*/ 	.word	0xffffffff


	//   ....[6]....
        /*0084*/ 	.word	0x05000003


	//   ....[7]....
        /*0088*/ 	.word	0x05000003


	//   ....[8]....
        /*008c*/ 	.word	0x05000003


	//   ....[9]....
        /*0090*/ 	.word	0x05000003


	//   ....[10]....
        /*0094*/ 	.word	0x05000003


	//   ....[11]....
        /*0098*/ 	.word	0x05000003


	//----- nvinfo : EIATTR_COOP_GROUP_INSTR_OFFSETS
	.align		4
.L_216:
        /*009c*/ 	.byte	0x04, 0x28
        /*009e*/ 	.short	(.L_218 - .L_217)


	//   ....[0]....
.L_217:
        /*00a0*/ 	.word	0x00000490


	//   ....[1]....
        /*00a4*/ 	.word	0x00000580


	//   ....[2]....
        /*00a8*/ 	.word	0x00000590


	//   ....[3]....
        /*00ac*/ 	.word	0x00000670


	//   ....[4]....
        /*00b0*/ 	.word	0x00000810


	//   ....[5]....
        /*00b4*/ 	.word	0x00001eb0


	//   ....[6]....
        /*00b8*/ 	.word	0x00002010


	//   ....[7]....
        /*00bc*/ 	.word	0x000020c0


	//   ....[8]....
        /*00c0*/ 	.word	0x00002120


	//   ....[9]....
        /*00c4*/ 	.word	0x00002180


	//   ....[10]....
        /*00c8*/ 	.word	0x000021f0


	//   ....[11]....
        /*00cc*/ 	.word	0x000022a0


	//----- nvinfo : EIATTR_VRC_CTA_INIT_COUNT
	.align		4
.L_218:
        /*00d0*/ 	.byte	0x02, 0x4a
	.zero		1
	.zero		1


	//----- nvinfo : EIATTR_EXIT_INSTR_OFFSETS
	.align		4
        /*00d4*/ 	.byte	0x04, 0x1c
        /*00d6*/ 	.short	(.L_220 - .L_219)


	//   ....[0]....
.L_219:
        /*00d8*/ 	.word	0x00000050


	//   ....[1]....
        /*00dc*/ 	.word	0x00001fd0


	//----- nvinfo : EIATTR_MAX_THREADS
	.align		4
.L_220:
        /*00e0*/ 	.byte	0x04, 0x05
        /*00e2*/ 	.short	(.L_222 - .L_221)
.L_221:
        /*00e4*/ 	.word	0x00000200
        /*00e8*/ 	.word	0x00000001
        /*00ec*/ 	.word	0x00000001


	//----- nvinfo : EIATTR_CRS_STACK_SIZE
	.align		4
.L_222:
        /*00f0*/ 	.byte	0x04, 0x1e
        /*00f2*/ 	.short	(.L_224 - .L_223)
.L_223:
        /*00f4*/ 	.word	0x00000000


	//----- nvinfo : EIATTR_CBANK_PARAM_SIZE
	.align		4
.L_224:
        /*00f8*/ 	.byte	0x03, 0x19
        /*00fa*/ 	.short	0x0014


	//----- nvinfo : EIATTR_PARAM_CBANK
	.align		4
        /*00fc*/ 	.byte	0x04, 0x0a
        /*00fe*/ 	.short	(.L_226 - .L_225)
	.align		4
.L_225:
        /*0100*/ 	.word	index@(.nv.constant0._ZN17signal_processing7kernels15fft_sm80_kernelILi10EEEvPK6float2PS2_i)
        /*0104*/ 	.short	0x0380
        /*0106*/ 	.short	0x0014


	//----- nvinfo : EIATTR_SW_WAR
	.align		4
.L_226:
        /*0108*/ 	.byte	0x04, 0x36
        /*010a*/ 	.short	(.L_228 - .L_227)
.L_227:
        /*010c*/ 	.word	0x00000008
.L_228:


//--------------------- .nv.info._ZN17signal_processing7kernels15fft_sm80_kernelILi9EEEvPK6float2PS2_i --------------------------
	.section	.nv.info._ZN17signal_processing7kernels15fft_sm80_kernelILi9EEEvPK6float2PS2_i,"",@"SHT_CUDA_INFO"
	.sectionflags	@""
	.align	4


	//----- nvinfo : EIATTR_CUDA_API_VERSION
	.align		4
        /*0000*/ 	.byte	0x04, 0x37
        /*0002*/ 	.short	(.L_230 - .L_229)
.L_229:
        /*0004*/ 	.word	0x00000082


	//----- nvinfo : EIATTR_KPARAM_INFO
	.align		4
.L_230:
        /*0008*/ 	.byte	0x04, 0x17
        /*000a*/ 	.short	(.L_232 - .L_231)
.L_231:
        /*000c*/ 	.word	0x00000000
        /*0010*/ 	.short	0x0002
        /*0012*/ 	.short	0x0010
        /*0014*/ 	.byte	0x00, 0xf0, 0x11, 0x00


	//----- nvinfo : EIATTR_KPARAM_INFO
	.align		4
.L_232:
        /*0018*/ 	.byte	0x04, 0x17
        /*001a*/ 	.short	(.L_234 - .L_233)
.L_233:
        /*001c*/ 	.word	0x00000000
        /*0020*/ 	.short	0x0001
        /*0022*/ 	.short	0x0008
        /*0024*/ 	.byte	0x00, 0xf5, 0x21, 0x00


	//----- nvinfo : EIATTR_KPARAM_INFO
	.align		4
.L_234:
        /*0028*/ 	.byte	0x04, 0x17
        /*002a*/ 	.short	(.L_236 - .L_235)
.L_235:
        /*002c*/ 	.word	0x00000000
        /*0030*/ 	.short	0x0000
        /*0032*/ 	.short	0x0000
        /*0034*/ 	.byte	0x00, 0xf5, 0x21, 0x00


	//----- nvinfo : EIATTR_RESERVED_SMEM_USED
	.align		4
.L_236:
        /*0038*/ 	.byte	0x01, 0x41
	.zero		2


	//----- nvinfo : EIATTR_SPARSE_MMA_MASK
	.align		4
        /*003c*/ 	.byte	0x03, 0x50
        /*003e*/ 	.short	0x0000


	//----- nvinfo : EIATTR_MAXREG_COUNT
	.align		4
        /*0040*/ 	.byte	0x03, 0x1b
        /*0042*/ 	.short	0x0020


	//----- nvinfo : EIATTR_NUM_BARRIERS
	.align		4
        /*0044*/ 	.byte	0x02, 0x4c
        /*0046*/ 	.byte	0x01
	.zero		1


	//----- nvinfo : EIATTR_MERCURY_ISA_VERSION
	.align		4
        /*0048*/ 	.byte	0x03, 0x5f
        /*004a*/ 	.short	0x0101


	//----- nvinfo : EIATTR_INT_WARP_WIDE_INSTR_OFFSETS
	.align		4
        /*004c*/ 	.byte	0x04, 0x31
        /*004e*/ 	.short	(.L_238 - .L_237)


	//   ....[0]....
.L_237:
        /*0050*/ 	.word	0x00000490


	//   ....[1]....
        /*0054*/ 	.word	0x000004a0


	//   ....[2]....
        /*0058*/ 	.word	0x00000580


	//   ....[3]....
        /*005c*/ 	.word	0x00000590


	//   ....[4]....
        /*0060*/ 	.word	0x00000730


	//   ....[5]....
        /*0064*/ 	.word	0x00000750


	//----- nvinfo : EIATTR_COOP_GROUP_MASK_REGIDS
	.align		4
.L_238:
        /*0068*/ 	.byte	0x04, 0x29
        /*006a*/ 	.short	(.L_240 - .L_239)


	//   ....[0]....
.L_239:
        /*006c*/ 	.word	0xffffffff


	//   ....[1]....
        /*0070*/ 	.word	0xffffffff


	//   ....[2]....
        /*0074*/ 	.word	0xffffffff


	//   ....[3]....
        /*0078*/ 	.word	0xffffffff


	//   ....[4]....
        /*007c*/ 	.word	0xffffffff


	//   ....[5]....
        /*0080*/ 	.word	0xffffffff


	//   ....[6]....
        /*0084*/ 	.word	0x05000002


	//   ....[7]....
        /*0088*/ 	.word	0x05000002


	//   ....[8]....
        /*008c*/ 	.word	0x05000002


	//   ....[9]....
        /*0090*/ 	.word	0x05000002


	//   ....[10]....
        /*0094*/ 	.word	0x05000002


	//   ....[11]....
        /*0098*/ 	.word	0x05000002


	//----- nvinfo : EIATTR_COOP_GROUP_INSTR_OFFSETS
	.align		4
.L_240:
        /*009c*/ 	.byte	0x04, 0x28
        /*009e*/ 	.short	(.L_242 - .L_241)


	//   ....[0]....
.L_241:
        /*00a0*/ 	.word	0x00000450


	//   ....[1]....
        /*00a4*/ 	.word	0x00000530


	//   ....[2]....
        /*00a8*/ 	.word	0x00000540


	//   ....[3]....
        /*00ac*/ 	.word	0x00000620


	//   ....[4]....
        /*00b0*/ 	.word	0x000007e0


	//   ....[5]....
        /*00b4*/ 	.word	0x00001e90


	//   ....[6]....
        /*00b8*/ 	.word	0x00002010


	//   ....[7]....
        /*00bc*/ 	.word	0x000020c0


	//   ....[8]....
        /*00c0*/ 	.word	0x00002120


	//   ....[9]....
        /*00c4*/ 	.word	0x00002180


	//   ....[10]....
        /*00c8*/ 	.word	0x000021f0


	//   ....[11]....
        /*00cc*/ 	.word	0x000022a0


	//----- nvinfo : EIATTR_VRC_CTA_INIT_COUNT
	.align		4
.L_242:
        /*00d0*/ 	.byte	0x02, 0x4a
	.zero		1
	.zero		1


	//----- nvinfo : EIATTR_EXIT_INSTR_OFFSETS
	.align		4
        /*00d4*/ 	.byte	0x04, 0x1c
        /*00d6*/ 	.short	(.L_244 - .L_243)


	//   ....[0]....
.L_243:
        /*00d8*/ 	.word	0x00000050


	//   ....[1]....
        /*00dc*/ 	.word	0x00001f00


	//   ....[2]....
        /*00e0*/ 	.word	0x00001fd0


	//----- nvinfo : EIATTR_MAX_THREADS
	.align		4
.L_244:
        /*00e4*/ 	.byte	0x04, 0x05
        /*00e6*/ 	.short	(.L_246 - .L_245)
.L_245:
        /*00e8*/ 	.word	0x00000200
        /*00ec*/ 	.word	0x00000001
        /*00f0*/ 	.word	0x00000001


	//----- nvinfo : EIATTR_CRS_STACK_SIZE
	.align		4
.L_246:
        /*00f4*/ 	.byte	0x04, 0x1e
        /*00f6*/ 	.short	(.L_248 - .L_247)
.L_247:
        /*00f8*/ 	.word	0x00000000


	//----- nvinfo : EIATTR_CBANK_PARAM_SIZE
	.align		4
.L_248:
        /*00fc*/ 	.byte	0x03, 0x19
        /*00fe*/ 	.short	0x0014


	//----- nvinfo : EIATTR_PARAM_CBANK
	.align		4
        /*0100*/ 	.byte	0x04, 0x0a
        /*0102*/ 	.short	(.L_250 - .L_249)
	.align		4
.L_249:
        /*0104*/ 	.word	index@(.nv.constant0._ZN17signal_processing7kernels15fft_sm80_kernelILi9EEEvPK6float2PS2_i)
        /*0108*/ 	.short	0x0380
        /*010a*/ 	.short	0x0014


	//----- nvinfo : EIATTR_SW_WAR
	.align		4
.L_250:
        /*010c*/ 	.byte	0x04, 0x36
        /*010e*/ 	.short	(.L_252 - .L_251)
.L_251:
        /*0110*/ 	.word	0x00000008
.L_252:


//--------------------- .nv.info._ZN17signal_processing7kernels15fft_sm80_kernelILi8EEEvPK6float2PS2_i --------------------------
	.section	.nv.info._ZN17signal_processing7kernels15fft_sm80_kernelILi8EEEvPK6float2PS2_i,"",@"SHT_CUDA_INFO"
	.sectionflags	@""
	.align	4


	//----- nvinfo : EIATTR_CUDA_API_VERSION
	.align		4
        /*0000*/ 	.byte	0x04, 0x37
        /*0002*/ 	.short	(.L_254 - .L_253)
.L_253:
        /*0004*/ 	.word	0x00000082


	//----- nvinfo : EIATTR_KPARAM_INFO
	.align		4
.L_254:
        /*0008*/ 	.byte	0x04, 0x17
        /*000a*/ 	.short	(.L_256 - .L_255)
.L_255:
        /*000c*/ 	.word	0x00000000
        /*0010*/ 	.short	0x0002
        /*0012*/ 	.short	0x0010
        /*0014*/ 	.byte	0x00, 0xf0, 0x11, 0x00


	//----- nvinfo : EIATTR_KPARAM_INFO
	.align		4
.L_256:
        /*0018*/ 	.byte	0x04, 0x17
        /*001a*/ 	.short	(.L_258 - .L_257)
.L_257:
        /*001c*/ 	.word	0x00000000
        /*0020*/ 	.short	0x0001
        /*0022*/ 	.short	0x0008
        /*0024*/ 	.byte	0x00, 0xf5, 0x21, 0x00


	//----- nvinfo : EIATTR_KPARAM_INFO
	.align		4
.L_258:
        /*0028*/ 	.byte	0x04, 0x17
        /*002a*/ 	.short	(.L_260 - .L_259)
.L_259:
        /*002c*/ 	.word	0x00000000
        /*0030*/ 	.short	0x0000
        /*0032*/ 	.short	0x0000
        /*0034*/ 	.byte	0x00, 0xf5, 0x21, 0x00


	//----- nvinfo : EIATTR_RESERVED_SMEM_USED
	.align		4
.L_260:
        /*0038*/ 	.byte	0x01, 0x41
	.zero		2


	//----- nvinfo : EIATTR_SPARSE_MMA_MASK
	.align		4
        /*003c*/ 	.byte	0x03, 0x50
        /*003e*/ 	.short	0x0000


	//----- nvinfo : EIATTR_MAXREG_COUNT
	.align		4
        /*0040*/ 	.byte	0x03, 0x1b
        /*0042*/ 	.short	0x0020


	//----- nvinfo : EIATTR_NUM_BARRIERS
	.align		4
        /*0044*/ 	.byte	0x02, 0x4c
        /*0046*/ 	.byte	0x01
	.zero		1


	//----- nvinfo : EIATTR_MERCURY_ISA_VERSION
	.align		4
        /*0048*/ 	.byte	0x03, 0x5f
        /*004a*/ 	.short	0x0101


	//----- nvinfo : EIATTR_INT_WARP_WIDE_INSTR_OFFSETS
	.align		4
        /*004c*/ 	.byte	0x04, 0x31
        /*004e*/ 	.short	(.L_262 - .L_261)


	//   ....[0]....
.L_261:
        /*0050*/ 	.word	0x00000490


	//   ....[1]....
        /*0054*/ 	.word	0x000004a0


	//   ....[2]....
        /*0058*/ 	.word	0x00000580


	//   ....[3]....
        /*005c*/ 	.word	0x00000590


	//   ....[4]....
        /*0060*/ 	.word	0x00000730


	//   ....[5]....
        /*0064*/ 	.word	0x00000750


	//----- nvinfo : EIATTR_COOP_GROUP_MASK_REGIDS
	.align		4
.L_262:
        /*0068*/ 	.byte	0x04, 0x29
        /*006a*/ 	.short	(.L_264 - .L_263)


	//   ....[0]....
.L_263:
        /*006c*/ 	.word	0xffffffff


	//   ....[1]....
        /*0070*/ 	.word	0xffffffff


	//   ....[2]....
        /*0074*/ 	.word	0xffffffff


	//   ....[3]....
        /*0078*/ 	.word	0xffffffff


	//   ....[4]....
        /*007c*/ 	.word	0xffffffff


	//   ....[5]....
        /*0080*/ 	.word	0xffffffff


	//   ....[6]....
        /*0084*/ 	.word	0x05000002


	//   ....[7]....
        /*0088*/ 	.word	0x05000002


	//   ....[8]....
        /*008c*/ 	.word	0x05000002


	//   ....[9]....
        /*0090*/ 	.word	0x05000002


	//   ....[10]....
        /*0094*/ 	.word	0x05000002


	//   ....[11]....
        /*0098*/ 	.word	0x05000002


	//----- nvinfo : EIATTR_COOP_GROUP_INSTR_OFFSETS
	.align		4
.L_264:
        /*009c*/ 	.byte	0x04, 0x28
        /*009e*/ 	.short	(.L_266 - .L_265)


	//   ....[0]....
.L_265:
        /*00a0*/ 	.word	0x00000450


	//   ....[1]....
        /*00a4*/ 	.word	0x00000530


	//   ....[2]....
        /*00a8*/ 	.word	0x00000540


	//   ....[3]....
        /*00ac*/ 	.word	0x00000620


	//   ....[4]....
        /*00b0*/ 	.word	0x000007e0


	//   ....[5]....
        /*00b4*/ 	.word	0x00001e90


	//   ....[6]....
        /*00b8*/ 	.word	0x00002010


	//   ....[7]....
        /*00bc*/ 	.word	0x000020c0


	//   ....[8]....
        /*00c0*/ 	.word	0x00002120


	//   ....[9]....
        /*00c4*/ 	.word	0x00002180


	//   ....[10]....
        /*00c8*/ 	.word	0x000021f0


	//   ....[11]....
        /*00cc*/ 	.word	0x000022a0


	//----- nvinfo : EIATTR_VRC_CTA_INIT_COUNT
	.align		4
.L_266:
        /*00d0*/ 	.byte	0x02, 0x4a
	.zero		1
	.zero		1


	//----- nvinfo : EIATTR_EXIT_INSTR_OFFSETS
	.align		4
        /*00d4*/ 	.byte	0x04, 0x1c
        /*00d6*/ 	.short	(.L_268 - .L_267)


	//   ....[0]....
.L_267:
        /*00d8*/ 	.word	0x00000050


	//   ....[1]....
        /*00dc*/ 	.word	0x00001f00


	//   ....[2]....
        /*00e0*/ 	.word	0x00001fd0


	//----- nvinfo : EIATTR_MAX_THREADS
	.align		4
.L_268:
        /*00e4*/ 	.byte	0x04, 0x05
        /*00e6*/ 	.short	(.L_270 - .L_269)
.L_269:
        /*00e8*/ 	.word	0x00000200
        /*00ec*/ 	.word	0x00000001
        /*00f0*/ 	.word	0x00000001


	//----- nvinfo : EIATTR_CRS_STACK_SIZE
	.align		4
.L_270:
        /*00f4*/ 	.byte	0x04, 0x1e
        /*00f6*/ 	.short	(.L_272 - .L_271)
.L_271:
        /*00f8*/ 	.word	0x00000000


	//----- nvinfo : EIATTR_CBANK_PARAM_SIZE
	.align		4
.L_272:
        /*00fc*/ 	.byte	0x03, 0x19
        /*00fe*/ 	.short	0x0014


	//----- nvinfo : EIATTR_PARAM_CBANK
	.align		4
        /*0100*/ 	.byte	0x04, 0x0a
        /*0102*/ 	.short	(.L_274 - .L_273)
	.align		4
.L_273:
        /*0104*/ 	.word	index@(.nv.constant0._ZN17signal_processing7kernels15fft_sm80_kernelILi8EEEvPK6float2PS2_i)
        /*0108*/ 	.short	0x0380
        /*010a*/ 	.short	0x0014


	//----- nvinfo : EIATTR_SW_WAR
	.align		4
.L_274:
        /*010c*/ 	.byte	0x04, 0x36
        /*010e*/ 	.short	(.L_276 - .L_275)
.L_275:
        /*0110*/ 	.word	0x00000008
.L_276:


//--------------------- .nv.info._ZN17signal_processing7kernels15fft_sm80_kernelILi7EEEvPK6float2PS2_i --------------------------
	.section	.nv.info._ZN17signal_processing7kernels15fft_sm80_kernelILi7EEEvPK6float2PS2_i,"",@"SHT_CUDA_INFO"
	.sectionflags	@""
	.align	4


	//----- nvinfo : EIATTR_CUDA_API_VERSION
	.align		4
        /*0000*/ 	.byte	0x04, 0x37
        /*0002*/ 	.short	(.L_278 - .L_277)
.L_277:
        /*0004*/ 	.word	0x00000082


	//----- nvinfo : EIATTR_KPARAM_INFO
	.align		4
.L_278:
        /*0008*/ 	.byte	0x04, 0x17
        /*000a*/ 	.short	(.L_280 - .L_279)
.L_279:
        /*000c*/ 	.word	0x00000000
        /*0010*/ 	.short	0x0002
        /*0012*/ 	.short	0x0010
        /*0014*/ 	.byte	0x00, 0xf0, 0x11, 0x00


	//----- nvinfo : EIATTR_KPARAM_INFO
	.align		4
.L_280:
        /*0018*/ 	.byte	0x04, 0x17
        /*001a*/ 	.short	(.L_282 - .L_281)
.L_281:
        /*001c*/ 	.word	0x00000000
        /*0020*/ 	.short	0x0001
        /*0022*/ 	.short	0x0008
        /*0024*/ 	.byte	0x00, 0xf5, 0x21, 0x00


	//----- nvinfo : EIATTR_KPARAM_INFO
	.align		4
.L_282:
        /*0028*/ 	.byte	0x04, 0x17
        /*002a*/ 	.short	(.L_284 - .L_283)
.L_283:
        /*002c*/ 	.word	0x00000000
        /*0030*/ 	.short	0x0000
        /*0032*/ 	.short	0x0000
        /*0034*/ 	.byte	0x00, 0xf5, 0x21, 0x00


	//----- nvinfo : EIATTR_RESERVED_SMEM_USED
	.align		4
.L_284:
        /*0038*/ 	.byte	0x01, 0x41
	.zero		2


	//----- nvinfo : EIATTR_SPARSE_MMA_MASK
	.align		4
        /*003c*/ 	.byte	0x03, 0x50
        /*003e*/ 	.short	0x0000


	//----- nvinfo : EIATTR_MAXREG_COUNT
	.align		4
        /*0040*/ 	.byte	0x03, 0x1b
        /*0042*/ 	.short	0x0020


	//----- nvinfo : EIATTR_NUM_BARRIERS
	.align		4
        /*0044*/ 	.byte	0x02, 0x4c
        /*0046*/ 	.byte	0x01
	.zero		1


	//----- nvinfo : EIATTR_MERCURY_ISA_VERSION
	.align		4
        /*0048*/ 	.byte	0x03, 0x5f
        /*004a*/ 	.short	0x0101


	//----- nvinfo : EIATTR_INT_WARP_WIDE_INSTR_OFFSETS
	.align		4
        /*004c*/ 	.byte	0x04, 0x31
        /*004e*/ 	.short	(.L_286 - .L_285)


	//   ....[0]....
.L_285:
        /*0050*/ 	.word	0x00000490


	//   ....[1]....
        /*0054*/ 	.word	0x000004a0


	//   ....[2]....
        /*0058*/ 	.word	0x00000580


	//   ....[3]....
        /*005c*/ 	.word	0x00000590


	//   ....[4]....
        /*0060*/ 	.word	0x00000730


	//   ....[5]....
        /*0064*/ 	.word	0x00000750


	//----- nvinfo : EIATTR_COOP_GROUP_MASK_REGIDS
	.align		4
.L_286:
        /*0068*/ 	.byte	0x04, 0x29
        /*006a*/ 	.short	(.L_288 - .L_287)


	//   ....[0]....
.L_287:
        /*006c*/ 	.word	0xffffffff


	//   ....[1]....
        /*0070*/ 	.word	0xffffffff


	//   ....[2]....
        /*0074*/ 	.word	0xffffffff


	//   ....[3]....
        /*0078*/ 	.word	0xffffffff


	//   ....[4]....
        /*007c*/ 	.word	0xffffffff


	//   ....[5]....
        /*0080*/ 	.word	0xffffffff


	//   ....[6]....
        /*0084*/ 	.word	0x05000002


	//   ....[7]....
        /*0088*/ 	.word	0x05000002


	//   ....[8]....
        /*008c*/ 	.word	0x05000002


	//   ....[9]....
        /*0090*/ 	.word	0x05000002


	//   ....[10]....
        /*0094*/ 	.word	0x05000002


	//   ....[11]....
        /*0098*/ 	.word	0x05000002


	//----- nvinfo : EIATTR_COOP_GROUP_INSTR_OFFSETS
	.align		4
.L_288:
        /*009c*/ 	.byte	0x04, 0x28
        /*009e*/ 	.short	(.L_290 - .L_289)


	//   ....[0]....
.L_289:
        /*00a0*/ 	.word	0x00000450


	//   ....[1]....
        /*00a4*/ 	.word	0x00000530


	//   ....[2]....
        /*00a8*/ 	.word	0x00000540


	//   ....[3]....
        /*00ac*/ 	.word	0x00000620


	//   ....[4]....
        /*00b0*/ 	.word	0x000007e0


	//   ....[5]....
        /*00b4*/ 	.word	0x00001e90


	//   ....[6]....
        /*00b8*/ 	.word	0x00002010


	//   ....[7]....
        /*00bc*/ 	.word	0x000020c0


	//   ....[8]....
        /*00c0*/ 	.word	0x00002120


	//   ....[9]....
        /*00c4*/ 	.word	0x00002180


	//   ....[10]....
        /*00c8*/ 	.word	0x000021f0


	//   ....[11]....
        /*00cc*/ 	.word	0x000022a0


	//----- nvinfo : EIATTR_VRC_CTA_INIT_COUNT
	.align		4
.L_290:
        /*00d0*/ 	.byte	0x02, 0x4a
	.zero		1
	.zero		1


	//----- nvinfo : EIATTR_EXIT_INSTR_OFFSETS
	.align		4
        /*00d4*/ 	.byte	0x04, 0x1c
        /*00d6*/ 	.short	(.L_292 - .L_291)


	//   ....[0]....
.L_291:
        /*00d8*/ 	.word	0x00000050


	//   ....[1]....
        /*00dc*/ 	.word	0x00001f00


	//   ....[2]....
        /*00e0*/ 	.word	0x00001fd0


	//----- nvinfo : EIATTR_MAX_THREADS
	.align		4
.L_292:
        /*00e4*/ 	.byte	0x04, 0x05
        /*00e6*/ 	.short	(.L_294 - .L_293)
.L_293:
        /*00e8*/ 	.word	0x00000200
        /*00ec*/ 	.word	0x00000001
        /*00f0*/ 	.word	0x00000001


	//----- nvinfo : EIATTR_CRS_STACK_SIZE
	.align		4
.L_294:
        /*00f4*/ 	.byte	0x04, 0x1e
        /*00f6*/ 	.short	(.L_296 - .L_295)
.L_295:
        /*00f8*/ 	.word	0x00000000


	//----- nvinfo : EIATTR_CBANK_PARAM_SIZE
	.align		4
.L_296:
        /*00fc*/ 	.byte	0x03, 0x19
        /*00fe*/ 	.short	0x0014


	//----- nvinfo : EIATTR_PARAM_CBANK
	.align		4
        /*0100*/ 	.byte	0x04, 0x0a
        /*0102*/ 	.short	(.L_298 - .L_297)
	.align		4
.L_297:
        /*0104*/ 	.word	index@(.nv.constant0._ZN17signal_processing7kernels15fft_sm80_kernelILi7EEEvPK6float2PS2_i)
        /*0108*/ 	.short	0x0380
        /*010a*/ 	.short	0x0014


	//----- nvinfo : EIATTR_SW_WAR
	.align		4
.L_298:
        /*010c*/ 	.byte	0x04, 0x36
        /*010e*/ 	.short	(.L_300 - .L_299)
.L_299:
        /*0110*/ 	.word	0x00000008
.L_300:


//--------------------- .nv.info._ZN17signal_processing7kernels15fft_sm70_kernelILi10EEEvPK6float2PS2_i --------------------------
	.section	.nv.info._ZN17signal_processing7kernels15fft_sm70_kernelILi10EEEvPK6float2PS2_i,"",@"SHT_CUDA_INFO"
	.sectionflags	@""
	.align	4


	//----- nvinfo : EIATTR_CUDA_API_VERSION
	.align		4
        /*0000*/ 	.byte	0x04, 0x37
        /*0002*/ 	.short	(.L_302 - .L_301)
.L_301:
        /*0004*/ 	.word	0x00000082


	//----- nvinfo : EIATTR_KPARAM_INFO
	.align		4
.L_302:
        /*0008*/ 	.byte	0x04, 0x17
        /*000a*/ 	.short	(.L_304 - .L_303)
.L_303:
        /*000c*/ 	.word	0x00000000
        /*0010*/ 	.short	0x0002
        /*0012*/ 	.short	0x0010
        /*0014*/ 	.byte	0x00, 0xf0, 0x11, 0x00


	//----- nvinfo : EIATTR_KPARAM_INFO
	.align		4
.L_304:
        /*0018*/ 	.byte	0x04, 0x17
        /*001a*/ 	.short	(.L_306 - .L_305)
.L_305:
        /*001c*/ 	.word	0x00000000
        /*0020*/ 	.short	0x0001
        /*0022*/ 	.short	0x0008
        /*0024*/ 	.byte	0x00, 0xf5, 0x21, 0x00


	//----- nvinfo : EIATTR_KPARAM_INFO
	.align		4
.L_306:
        /*0028*/ 	.byte	0x04, 0x17
        /*002a*/ 	.short	(.L_308 - .L_307)
.L_307:
        /*002c*/ 	.word	0x00000000
        /*0030*/ 	.short	0x0000
        /*0032*/ 	.short	0x0000
        /*0034*/ 	.byte	0x00, 0xf5, 0x21, 0x00


	//----- nvinfo : EIATTR_SPARSE_MMA_MASK
	.align		4
.L_308:
        /*0038*/ 	.byte	0x03, 0x50
        /*003a*/ 	.short	0x0000


	//----- nvinfo : EIATTR_MAXREG_COUNT
	.align		4
        /*003c*/ 	.byte	0x03, 0x1b
        /*003e*/ 	.short	0x0040


	//----- nvinfo : EIATTR_NUM_BARRIERS
	.align		4
        /*0040*/ 	.byte	0x02, 0x4c
        /*0042*/ 	.byte	0x01
	.zero		1


	//----- nvinfo : EIATTR_MERCURY_ISA_VERSION
	.align		4
        /*0044*/ 	.byte	0x03, 0x5f
        /*0046*/ 	.short	0x0101


	//----- nvinfo : EIATTR_COOP_GROUP_MASK_REGIDS
	.align		4
        /*0048*/ 	.byte	0x04, 0x29
        /*004a*/ 	.short	(.L_310 - .L_309)


	//   ....[0]....
.L_309:
        /*004c*/ 	.word	0xffffffff


	//----- nvinfo : EIATTR_COOP_GROUP_INSTR_OFFSETS
	.align		4
.L_310:
        /*0050*/ 	.byte	0x04, 0x28
        /*0052*/ 	.short	(.L_312 - .L_311)


	//   ....[0]....
.L_311:
        /*0054*/ 	.word	0x00001820


	//----- nvinfo : EIATTR_VRC_CTA_INIT_COUNT
	.align		4
.L_312:
        /*0058*/ 	.byte	0x02, 0x4a
	.zero		1
	.zero		1


	//----- nvinfo : EIATTR_EXIT_INSTR_OFFSETS
	.align		4
        /*005c*/ 	.byte	0x04, 0x1c
        /*005e*/ 	.short	(.L_314 - .L_313)


	//   ....[0]....
.L_313:
        /*0060*/ 	.word	0x00000050


	//   ....[1]....
        /*0064*/ 	.word	0x000018a0


	//----- nvinfo : EIATTR_MAX_THREADS
	.align		4
.L_314:
        /*0068*/ 	.byte	0x04, 0x05
        /*006a*/ 	.short	(.L_316 - .L_315)
.L_315:
        /*006c*/ 	.word	0x00000200
        /*0070*/ 	.word	0x00000001
        /*0074*/ 	.word	0x00000001


	//----- nvinfo : EIATTR_CRS_STACK_SIZE
	.align		4
.L_316:
        /*0078*/ 	.byte	0x04, 0x1e
        /*007a*/ 	.short	(.L_318 - .L_317)
.L_317:
        /*007c*/ 	.word	0x00000000


	//----- nvinfo : EIATTR_CBANK_PARAM_SIZE
	.align		4
.L_318:
        /*0080*/ 	.byte	0x03, 0x19
        /*0082*/ 	.short	0x0014


	//----- nvinfo : EIATTR_PARAM_CBANK
	.align		4
        /*0084*/ 	.byte	0x04, 0x0a
        /*0086*/ 	.short	(.L_320 - .L_319)
	.align		4
.L_319:
        /*0088*/ 	.word	index@(.nv.constant0._ZN17signal_processing7kernels15fft_sm70_kernelILi10EEEvPK6float2PS2_i)
        /*008c*/ 	.short	0x0380
        /*008e*/ 	.short	0x0014


	//----- nvinfo : EIATTR_SW_WAR
	.align		4
.L_320:
        /*0090*/ 	.byte	0x04, 0x36
        /*0092*/ 	.short	(.L_322 - .L_321)
.L_321:
        /*0094*/ 	.word	0x00000008
.L_322:


//--------------------- .nv.info._ZN17signal_processing7kernels15fft_sm70_kernelILi9EEEvPK6float2PS2_i --------------------------
	.section	.nv.info._ZN17signal_processing7kernels15fft_sm70_kernelILi9EEEvPK6float2PS2_i,"",@"SHT_CUDA_INFO"
	.sectionflags	@""
	.align	4


	//----- nvinfo : EIATTR_CUDA_API_VERSION
	.align		4
        /*0000*/ 	.byte	0x04, 0x37
        /*0002*/ 	.short	(.L_324 - .L_323)
.L_323:
        /*0004*/ 	.word	0x00000082


	//----- nvinfo : EIATTR_KPARAM_INFO
	.align		4
.L_324:
        /*0008*/ 	.byte	0x04, 0x17
        /*000a*/ 	.short	(.L_326 - .L_325)
.L_325:
        /*000c*/ 	.word	0x00000000
        /*0010*/ 	.short	0x0002
        /*0012*/ 	.short	0x0010
        /*0014*/ 	.byte	0x00, 0xf0, 0x11, 0x00


	//----- nvinfo : EIATTR_KPARAM_INFO
	.align		4
.L_326:
        /*0018*/ 	.byte	0x04, 0x17
        /*001a*/ 	.short	(.L_328 - .L_327)
.L_327:
        /*001c*/ 	.word	0x00000000
        /*0020*/ 	.short	0x0001
        /*0022*/ 	.short	0x0008
        /*0024*/ 	.byte	0x00, 0xf5, 0x21, 0x00


	//----- nvinfo : EIATTR_KPARAM_INFO
	.align		4
.L_328:
        /*0028*/ 	.byte	0x04, 0x17
        /*002a*/ 	.short	(.L_330 - .L_329)
.L_329:
        /*002c*/ 	.word	0x00000000
        /*0030*/ 	.short	0x0000
        /*0032*/ 	.short	0x0000
        /*0034*/ 	.byte	0x00, 0xf5, 0x21, 0x00


	//----- nvinfo : EIATTR_SPARSE_MMA_MASK
	.align		4
.L_330:
        /*0038*/ 	.byte	0x03, 0x50
        /*003a*/ 	.short	0x0000


	//----- nvinfo : EIATTR_MAXREG_COUNT
	.align		4
        /*003c*/ 	.byte	0x03, 0x1b
        /*003e*/ 	.short	0x0040


	//----- nvinfo : EIATTR_NUM_BARRIERS
	.align		4
        /*0040*/ 	.byte	0x02, 0x4c
        /*0042*/ 	.byte	0x01
	.zero		1


	//----- nvinfo : EIATTR_MERCURY_ISA_VERSION
	.align		4
        /*0044*/ 	.byte	0x03, 0x5f
        /*0046*/ 	.short	0x0101


	//----- nvinfo : EIATTR_COOP_GROUP_MASK_REGIDS
	.align		4
        /*0048*/ 	.byte	0x04, 0x29
        /*004a*/ 	.short	(.L_332 - .L_331)


	//   ....[0]....
.L_331:
        /*004c*/ 	.word	0xffffffff


	//----- nvinfo : EIATTR_COOP_GROUP_INSTR_OFFSETS
	.align		4
.L_332:
        /*0050*/ 	.byte	0x04, 0x28
        /*0052*/ 	.short	(.L_334 - .L_333)


	//   ....[0]....
.L_333:
        /*0054*/ 	.word	0x00001820


	//----- nvinfo : EIATTR_VRC_CTA_INIT_COUNT
	.align		4
.L_334:
        /*0058*/ 	.byte	0x02, 0x4a
	.zero		1
	.zero		1


	//----- nvinfo : EIATTR_EXIT_INSTR_OFFSETS
	.align		4
        /*005c*/ 	.byte	0x04, 0x1c
        /*005e*/ 	.short	(.L_336 - .L_335)


	//   ....[0]....
.L_335:
        /*0060*/ 	.word	0x00000050


	//   ....[1]....
        /*0064*/ 	.word	0x000018a0


	//----- nvinfo : EIATTR_MAX_THREADS
	.align		4
.L_336:
        /*0068*/ 	.byte	0x04, 0x05
        /*006a*/ 	.short	(.L_338 - .L_337)
.L_337:
        /*006c*/ 	.word	0x00000200
        /*0070*/ 	.word	0x00000001
        /*0074*/ 	.word	0x00000001


	//----- nvinfo : EIATTR_CRS_STACK_SIZE
	.align		4
.L_338:
        /*0078*/ 	.byte	0x04, 0x1e
        /*007a*/ 	.short	(.L_340 - .L_339)
.L_339:
        /*007c*/ 	.word	0x00000000


	//----- nvinfo : EIATTR_CBANK_PARAM_SIZE
	.align		4
.L_340:
        /*0080*/ 	.byte	0x03, 0x19
        /*0082*/ 	.short	0x0014


	//----- nvinfo : EIATTR_PARAM_CBANK
	.align		4
        /*0084*/ 	.byte	0x04, 0x0a
        /*0086*/ 	.short	(.L_342 - .L_341)
	.align		4
.L_341:
        /*0088*/ 	.word	index@(.nv.constant0._ZN17signal_processing7kernels15fft_sm70_kernelILi9EEEvPK6float2PS2_i)
        /*008c*/ 	.short	0x0380
        /*008e*/ 	.short	0x0014


	//----- nvinfo : EIATTR_SW_WAR
	.align		4
.L_342:
        /*0090*/ 	.byte	0x04, 0x36
        /*0092*/ 	.short	(.L_344 - .L_343)
.L_343:
        /*0094*/ 	.word	0x00000008
.L_344:


//--------------------- .nv.info._ZN17signal_processing7kernels15fft_sm70_kernelILi8EEEvPK6float2PS2_i --------------------------
	.section	.nv.info._ZN17signal_processing7kernels15fft_sm70_kernelILi8EEEvPK6float2PS2_i,"",@"SHT_CUDA_INFO"
	.sectionflags	@""
	.align	4


	//----- nvinfo : EIATTR_CUDA_API_VERSION
	.align		4
        /*0000*/ 	.byte	0x04, 0x37
        /*0002*/ 	.short	(.L_346 - .L_345)
.L_345:
        /*0004*/ 	.word	0x00000082


	//----- nvinfo : EIATTR_KPARAM_INFO
	.align		4
.L_346:
        /*0008*/ 	.byte	0x04, 0x17
        /*000a*/ 	.short	(.L_348 - .L_347)
.L_347:
        /*000c*/ 	.word	0x00000000
        /*0010*/ 	.short	0x0002
        /*0012*/ 	.short	0x0010
        /*0014*/ 	.byte	0x00, 0xf0, 0x11, 0x00


	//----- nvinfo : EIATTR_KPARAM_INFO
	.align		4
.L_348:
        /*0018*/ 	.byte	0x04, 0x17
        /*001a*/ 	.short	(.L_350 - .L_349)
.L_349:
        /*001c*/ 	.word	0x00000000
        /*0020*/ 	.short	0x0001
        /*0022*/ 	.short	0x0008
        /*0024*/ 	.byte	0x00, 0xf5, 0x21, 0x00


	//----- nvinfo : EIATTR_KPARAM_INFO
	.align		4
.L_350:
        /*0028*/ 	.byte	0x04, 0x17
        /*002a*/ 	.short	(.L_352 - .L_351)
.L_351:
        /*002c*/ 	.word	0x00000000
        /*0030*/ 	.short	0x0000
        /*0032*/ 	.short	0x0000
        /*0034*/ 	.byte	0x00, 0xf5, 0x21, 0x00


	//----- nvinfo : EIATTR_SPARSE_MMA_MASK
	.align		4
.L_352:
        /*0038*/ 	.byte	0x03, 0x50
        /*003a*/ 	.short	0x0000


	//----- nvinfo : EIATTR_MAXREG_COUNT
	.align		4
        /*003c*/ 	.byte	0x03, 0x1b
        /*003e*/ 	.short	0x0040


	//----- nvinfo : EIATTR_NUM_BARRIERS
	.align		4
        /*0040*/ 	.byte	0x02, 0x4c
        /*0042*/ 	.byte	0x01
	.zero		1


	//----- nvinfo : EIATTR_MERCURY_ISA_VERSION
	.align		4
        /*0044*/ 	.byte	0x03, 0x5f
        /*0046*/ 	.short	0x0101


	//----- nvinfo : EIATTR_COOP_GROUP_MASK_REGIDS
	.align		4
        /*0048*/ 	.byte	0x04, 0x29
        /*004a*/ 	.short	(.L_354 - .L_353)


	//   ....[0]....
.L_353:
        /*004c*/ 	.word	0xffffffff


	//----- nvinfo : EIATTR_COOP_GROUP_INSTR_OFFSETS
	.align		4
.L_354:
        /*0050*/ 	.byte	0x04, 0x28
        /*0052*/ 	.short	(.L_356 - .L_355)


	//   ....[0]....
.L_355:
        /*0054*/ 	.word	0x00001840


	//----- nvinfo : EIATTR_VRC_CTA_INIT_COUNT
	.align		4
.L_356:
        /*0058*/ 	.byte	0x02, 0x4a
	.zero		1
	.zero		1


	//----- nvinfo : EIATTR_EXIT_INSTR_OFFSETS
	.align		4
        /*005c*/ 	.byte	0x04, 0x1c
        /*005e*/ 	.short	(.L_358 - .L_357)


	//   ....[0]....
.L_357:
        /*0060*/ 	.word	0x00000050


	//   ....[1]....
        /*0064*/ 	.word	0x00001890


	//   ....[2]....
        /*0068*/ 	.word	0x000018f0


	//----- nvinfo : EIATTR_MAX_THREADS
	.align		4
.L_358:
        /*006c*/ 	.byte	0x04, 0x05
        /*006e*/ 	.short	(.L_360 - .L_359)
.L_359:
        /*0070*/ 	.word	0x00000200
        /*0074*/ 	.word	0x00000001
        /*0078*/ 	.word	0x00000001


	//----- nvinfo : EIATTR_CRS_STACK_SIZE
	.align		4
.L_360:
        /*007c*/ 	.byte	0x04, 0x1e
        /*007e*/ 	.short	(.L_362 - .L_361)
.L_361:
        /*0080*/ 	.word	0x00000000


	//----- nvinfo : EIATTR_CBANK_PARAM_SIZE
	.align		4
.L_362:
        /*0084*/ 	.byte	0x03, 0x19
        /*0086*/ 	.short	0x0014


	//----- nvinfo : EIATTR_PARAM_CBANK
	.align		4
        /*0088*/ 	.byte	0x04, 0x0a
        /*008a*/ 	.short	(.L_364 - .L_363)
	.align		4
.L_363:
        /*008c*/ 	.word	index@(.nv.constant0._ZN17signal_processing7kernels15fft_sm70_kernelILi8EEEvPK6float2PS2_i)
        /*0090*/ 	.short	0x0380
        /*0092*/ 	.short	0x0014


	//----- nvinfo : EIATTR_SW_WAR
	.align		4
.L_364:
        /*0094*/ 	.byte	0x04, 0x36
        /*0096*/ 	.short	(.L_366 - .L_365)
.L_365:
        /*0098*/ 	.word	0x00000008
.L_366:


//--------------------- .nv.info._ZN17signal_processing7kernels15fft_sm70_kernelILi7EEEvPK6float2PS2_i --------------------------
	.section	.nv.info._ZN17signal_processing7kernels15fft_sm70_kernelILi7EEEvPK6float2PS2_i,"",@"SHT_CUDA_INFO"
	.sectionflags	@""
	.align	4


	//----- nvinfo : EIATTR_CUDA_API_VERSION
	.align		4
        /*0000*/ 	.byte	0x04, 0x37
        /*0002*/ 	.short	(.L_368 - .L_367)
.L_367:
        /*0004*/ 	.word	0x00000082


	//----- nvinfo : EIATTR_KPARAM_INFO
	.align		4
.L_368:
        /*0008*/ 	.byte	0x04, 0x17
        /*000a*/ 	.short	(.L_370 - .L_369)
.L_369:
        /*000c*/ 	.word	0x00000000
        /*0010*/ 	.short	0x0002
        /*0012*/ 	.short	0x0010
        /*0014*/ 	.byte	0x00, 0xf0, 0x11, 0x00


	//----- nvinfo : EIATTR_KPARAM_INFO
	.align		4
.L_370:
        /*0018*/ 	.byte	0x04, 0x17
        /*001a*/ 	.short	(.L_372 - .L_371)
.L_371:
        /*001c*/ 	.word	0x00000000
        /*0020*/ 	.short	0x0001
        /*0022*/ 	.short	0x0008
        /*0024*/ 	.byte	0x00, 0xf5, 0x21, 0x00


	//----- nvinfo : EIATTR_KPARAM_INFO
	.align		4
.L_372:
        /*0028*/ 	.byte	0x04, 0x17
        /*002a*/ 	.short	(.L_374 - .L_373)
.L_373:
        /*002c*/ 	.word	0x00000000
        /*0030*/ 	.short	0x0000
        /*0032*/ 	.short	0x0000
        /*0034*/ 	.byte	0x00, 0xf5, 0x21, 0x00


	//----- nvinfo : EIATTR_SPARSE_MMA_MASK
	.align		4
.L_374:
        /*0038*/ 	.byte	0x03, 0x50
        /*003a*/ 	.short	0x0000


	//----- nvinfo : EIATTR_MAXREG_COUNT
	.align		4
        /*003c*/ 	.byte	0x03, 0x1b
        /*003e*/ 	.short	0x0040


	//----- nvinfo : EIATTR_NUM_BARRIERS
	.align		4
        /*0040*/ 	.byte	0x02, 0x4c
        /*0042*/ 	.byte	0x01
	.zero		1


	//----- nvinfo : EIATTR_MERCURY_ISA_VERSION
	.align		4
        /*0044*/ 	.byte	0x03, 0x5f
        /*0046*/ 	.short	0x0101


	//----- nvinfo : EIATTR_COOP_GROUP_MASK_REGIDS
	.align		4
        /*0048*/ 	.byte	0x04, 0x29
        /*004a*/ 	.short	(.L_376 - .L_375)


	//   ....[0]....
.L_375:
        /*004c*/ 	.word	0xffffffff


	//----- nvinfo : EIATTR_COOP_GROUP_INSTR_OFFSETS
	.align		4
.L_376:
        /*0050*/ 	.byte	0x04, 0x28
        /*0052*/ 	.short	(.L_378 - .L_377)


	//   ....[0]....
.L_377:
        /*0054*/ 	.word	0x00001840


	//----- nvinfo : EIATTR_VRC_CTA_INIT_COUNT
	.align		4
.L_378:
        /*0058*/ 	.byte	0x02, 0x4a
	.zero		1
	.zero		1


	//----- nvinfo : EIATTR_EXIT_INSTR_OFFSETS
	.align		4
        /*005c*/ 	.byte	0x04, 0x1c
        /*005e*/ 	.short	(.L_380 - .L_379)


	//   ....[0]....
.L_379:
        /*0060*/ 	.word	0x00000050


	//   ....[1]....
        /*0064*/ 	.word	0x00001890


	//   ....[2]....
        /*0068*/ 	.word	0x000018f0


	//----- nvinfo : EIATTR_MAX_THREADS
	.align		4
.L_380:
        /*006c*/ 	.byte	0x04, 0x05
        /*006e*/ 	.short	(.L_382 - .L_381)
.L_381:
        /*0070*/ 	.word	0x00000200
        /*0074*/ 	.word	0x00000001
        /*0078*/ 	.word	0x00000001


	//----- nvinfo : EIATTR_CRS_STACK_SIZE
	.align		4
.L_382:
        /*007c*/ 	.byte	0x04, 0x1e
        /*007e*/ 	.short	(.L_384 - .L_383)
.L_383:
        /*0080*/ 	.word	0x00000000


	//----- nvinfo : EIATTR_CBANK_PARAM_SIZE
	.align		4
.L_384:
        /*0084*/ 	.byte	0x03, 0x19
        /*0086*/ 	.short	0x0014


	//----- nvinfo : EIATTR_PARAM_CBANK
	.align		4
        /*0088*/ 	.byte	0x04, 0x0a
        /*008a*/ 	.short	(.L_386 - .L_385)
	.align		4
.L_385:
        /*008c*/ 	.word	index@(.nv.constant0._ZN17signal_processing7kernels15fft_sm70_kernelILi7EEEvPK6float2PS2_i)
        /*0090*/ 	.short	0x0380
        /*0092*/ 	.short	0x0014


	//----- nvinfo : EIATTR_SW_WAR
	.align		4
.L_386:
        /*0094*/ 	.byte	0x04, 0x36
        /*0096*/ 	.short	(.L_388 - .L_387)
.L_387:
        /*0098*/ 	.word	0x00000008
.L_388:


//--------------------- .nv.info._ZN17signal_processing7kernels31compute_spectrogram_sm80_kernelEPK6float2Pfiifb --------------------------
	.section	.nv.info._ZN17signal_processing7kernels31compute_spectrogram_sm80_kernelEPK6float2Pfiifb,"",@"SHT_CUDA_INFO"
	.sectionflags	@""
	.align	4


	//----- nvinfo : EIATTR_CUDA_API_VERSION
	.align		4
        /*0000*/ 	.byte	0x04, 0x37
        /*0002*/ 	.short	(.L_390 - .L_389)
.L_389:
        /*0004*/ 	.word	0x00000082


	//----- nvinfo : EIATTR_KPARAM_INFO
	.align		4
.L_390:
        /*0008*/ 	.byte	0x04, 0x17
        /*000a*/ 	.short	(.L_392 - .L_391)
.L_391:
        /*000c*/ 	.word	0x00000000
        /*0010*/ 	.short	0x0005
        /*0012*/ 	.short	0x001c
        /*0014*/ 	.byte	0x00, 0xf0, 0x05, 0x00


	//----- nvinfo : EIATTR_KPARAM_INFO
	.align		4
.L_392:
        /*0018*/ 	.byte	0x04, 0x17
        /*001a*/ 	.short	(.L_394 - .L_393)
.L_393:
        /*001c*/ 	.word	0x00000000
        /*0020*/ 	.short	0x0004
        /*0022*/ 	.short	0x0018
        /*0024*/ 	.byte	0x00, 0xf0, 0x11, 0x00


	//----- nvinfo : EIATTR_KPARAM_INFO
	.align		4
.L_394:
        /*0028*/ 	.byte	0x04, 0x17
        /*002a*/ 	.short	(.L_396 - .L_395)
.L_395:
        /*002c*/ 	.word	0x00000000
        /*0030*/ 	.short	0x0003
        /*0032*/ 	.short	0x0014
        /*0034*/ 	.byte	0x00, 0xf0, 0x11, 0x00


	//----- nvinfo : EIATTR_KPARAM_INFO
	.align		4
.L_396:
        /*0038*/ 	.byte	0x04, 0x17
        /*003a*/ 	.short	(.L_398 - .L_397)
.L_397:
        /*003c*/ 	.word	0x00000000
        /*0040*/ 	.short	0x0002
        /*0042*/ 	.short	0x0010
        /*0044*/ 	.byte	0x00, 0xf0, 0x11, 0x00


	//----- nvinfo : EIATTR_KPARAM_INFO
	.align		4
.L_398:
        /*0048*/ 	.byte	0x04, 0x17
        /*004a*/ 	.short	(.L_400 - .L_399)
.L_399:
        /*004c*/ 	.word	0x00000000
        /*0050*/ 	.short	0x0001
        /*0052*/ 	.short	0x0008
        /*0054*/ 	.byte	0x00, 0xf5, 0x21, 0x00


	//----- nvinfo : EIATTR_KPARAM_INFO
	.align		4
.L_400:
        /*0058*/ 	.byte	0x04, 0x17
        /*005a*/ 	.short	(.L_402 - .L_401)
.L_401:
        /*005c*/ 	.word	0x00000000
        /*0060*/ 	.short	0x0000
        /*0062*/ 	.short	0x0000
        /*0064*/ 	.byte	0x00, 0xf5, 0x21, 0x00


	//----- nvinfo : EIATTR_SPARSE_MMA_MASK
	.align		4
.L_402:
        /*0068*/ 	.byte	0x03, 0x50
        /*006a*/ 	.short	0x0000


	//----- nvinfo : EIATTR_MAXREG_COUNT
	.align		4
        /*006c*/ 	.byte	0x03, 0x1b
        /*006e*/ 	.short	0x00ff


	//----- nvinfo : EIATTR_NUM_BARRIERS
	.align		4
        /*0070*/ 	.byte	0x02, 0x4c
        /*0072*/ 	.byte	0x01
	.zero		1


	//----- nvinfo : EIATTR_MERCURY_ISA_VERSION
	.align		4
        /*0074*/ 	.byte	0x03, 0x5f
        /*0076*/ 	.short	0x0101


	//----- nvinfo : EIATTR_VRC_CTA_INIT_COUNT
	.align		4
        /*0078*/ 	.byte	0x02, 0x4a
	.zero		1
	.zero		1


	//----- nvinfo : EIATTR_EXIT_INSTR_OFFSETS
	.align		4
        /*007c*/ 	.byte	0x04, 0x1c
        /*007e*/ 	.short	(.L_404 - .L_403)


	//   ....[0]....
.L_403:
        /*0080*/ 	.word	0x00000320


	//   ....[1]....
        /*0084*/ 	.word	0x00000390


	//----- nvinfo : EIATTR_CRS_STACK_SIZE
	.align		4
.L_404:
        /*0088*/ 	.byte	0x04, 0x1e
        /*008a*/ 	.short	(.L_406 - .L_405)
.L_405:
        /*008c*/ 	.word	0x00000000


	//----- nvinfo : EIATTR_CBANK_PARAM_SIZE
	.align		4
.L_406:
        /*0090*/ 	.byte	0x03, 0x19
        /*0092*/ 	.short	0x001d


	//----- nvinfo : EIATTR_PARAM_CBANK
	.align		4
        /*0094*/ 	.byte	0x04, 0x0a
        /*0096*/ 	.short	(.L_408 - .L_407)
	.align		4
.L_407:
        /*0098*/ 	.word	index@(.nv.constant0._ZN17signal_processing7kernels31compute_spectrogram_sm80_kernelEPK6float2Pfiifb)
        /*009c*/ 	.short	0x0380
        /*009e*/ 	.short	0x001d


	//----- nvinfo : EIATTR_SW_WAR
	.align		4
.L_408:
        /*00a0*/ 	.byte	0x04, 0x36
        /*00a2*/ 	.short	(.L_410 - .L_409)
.L_409:
        /*00a4*/ 	.word	0x00000008
.L_410:


//--------------------- .nv.info._ZN17signal_processing7kernels22fir_filter_sm70_kernelEPKfPfS2_ii --------------------------
	.section	.nv.info._ZN17signal_processing7kernels22fir_filter_sm70_kernelEPKfPfS2_ii,"",@"SHT_CUDA_INFO"
	.sectionflags	@""
	.align	4


	//----- nvinfo : EIATTR_CUDA_API_VERSION
	.align		4
        /*0000*/ 	.byte	0x04, 0x37
        /*0002*/ 	.short	(.L_412 - .L_411)
.L_411:
        /*0004*/ 	.word	0x00000082


	//----- nvinfo : EIATTR_KPARAM_INFO
	.align		4
.L_412:
        /*0008*/ 	.byte	0x04, 0x17
        /*000a*/ 	.short	(.L_414 - .L_413)
.L_413:
        /*000c*/ 	.word	0x00000000
        /*0010*/ 	.short	0x0004
        /*0012*/ 	.short	0x001c
        /*0014*/ 	.byte	0x00, 0xf0, 0x11, 0x00


	//----- nvinfo : EIATTR_KPARAM_INFO
	.align		4
.L_414:
        /*0018*/ 	.byte	0x04, 0x17
        /*001a*/ 	.short	(.L_416 - .L_415)
.L_415:
        /*001c*/ 	.word	0x00000000
        /*0020*/ 	.short	0x0003
        /*0022*/ 	.short	0x0018
        /*0024*/ 	.byte	0x00, 0xf0, 0x11, 0x00


	//----- nvinfo : EIATTR_KPARAM_INFO
	.align		4
.L_416:
        /*0028*/ 	.byte	0x04, 0x17
        /*002a*/ 	.short	(.L_418 - .L_417)
.L_417:
        /*002c*/ 	.word	0x00000000
        /*0030*/ 	.short	0x0002
        /*0032*/ 	.short	0x0010
        /*0034*/ 	.byte	0x00, 0xf5, 0x21, 0x00


	//----- nvinfo : EIATTR_KPARAM_INFO
	.align		4
.L_418:
        /*0038*/ 	.byte	0x04, 0x17
        /*003a*/ 	.short	(.L_420 - .L_419)
.L_419:
        /*003c*/ 	.word	0x00000000
        /*0040*/ 	.short	0x0001
        /*0042*/ 	.short	0x0008
        /*0044*/ 	.byte	0x00, 0xf5, 0x21, 0x00


	//----- nvinfo : EIATTR_KPARAM_INFO
	.align		4
.L_420:
        /*0048*/ 	.byte	0x04, 0x17
        /*004a*/ 	.short	(.L_422 - .L_421)
.L_421:
        /*004c*/ 	.word	0x00000000
        /*0050*/ 	.short	0x0000
        /*0052*/ 	.short	0x0000
        /*0054*/ 	.byte	0x00, 0xf5, 0x21, 0x00


	//----- nvinfo : EIATTR_SPARSE_MMA_MASK
	.align		4
.L_422:
        /*0058*/ 	.byte	0x03, 0x50
        /*005a*/ 	.short	0x0000


	//----- nvinfo : EIATTR_MAXREG_COUNT
	.align		4
        /*005c*/ 	.byte	0x03, 0x1b
        /*005e*/ 	.short	0x00ff


	//----- nvinfo : EIATTR_NUM_BARRIERS
	.align		4
        /*0060*/ 	.byte	0x02, 0x4c
        /*0062*/ 	.byte	0x01
	.zero		1


	//----- nvinfo : EIATTR_MERCURY_ISA_VERSION
	.align		4
        /*0064*/ 	.byte	0x03, 0x5f
        /*0066*/ 	.short	0x0101


	//----- nvinfo : EIATTR_COOP_GROUP_MASK_REGIDS
	.align		4
        /*0068*/ 	.byte	0x04, 0x29
        /*006a*/ 	.short	(.L_424 - .L_423)


	//   ....[0]....
.L_423:
        /*006c*/ 	.word	0xffffffff


	//----- nvinfo : EIATTR_COOP_GROUP_INSTR_OFFSETS
	.align		4
.L_424:
        /*0070*/ 	.byte	0x04, 0x28
        /*0072*/ 	.short	(.L_426 - .L_425)


	//   ....[0]....
.L_425:
        /*0074*/ 	.word	0x00000210


	//----- nvinfo : EIATTR_VRC_CTA_INIT_COUNT
	.align		4
.L_426:
        /*0078*/ 	.byte	0x02, 0x4a
	.zero		1
	.zero		1


	//----- nvinfo : EIATTR_EXIT_INSTR_OFFSETS
	.align		4
        /*007c*/ 	.byte	0x04, 0x1c
        /*007e*/ 	.short	(.L_428 - .L_427)


	//   ....[0]....
.L_427:
        /*0080*/ 	.word	0x00000230


	//   ....[1]....
        /*0084*/ 	.word	0x00000650


	//----- nvinfo : EIATTR_CRS_STACK_SIZE
	.align		4
.L_428:
        /*0088*/ 	.byte	0x04, 0x1e
        /*008a*/ 	.short	(.L_430 - .L_429)
.L_429:
        /*008c*/ 	.word	0x00000000


	//----- nvinfo : EIATTR_CBANK_PARAM_SIZE
	.align		4
.L_430:
        /*0090*/ 	.byte	0x03, 0x19
        /*0092*/ 	.short	0x0020


	//----- nvinfo : EIATTR_PARAM_CBANK
	.align		4
        /*0094*/ 	.byte	0x04, 0x0a
        /*0096*/ 	.short	(.L_432 - .L_431)
	.align		4
.L_431:
        /*0098*/ 	.word	index@(.nv.constant0._ZN17signal_processing7kernels22fir_filter_sm70_kernelEPKfPfS2_ii)
        /*009c*/ 	.short	0x0380
        /*009e*/ 	.short	0x0020


	//----- nvinfo : EIATTR_SW_WAR
	.align		4
.L_432:
        /*00a0*/ 	.byte	0x04, 0x36
        /*00a2*/ 	.short	(.L_434 - .L_433)
.L_433:
        /*00a4*/ 	.word	0x00000008
.L_434:


//--------------------- .nv.info._ZN17signal_processing7kernels25tensor_core_matmul_kernelEPK6__halfS3_Pfiii --------------------------
	.section	.nv.info._ZN17signal_processing7kernels25tensor_core_matmul_kernelEPK6__halfS3_Pfiii,"",@"SHT_CUDA_INFO"
	.sectionflags	@""
	.align	4


	//----- nvinfo : EIATTR_CUDA_API_VERSION
	.align		4
        /*0000*/ 	.byte	0x04, 0x37
        /*0002*/ 	.short	(.L_436 - .L_435)
.L_435:
        /*0004*/ 	.word	0x00000082


	//----- nvinfo : EIATTR_KPARAM_INFO
	.align		4
.L_436:
        /*0008*/ 	.byte	0x04, 0x17
        /*000a*/ 	.short	(.L_438 - .L_437)
.L_437:
        /*000c*/ 	.word	0x00000000
        /*0010*/ 	.short	0x0005
        /*0012*/ 	.short	0x0020
        /*0014*/ 	.byte	0x00, 0xf0, 0x11, 0x00


	//----- nvinfo : EIATTR_KPARAM_INFO
	.align		4
.L_438:
        /*0018*/ 	.byte	0x04, 0x17
        /*001a*/ 	.short	(.L_440 - .L_439)
.L_439:
        /*001c*/ 	.word	0x00000000
        /*0020*/ 	.short	0x0004
        /*0022*/ 	.short	0x001c
        /*0024*/ 	.byte	0x00, 0xf0, 0x11, 0x00


	//----- nvinfo : EIATTR_KPARAM_INFO
	.align		4
.L_440:
        /*0028*/ 	.byte	0x04, 0x17
        /*002a*/ 	.short	(.L_442 - .L_441)
.L_441:
        /*002c*/ 	.word	0x00000000
        /*0030*/ 	.short	0x0003
        /*0032*/ 	.short	0x0018
        /*0034*/ 	.byte	0x00, 0xf0, 0x11, 0x00


	//----- nvinfo : EIATTR_KPARAM_INFO
	.align		4
.L_442:
        /*0038*/ 	.byte	0x04, 0x17
        /*003a*/ 	.short	(.L_444 - .L_443)
.L_443:
        /*003c*/ 	.word	0x00000000
        /*0040*/ 	.short	0x0002
        /*0042*/ 	.short	0x0010
        /*0044*/ 	.byte	0x00, 0xf5, 0x21, 0x00


	//----- nvinfo : EIATTR_KPARAM_INFO
	.align		4
.L_444:
        /*0048*/ 	.byte	0x04, 0x17
        /*004a*/ 	.short	(.L_446 - .L_445)
.L_445:
        /*004c*/ 	.word	0x00000000
        /*0050*/ 	.short	0x0001
        /*0052*/ 	.short	0x0008
        /*0054*/ 	.byte	0x00, 0xf5, 0x21, 0x00


	//----- nvinfo : EIATTR_KPARAM_INFO
	.align		4
.L_446:
        /*0058*/ 	.byte	0x04, 0x17
        /*005a*/ 	.short	(.L_448 - .L_447)
.L_447:
        /*005c*/ 	.word	0x00000000
        /*0060*/ 	.short	0x0000
        /*0062*/ 	.short	0x0000
        /*0064*/ 	.byte	0x00, 0xf5, 0x21, 0x00


	//----- nvinfo : EIATTR_SPARSE_MMA_MASK
	.align		4
.L_448:
        /*0068*/ 	.byte	0x03, 0x50
        /*006a*/ 	.short	0x0000


	//----- nvinfo : EIATTR_WMMA_USED
	.align		4
        /*006c*/ 	.byte	0x01, 0x2b
	.zero		2


	//----- nvinfo : EIATTR_MAXREG_COUNT
	.align		4
        /*0070*/ 	.byte	0x03, 0x1b
        /*0072*/ 	.short	0x00ff


	//----- nvinfo : EIATTR_MERCURY_ISA_VERSION
	.align		4
        /*0074*/ 	.byte	0x03, 0x5f
        /*0076*/ 	.short	0x0101


	//----- nvinfo : EIATTR_VRC_CTA_INIT_COUNT
	.align		4
        /*0078*/ 	.byte	0x02, 0x4a
	.zero		1
	.zero		1


	//----- nvinfo : EIATTR_EXIT_INSTR_OFFSETS
	.align		4
        /*007c*/ 	.byte	0x04, 0x1c
        /*007e*/ 	.short	(.L_450 - .L_449)


	//   ....[0]....
.L_449:
        /*0080*/ 	.word	0x000000f0


	//   ....[1]....
        /*0084*/ 	.word	0x00000f70


	//----- nvinfo : EIATTR_CBANK_PARAM_SIZE
	.align		4
.L_450:
        /*0088*/ 	.byte	0x03, 0x19
        /*008a*/ 	.short	0x0024


	//----- nvinfo : EIATTR_PARAM_CBANK
	.align		4
        /*008c*/ 	.byte	0x04, 0x0a
        /*008e*/ 	.short	(.L_452 - .L_451)
	.align		4
.L_451:
        /*0090*/ 	.word	index@(.nv.constant0._ZN17signal_processing7kernels25tensor_core_matmul_kernelEPK6__halfS3_Pfiii)
        /*0094*/ 	.short	0x0380
        /*0096*/ 	.short	0x0024


	//----- nvinfo : EIATTR_SW_WAR
	.align		4
.L_452:
        /*0098*/ 	.byte	0x04, 0x36
        /*009a*/ 	.short	(.L_454 - .L_453)
.L_453:
        /*009c*/ 	.word	0x00000008
.L_454:


//--------------------- .nv.callgraph             --------------------------
	.section	.nv.callgraph,"",@"SHT_CUDA_CALLGRAPH"
	.align	4
	.sectionentsize	8
	.align		4
        /*0000*/ 	.word	0x00000000
	.align		4
        /*0004*/ 	.word	0xffffffff
	.align		4
        /*0008*/ 	.word	0x00000000
	.align		4
        /*000c*/ 	.word	0xfffffffe
	.align		4
        /*0010*/ 	.word	0x00000000
	.align		4
        /*0014*/ 	.word	0xfffffffd
	.align		4
        /*0018*/ 	.word	0x00000000
	.align		4
        /*001c*/ 	.word	0xfffffffc


//--------------------- .nv.constant4             --------------------------
	.section	.nv.constant4,"a",@progbits
	.align	8
	.align		8
.nv.constant4:
        /*0000*/ 	.dword	__cudart_i2opi_f


//--------------------- .text._ZN17signal_processing7kernels15fft_sm90_kernelILi10EEEvPK6float2PS2_i --------------------------
	.section	.text._ZN17signal_processing7kernels15fft_sm90_kernelILi10EEEvPK6float2PS2_i,"ax",@progbits
	.align	128
        .global         _ZN17signal_processing7kernels15fft_sm90_kernelILi10EEEvPK6float2PS2_i
        .type           _ZN17signal_processing7kernels15fft_sm90_kernelILi10EEEvPK6float2PS2_i,@function
        .size           _ZN17signal_processing7kernels15fft_sm90_kernelILi10EEEvPK6float2PS2_i,(.L_x_1677 - _ZN17signal_processing7kernels15fft_sm90_kernelILi10EEEvPK6float2PS2_i)
        .other          _ZN17signal_processing7kernels15fft_sm90_kernelILi10EEEvPK6float2PS2_i,@"STO_CUDA_ENTRY STV_DEFAULT"
_ZN17signal_processing7kernels15fft_sm90_kernelILi10EEEvPK6float2PS2_i:
.text._ZN17signal_processing7kernels15fft_sm90_kernelILi10EEEvPK6float2PS2_i:
[----:B------:R-:W0:Y:S01]  /*0000*/  LDC R1, c[0x0][0x37c] ;  /* 0x0000df00ff017b82 */ /* 0x000e220000000800 */
[----:B------:R-:W1:Y:S01]  /*0010*/  S2R R8, SR_CTAID.X ;  /* 0x0000000000087919 */ /* 0x000e620000002500 */
[----:B------:R-:W1:Y:S01]  /*0020*/  LDCU UR4, c[0x0][0x390] ;  /* 0x00007200ff0477ac */ /* 0x000e620008000800 */
[----:B0-----:R-:W-:Y:S01]  /*0030*/  VIADD R1, R1, 0xffffffe0 ;  /* 0xffffffe001017836 */ /* 0x001fe20000000000 */
[----:B-1----:R-:W-:-:S13]  /*0040*/  ISETP.GE.AND P0, PT, R8, UR4, PT ;  /* 0x0000000408007c0c */ /* 0x002fda000bf06270 */
[----:B------:R-:W-:Y:S05]  /*0050*/  @P0 EXIT ;  /* 0x000000000000094d */ /* 0x000fea0003800000 */
[----:B------:R-:W0:Y:S01]  /*0060*/  S2R R9, SR_TID.X ;  /* 0x0000000000097919 */ /* 0x000e220000002100 */
[----:B------:R-:W1:Y:S01]  /*0070*/  LDCU.64 UR6, c[0x0][0x358] ;  /* 0x00006b00ff0677ac */ /* 0x000e620008000a00 */
[----:B0-----:R-:W-:-:S13]  /*0080*/  ISETP.GT.U32.AND P0, PT, R9, 0xff, PT ;  /* 0x000000ff0900780c */ /* 0x001fda0003f04070 */
[----:B------:R-:W0:Y:S01]  /*0090*/  @!P0 LDC.64 R2, c[0x0][0x380] ;  /* 0x0000e000ff028b82 */ /* 0x000e220000000a00 */
[----:B------:R-:W-:-:S04]  /*00a0*/  @!P0 IMAD R5, R8, 0x100, R9 ;  /* 0x0000010008058824 */ /* 0x000fc800078e0209 */
[----:B------:R-:W-:-:S04]  /*00b0*/  @!P0 IMAD.SHL.U32 R5, R5, 0x4, RZ ;  /* 0x0000000405058824 */ /* 0x000fc800078e00ff */
[----:B0-----:R-:W-:-:S05]  /*00c0*/  @!P0 IMAD.WIDE.U32 R2, R5, 0x8, R2 ;  /* 0x0000000805028825 */ /* 0x001fca00078e0002 */
[----:B-1----:R-:W2:Y:S04]  /*00d0*/  @!P0 LDG.E.64.CONSTANT R4, desc[UR6][R2.64] ;  /* 0x0000000602048981 */ /* 0x002ea8000c1e9b00 */
[----:B------:R-:W2:Y:S04]  /*00e0*/  @!P0 LDG.E.64.CONSTANT R6, desc[UR6][R2.64+0x8] ;  /* 0x0000080602068981 */ /* 0x000ea8000c1e9b00 */
[----:B------:R-:W3:Y:S04]  /*00f0*/  @!P0 LDG.E.64.CONSTANT R12, desc[UR6][R2.64+0x10] ;  /* 0x00001006020c8981 */ /* 0x000ee8000c1e9b00 */
[----:B------:R-:W3:Y:S01]  /*0100*/  @!P0 LDG.E.64.CONSTANT R14, desc[UR6][R2.64+0x18] ;  /* 0x00001806020e8981 */ /* 0x000ee2000c1e9b00 */
[----:B------:R-:W0:Y:S01]  /*0110*/  S2UR UR5, SR_CgaCtaId ;  /* 0x00000000000579c3 */ /* 0x000e220000008800 */
[----:B------:R-:W-:Y:S01]  /*0120*/  UMOV UR4, 0x400 ;  /* 0x0000040000047882 */ /* 0x000fe20000000000 */
[----:B------:R-:W-:Y:S01]  /*0130*/  CS2R R10, SRZ ;  /* 0x00000000000a7805 */ /* 0x000fe2000001ff00 */
[----:B0-----:R-:W-:-:S06]  /*0140*/  ULEA UR4, UR5, UR4, 0x18 ;  /* 0x0000000405047291 */ /* 0x001fcc000f8ec0ff */
[----:B------:R-:W-:-:S05]  /*0150*/  @!P0 LEA R0, R9, UR4, 0x5 ;  /* 0x0000000409008c11 */ /* 0x000fca000f8e28ff */
[----:B--2---:R0:W-:Y:S04]  /*0160*/  @!P0 STS.128 [R0], R4 ;  /* 0x0000000400008388 */ /* 0x0041e80000000c00 */
[----:B---3--:R0:W-:Y:S01]  /*0170*/  @!P0 STS.128 [R0+0x10], R12 ;  /* 0x0000100c00008388 */ /* 0x0081e20000000c00 */
[----:B------:R-:W-:Y:S06]  /*0180*/  BAR.SYNC.DEFER_BLOCKING 0x0 ;  /* 0x0000000000007b1d */ /* 0x000fec0000010000 */
.L_x_2:
[----:B------:R-:W-:Y:S01]  /*0190*/  ISETP.GE.AND P0, PT, R10, R11, PT ;  /* 0x0000000b0a00720c */ /* 0x000fe20003f06270 */
[----:B0-----:R-:W-:-:S12]  /*01a0*/  IMAD.MOV.U32 R12, RZ, RZ, 0x200 ;  /* 0x00000200ff0c7424 */ /* 0x001fd800078e00ff */
[C---:B------:R-:W-:Y:S02]  /*01b0*/  @!P0 LEA R4, R11.reuse, UR4, 0x3 ;  /* 0x000000040b048c11 */ /* 0x040fe4000f8e18ff */
[C---:B------:R-:W-:Y:S01]  /*01c0*/  @!P0 LEA R0, R10.reuse, UR4, 0x3 ;  /* 0x000000040a008c11 */ /* 0x040fe2000f8e18ff */
[----:B------:R-:W-:Y:S02]  /*01d0*/  VIADD R10, R10, 0x1 ;  /* 0x000000010a0a7836 */ /* 0x000fe40000000000 */
[----:B------:R-:W0:Y:S03]  /*01e0*/  @!P0 LDS.64 R6, [R4] ;  /* 0x0000000004068984 */ /* 0x000e260000000a00 */
[----:B------:R-:W-:Y:S01]  /*01f0*/  ISETP.NE.AND P1, PT, R10, 0x3ff, PT ;  /* 0x000003ff0a00780c */ /* 0x000fe20003f25270 */
[----:B------:R-:W1:Y:S04]  /*0200*/  @!P0 LDS.64 R2, [R0] ;  /* 0x0000000000028984 */ /* 0x000e680000000a00 */
[----:B0-----:R0:W-:Y:S04]  /*0210*/  @!P0 STS.64 [R0], R6 ;  /* 0x0000000600008388 */ /* 0x0011e80000000a00 */
[----:B-1----:R0:W-:Y:S01]  /*0220*/  @!P0 STS.64 [R4], R2 ;  /* 0x0000000204008388 */ /* 0x0021e20000000a00 */
[----:B------:R-:W-:-:S13]  /*0230*/  ISETP.GE.AND P0, PT, R11, 0x200, PT ;  /* 0x000002000b00780c */ /* 0x000fda0003f06270 */
[----:B0-----:R-:W-:Y:S05]  /*0240*/  @!P0 BRA `(.L_x_0) ;  /* 0x0000000000188947 */ /* 0x001fea0003800000 */
[----:B------:R-:W-:-:S07]  /*0250*/  IMAD.MOV.U32 R12, RZ, RZ, 0x200 ;  /* 0x00000200ff0c7424 */ /* 0x000fce00078e00ff */
.L_x_1:
[C---:B------:R-:W-:Y:S02]  /*0260*/  LEA.HI R0, R12.reuse, R12, RZ, 0x1 ;  /* 0x0000000c0c007211 */ /* 0x040fe400078f08ff */
[----:B------:R-:W-:Y:S02]  /*0270*/  IADD3 R11, PT, PT, -R12, R11, RZ ;  /* 0x0000000b0c0b7210 */ /* 0x000fe40007ffe1ff */
[----:B------:R-:W-:-:S04]  /*0280*/  SHF.R.S32.HI R12, RZ, 0x1, R0 ;  /* 0x00000001ff0c7819 */ /* 0x000fc80000011400 */
[----:B------:R-:W-:-:S13]  /*0290*/  ISETP.GT.AND P0, PT, R12, R11, PT ;  /* 0x0000000b0c00720c */ /* 0x000fda0003f04270 */
[----:B------:R-:W-:Y:S05]  /*02a0*/  @!P0 BRA `(.L_x_1) ;  /* 0xfffffffc00ec8947 */ /* 0x000fea000383ffff */
.L_x_0:
[----:B------:R-:W-:Y:S01]  /*02b0*/  IMAD.IADD R11, R12, 0x1, R11 ;  /* 0x000000010c0b7824 */ /* 0x000fe200078e020b */
[----:B------:R-:W-:Y:S06]  /*02c0*/  @P1 BRA `(.L_x_2) ;  /* 0xfffffffc00b01947 */ /* 0x000fec000383ffff */
[----:B------:R-:W0:Y:S01]  /*02d0*/  S2R R0, SR_TID.Y ;  /* 0x0000000000007919 */ /* 0x000e220000002200 */
[----:B------:R-:W1:Y:S01]  /*02e0*/  LDCU UR8, c[0x0][0x360] ;  /* 0x00006c00ff0877ac */ /* 0x000e620008000800 */
[----:B------:R-:W-:-:S05]  /*02f0*/  CS2R.32 R5, SR_CgaSize ;  /* 0x0000000000057805 */ /* 0x000fca0000008a00 */
[----:B------:R-:W-:-:S06]  /*0300*/  IMAD R5, R5, -0xa0, RZ ;  /* 0xffffff6005057824 */ /* 0x000fcc00078e02ff */
[----:B------:R-:W2:Y:S01]  /*0310*/  LDC R5, c[0x0][R5+0x27c] ;  /* 0x00009f0005057b82 */ /* 0x000ea20000000800 */
[----:B------:R-:W-:Y:S01]  /*0320*/  IMAD.MOV.U32 R4, RZ, RZ, 0x1 ;  /* 0x00000001ff047424 */ /* 0x000fe200078e00ff */
[----:B------:R-:W0:Y:S01]  /*0330*/  S2R R3, SR_TID.Z ;  /* 0x0000000000037919 */ /* 0x000e220000002300 */
[----:B------:R-:W0:Y:S01]  /*0340*/  LDCU UR5, c[0x0][0x364] ;  /* 0x00006c80ff0577ac */ /* 0x000e220008000800 */
[----:B------:R-:W-:Y:S01]  /*0350*/  BSSY.RECONVERGENT B0, `(.L_x_3) ;  /* 0x0000019000007945 */ /* 0x000fe20003800200 */
[----:B------:R-:W3:Y:S03]  /*0360*/  S2R R2, SR_SWINHI ;  /* 0x0000000000027919 */ /* 0x000ee60000002f00 */
[----:B------:R-:W-:Y:S01]  /*0370*/  BAR.SYNC.DEFER_BLOCKING 0x0 ;  /* 0x0000000000007b1d */ /* 0x000fe20000010000 */
[----:B0-----:R-:W-:-:S05]  /*0380*/  IMAD R0, R3, UR5, R0 ;  /* 0x0000000503007c24 */ /* 0x001fca000f8e0200 */
[----:B------:R-:W-:Y:S01]  /*0390*/  NOP ;  /* 0x0000000000007918 */ /* 0x000fe20000000000 */
[----:B-1----:R-:W-:Y:S02]  /*03a0*/  IMAD R0, R0, UR8, R9 ;  /* 0x0000000800007c24 */ /* 0x002fe4000f8e0209 */
[----:B------:R-:W-:-:S03]  /*03b0*/  IMAD.MOV.U32 R3, RZ, RZ, 0xf ;  /* 0x0000000fff037424 */ /* 0x000fc600078e00ff */
[----:B------:R-:W-:Y:S02]  /*03c0*/  LOP3.LUT P1, R10, R0, 0x1f, RZ, 0xc0, !PT ;  /* 0x0000001f000a7812 */ /* 0x000fe4000782c0ff */
[----:B------:R-:W-:Y:S02]  /*03d0*/  SHF.R.U32.HI R11, RZ, 0x5, R0 ;  /* 0x00000005ff0b7819 */ /* 0x000fe40000011600 */
[----:B------:R-:W-:Y:S02]  /*03e0*/  ISETP.NE.AND P0, PT, R10, RZ, PT ;  /* 0x000000ff0a00720c */ /* 0x000fe40003f05270 */
[----:B------:R-:W-:Y:S02]  /*03f0*/  LOP3.LUT R12, R11, 0x7fffffc, RZ, 0xc0, !PT ;  /* 0x07fffffc0b0c7812 */ /* 0x000fe400078ec0ff */
[----:B------:R-:W-:Y:S02]  /*0400*/  SHF.L.U32 R11, R4, R11, RZ ;  /* 0x0000000b040b7219 */ /* 0x000fe400000006ff */
[----:B------:R-:W-:-:S02]  /*0410*/  SHF.L.U32 R12, R3, R12, RZ ;  /* 0x0000000c030c7219 */ /* 0x000fc400000006ff */
[----:B--2---:R-:W-:Y:S02]  /*0420*/  MOV R4, R5 ;  /* 0x0000000500047202 */ /* 0x004fe40000000f00 */
[----:B---3--:R-:W-:Y:S02]  /*0430*/  MOV R5, R2 ;  /* 0x0000000200057202 */ /* 0x008fe40000000f00 */
[----:B------:R-:W-:Y:S01]  /*0440*/  LOP3.LUT R13, RZ, R11, RZ, 0x33, !PT ;  /* 0x0000000bff0d7212 */ /* 0x000fe200078e33ff */
[----:B------:R-:W-:Y:S06]  /*0450*/  @P1 BRA `(.L_x_4) ;  /* 0x0000000000201947 */ /* 0x000fec0003800000 */
[----:B------:R-:W0:Y:S01]  /*0460*/  S2R R0, SR_LANEID ;  /* 0x0000000000007919 */ /* 0x000e220000000000 */
[----:B------:R-:W1:Y:S01]  /*0470*/  REDUX UR9, R13 ;  /* 0x000000000d0973c4 */ /* 0x000e620000000000 */
[----:B------:R-:W-:Y:S02]  /*0480*/  VOTEU.ANY UR5, UPT, PT ;  /* 0x0000000000057886 */ /* 0x000fe400038e0100 */
[----:B------:R-:W-:Y:S01]  /*0490*/  UFLO.U32 UR5, UR5 ;  /* 0x00000005000572bd */ /* 0x000fe200080e0000 */
[----:B-1----:R-:W-:-:S05]  /*04a0*/  IMAD.U32 R3, RZ, RZ, UR9 ;  /* 0x00000009ff037e24 */ /* 0x002fca000f8e00ff */
[----:B0-----:R-:W-:-:S13]  /*04b0*/  ISETP.EQ.U32.AND P1, PT, R0, UR5, PT ;  /* 0x0000000500007c0c */ /* 0x001fda000bf22070 */
[----:B------:R0:W-:Y:S06]  /*04c0*/  @P1 MEMBAR.ALL.CTA ;  /* 0x0000000000001992 */ /* 0x0001ec0000008000 */
[----:B0-----:R0:W-:Y:S02]  /*04d0*/  @P1 ATOM.E.AND.STRONG.SM PT, RZ, desc[UR6][R4.64+0x4], R3 ;  /* 0x8000040304ff198a */ /* 0x0011e4000a9eb106 */
.L_x_4:
[----:B------:R-:W-:Y:S05]  /*04e0*/  BSYNC.RECONVERGENT B0 ;  /* 0x0000000000007941 */ /* 0x000fea0003800200 */
.L_x_3:
[----:B------:R-:W-:Y:S06]  /*04f0*/  BAR.SYNC.DEFER_BLOCKING 0x0 ;  /* 0x0000000000007b1d */ /* 0x000fec0000010000 */
[----:B------:R-:W-:Y:S01]  /*0500*/  NOP ;  /* 0x0000000000007918 */ /* 0x000fe20000000000 */
[----:B------:R-:W-:Y:S01]  /*0510*/  BSSY.RECONVERGENT B0, `(.L_x_5) ;  /* 0x000000b000007945 */ /* 0x000fe20003800200 */
[----:B------:R-:W-:-:S03]  /*0520*/  LOP3.LUT R14, RZ, R12, RZ, 0x33, !PT ;  /* 0x0000000cff0e7212 */ /* 0x000fc600078e33ff */
[----:B------:R-:W-:Y:S05]  /*0530*/  @P0 BRA `(.L_x_6) ;  /* 0x0000000000200947 */ /* 0x000fea0003800000 */
[----:B------:R-:W1:Y:S01]  /*0540*/  S2R R0, SR_LANEID ;  /* 0x0000000000007919 */ /* 0x000e620000000000 */
[----:B------:R-:W0:Y:S01]  /*0550*/  REDUX UR9, R13 ;  /* 0x000000000d0973c4 */ /* 0x000e220000000000 */
[----:B------:R-:W-:Y:S02]  /*0560*/  VOTEU.ANY UR5, UPT, PT ;  /* 0x0000000000057886 */ /* 0x000fe400038e0100 */
[----:B------:R-:W-:Y:S01]  /*0570*/  UFLO.U32 UR5, UR5 ;  /* 0x00000005000572bd */ /* 0x000fe200080e0000 */
[----:B0-----:R-:W-:-:S05]  /*0580*/  IMAD.U32 R3, RZ, RZ, UR9 ;  /* 0x00000009ff037e24 */ /* 0x001fca000f8e00ff */
[----:B-1----:R-:W-:-:S13]  /*0590*/  ISETP.EQ.U32.AND P1, PT, R0, UR5, PT ;  /* 0x0000000500007c0c */ /* 0x002fda000bf22070 */
[----:B------:R0:W-:Y:S06]  /*05a0*/  @P1 MEMBAR.ALL.CTA ;  /* 0x0000000000001992 */ /* 0x0001ec0000008000 */
[----:B0-----:R1:W-:Y:S02]  /*05b0*/  @P1 ATOM.E.AND.STRONG.SM PT, RZ, desc[UR6][R4.64+0x4], R3 ;  /* 0x8000040304ff198a */ /* 0x0013e4000a9eb106 */
.L_x_6:
[----:B------:R-:W-:Y:S05]  /*05c0*/  BSYNC.RECONVERGENT B0 ;  /* 0x0000000000007941 */ /* 0x000fea0003800200 */
.L_x_5:
[----:B------:R-:W-:Y:S01]  /*05d0*/  NOP ;  /* 0x0000000000007918 */ /* 0x000fe20000000000 */
[----:B------:R-:W-:Y:S04]  /*05e0*/  BSSY B0, `(.L_x_7) ;  /* 0x0000015000007945 */ /* 0x000fe80003800000 */
[----:B------:R-:W-:Y:S05]  /*05f0*/  @P0 BRA `(.L_x_8) ;  /* 0x00000000004c0947 */ /* 0x000fea0003800000 */
[----:B------:R2:W-:Y:S06]  /*0600*/  MEMBAR.ALL.CTA ;  /* 0x0000000000007992 */ /* 0x0005ec0000008000 */
[----:B--2---:R-:W2:Y:S02]  /*0610*/  ATOM.E.OR.STRONG.SM PT, R0, desc[UR6][R4.64+0x4], R11 ;  /* 0x8000040b0400798a */ /* 0x004ea4000b1eb106 */
[----:B--2---:R-:W-:Y:S01]  /*0620*/  NOP ;  /* 0x0000000000007918 */ /* 0x004fe20000000000 */
[----:B01----:R-:W-:-:S04]  /*0630*/  LOP3.LUT R3, R12, R0, R11, 0xe0, !PT ;  /* 0x000000000c037212 */ /* 0x003fc800078ee00b */
[----:B------:R-:W-:-:S13]  /*0640*/  ISETP.NE.AND P0, PT, R3, R12, PT ;  /* 0x0000000c0300720c */ /* 0x000fda0003f05270 */
[----:B------:R-:W-:Y:S05]  /*0650*/  @!P0 BRA `(.L_x_9) ;  /* 0x0000000000188947 */ /* 0x000fea0003800000 */
.L_x_10:
[----:B------:R-:W2:Y:S02]  /*0660*/  LD.E.STRONG.SM R0, desc[UR6][R4.64+0x4] ;  /* 0x0000040604007980 */ /* 0x000ea4000c10b900 */
[----:B--2---:R-:W-:Y:S01]  /*0670*/  NOP ;  /* 0x0000000000007918 */ /* 0x004fe20000000000 */
[----:B------:R-:W-:Y:S05]  /*0680*/  YIELD ;  /* 0x0000000000007946 */ /* 0x000fea0003800000 */
[----:B------:R-:W-:-:S13]  /*0690*/  LOP3.LUT P0, RZ, R0, R11, RZ, 0xc0, !PT ;  /* 0x0000000b00ff7212 */ /* 0x000fda000780c0ff */
[----:B------:R-:W-:Y:S05]  /*06a0*/  @P0 BRA `(.L_x_10) ;  /* 0xfffffffc00ec0947 */ /* 0x000fea000383ffff */
[----:B------:R-:W-:Y:S05]  /*06b0*/  BRA `(.L_x_8) ;  /* 0x00000000001c7947 */ /* 0x000fea0003800000 */
.L_x_9:
[----:B------:R-:W0:Y:S01]  /*06c0*/  S2R R0, SR_LANEID ;  /* 0x0000000000007919 */ /* 0x000e220000000000 */
[----:B------:R-:W1:Y:S01]  /*06d0*/  REDUX UR9, R14 ;  /* 0x000000000e0973c4 */ /* 0x000e620000000000 */
[----:B------:R-:W-:Y:S02]  /*06e0*/  VOTEU.ANY UR5, UPT, PT ;  /* 0x0000000000057886 */ /* 0x000fe400038e0100 */
[----:B------:R-:W-:Y:S01]  /*06f0*/  UFLO.U32 UR5, UR5 ;  /* 0x00000005000572bd */ /* 0x000fe200080e0000 */
[----:B-1----:R-:W-:-:S05]  /*0700*/  IMAD.U32 R3, RZ, RZ, UR9 ;  /* 0x00000009ff037e24 */ /* 0x002fca000f8e00ff */
[----:B0-----:R-:W-:-:S13]  /*0710*/  ISETP.EQ.U32.AND P0, PT, R0, UR5, PT ;  /* 0x0000000500007c0c */ /* 0x001fda000bf02070 */
[----:B------:R2:W-:Y:S02]  /*0720*/  @P0 ATOM.E.AND.STRONG.SM PT, RZ, desc[UR6][R4.64+0x4], R3 ;  /* 0x8000040304ff098a */ /* 0x0005e4000a9eb106 */
.L_x_8:
[----:B------:R-:W-:Y:S05]  /*0730*/  BSYNC B0 ;  /* 0x0000000000007941 */ /* 0x000fea0003800000 */
.L_x_7:
[----:B------:R-:W-:-:S03]  /*0740*/  UMOV UR5, 0xffffffff ;  /* 0xffffffff00057882 */ /* 0x000fc60000000000 */
[----:B------:R-:W-:Y:S05]  /*0750*/  BRA.DIV UR5, `(.L_x_11) ;  /* 0x0000006205b87947 */ /* 0x000fea000b800000 */
[----:B------:R-:W-:Y:S01]  /*0760*/  NOP ;  /* 0x0000000000007918 */ /* 0x000fe20000000000 */
.L_x_226:
[----:B------:R-:W-:Y:S01]  /*0770*/  BSSY.RECONVERGENT B0, `(.L_x_12) ;  /* 0x0000015000007945 */ /* 0x000fe20003800200 */
[----:B------:R-:W-:-:S07]  /*0780*/  MOV R0, R9 ;  /* 0x0000000900007202 */ /* 0x000fce0000000f00 */
.L_x_15:
[----:B---3--:R-:W-:Y:S01]  /*0790*/  LOP3.LUT R2, R0, 0x1, RZ, 0xc0, !PT ;  /* 0x0000000100027812 */ /* 0x008fe200078ec0ff */
[----:B------:R-:W-:Y:S03]  /*07a0*/  BSSY.RECONVERGENT B1, `(.L_x_13) ;  /* 0x000000e000017945 */ /* 0x000fe60003800200 */
[----:B------:R-:W-:-:S13]  /*07b0*/  ISETP.NE.U32.AND P0, PT, R2, 0x1, PT ;  /* 0x000000010200780c */ /* 0x000fda0003f05070 */
[----:B------:R-:W-:Y:S05]  /*07c0*/  @!P0 BRA `(.L_x_14) ;  /* 0x00000000002c8947 */ /* 0x000fea0003800000 */
[----:B------:R-:W-:-:S05]  /*07d0*/  LEA R15, R0, UR4, 0x3 ;  /* 0x00000004000f7c11 */ /* 0x000fca000f8e18ff */
[----:B012---:R-:W0:Y:S04]  /*07e0*/  LDS.64 R2, [R15+0x8] ;  /* 0x000008000f027984 */ /* 0x007e280000000a00 */
[----:B------:R-:W1:Y:S01]  /*07f0*/  LDS.64 R6, [R15] ;  /* 0x000000000f067984 */ /* 0x000e620000000a00 */
[----:B0-----:R-:W-:Y:S01]  /*0800*/  FFMA R17, RZ, R3, R2 ;  /* 0x00000003ff117223 */ /* 0x001fe20000000002 */
[----:B------:R-:W-:-:S03]  /*0810*/  FFMA R16, -RZ, R2, R3 ;  /* 0x00000002ff107223 */ /* 0x000fc60000000103 */
[C-C-:B-1----:R-:W-:Y:S01]  /*0820*/  FADD R2, -R17.reuse, R6.reuse ;  /* 0x0000000611027221 */ /* 0x142fe20000000100 */
[C-C-:B------:R-:W-:Y:S01]  /*0830*/  FADD R3, -R16.reuse, R7.reuse ;  /* 0x0000000710037221 */ /* 0x140fe20000000100 */
[----:B------:R-:W-:Y:S01]  /*0840*/  FADD R6, R17, R6 ;  /* 0x0000000611067221 */ /* 0x000fe20000000000 */
[----:B------:R-:W-:-:S03]  /*0850*/  FADD R7, R16, R7 ;  /* 0x0000000710077221 */ /* 0x000fc60000000000 */
[----:B------:R3:W-:Y:S04]  /*0860*/  STS.64 [R15+0x8], R2 ;  /* 0x000008020f007388 */ /* 0x0007e80000000a00 */
[----:B------:R3:W-:Y:S02]  /*0870*/  STS.64 [R15], R6 ;  /* 0x000000060f007388 */ /* 0x0007e40000000a00 */
.L_x_14:
[----:B------:R-:W-:Y:S05]  /*0880*/  BSYNC.RECONVERGENT B1 ;  /* 0x0000000000017941 */ /* 0x000fea0003800200 */
.L_x_13:
[----:B------:R-:W-:-:S05]  /*0890*/  VIADD R0, R0, UR8 ;  /* 0x0000000800007c36 */ /* 0x000fca0008000000 */
[----:B------:R-:W-:-:S13]  /*08a0*/  ISETP.GE.U32.AND P0, PT, R0, 0x400, PT ;  /* 0x000004000000780c */ /* 0x000fda0003f06070 */
[----:B------:R-:W-:Y:S05]  /*08b0*/  @!P0 BRA `(.L_x_15) ;  /* 0xfffffffc00b48947 */ /* 0x000fea000383ffff */
[----:B------:R-:W-:Y:S05]  /*08c0*/  BSYNC.RECONVERGENT B0 ;  /* 0x0000000000007941 */ /* 0x000fea0003800200 */
.L_x_12:
[----:B------:R-:W-:Y:S01]  /*08d0*/  UMOV UR5, 0xffffffff ;  /* 0xffffffff00057882 */ /* 0x000fe20000000000 */
[----:B------:R-:W-:Y:S02]  /*08e0*/  ISETP.NE.AND P1, PT, R10, RZ, PT ;  /* 0x000000ff0a00720c */ /* 0x000fe40003f25270 */
[----:B------:R-:W-:Y:S11]  /*08f0*/  BRA.DIV UR5, `(.L_x_16) ;  /* 0x00000062056c7947 */ /* 0x000ff6000b800000 */
[----:B------:R-:W-:Y:S06]  /*0900*/  BAR.SYNC.DEFER_BLOCKING 0x0 ;  /* 0x0000000000007b1d */ /* 0x000fec0000010000 */
[----:B------:R-:W-:Y:S01]  /*0910*/  NOP ;  /* 0x0000000000007918 */ /* 0x000fe20000000000 */
.L_x_230:
[----:B------:R-:W-:Y:S04]  /*0920*/  BSSY.RECONVERGENT B0, `(.L_x_17) ;  /* 0x000000a000007945 */ /* 0x000fe80003800200 */
[----:B------:R-:W-:Y:S05]  /*0930*/  @P1 BRA `(.L_x_18) ;  /* 0x0000000000201947 */ /* 0x000fea0003800000 */
[----:B------:R-:W4:Y:S01]  /*0940*/  S2R R0, SR_LANEID ;  /* 0x0000000000007919 */ /* 0x000f220000000000 */
[----:B------:R-:W0:Y:S01]  /*0950*/  REDUX UR9, R13 ;  /* 0x000000000d0973c4 */ /* 0x000e220000000000 */
[----:B------:R-:W-:Y:S02]  /*0960*/  VOTEU.ANY UR5, UPT, PT ;  /* 0x0000000000057886 */ /* 0x000fe400038e0100 */
[----:B------:R-:W-:Y:S01]  /*0970*/  UFLO.U32 UR5, UR5 ;  /* 0x00000005000572bd */ /* 0x000fe200080e0000 */
[----:B0123--:R-:W-:-:S05]  /*0980*/  IMAD.U32 R3, RZ, RZ, UR9 ;  /* 0x00000009ff037e24 */ /* 0x00ffca000f8e00ff */
[----:B----4-:R-:W-:-:S13]  /*0990*/  ISETP.EQ.U32.AND P0, PT, R0, UR5, PT ;  /* 0x0000000500007c0c */ /* 0x010fda000bf02070 */
[----:B------:R0:W-:Y:S06]  /*09a0*/  @P0 MEMBAR.ALL.CTA ;  /* 0x0000000000000992 */ /* 0x0001ec0000008000 */
[----:B0-----:R4:W-:Y:S02]  /*09b0*/  @P0 ATOM.E.AND.STRONG.SM PT, RZ, desc[UR6][R4.64+0x4], R3 ;  /* 0x8000040304ff098a */ /* 0x0019e4000a9eb106 */
.L_x_18:
[----:B------:R-:W-:Y:S05]  /*09c0*/  BSYNC.RECONVERGENT B0 ;  /* 0x0000000000007941 */ /* 0x000fea0003800200 */
.L_x_17:
[----:B------:R-:W-:-:S03]  /*09d0*/  UMOV UR5, 0xffffffff ;  /* 0xffffffff00057882 */ /* 0x000fc60000000000 */
[----:B------:R-:W-:Y:S05]  /*09e0*/  BRA.DIV UR5, `(.L_x_19) ;  /* 0x00000062056c7947 */ /* 0x000fea000b800000 */
[----:B------:R-:W-:Y:S06]  /*09f0*/  BAR.SYNC.DEFER_BLOCKING 0x0 ;  /* 0x0000000000007b1d */ /* 0x000fec0000010000 */
[----:B------:R-:W-:Y:S01]  /*0a00*/  NOP ;  /* 0x0000000000007918 */ /* 0x000fe20000000000 */
.L_x_234:
[----:B------:R-:W-:Y:S04]  /*0a10*/  BSSY.RECONVERGENT B0, `(.L_x_20) ;  /* 0x000000a000007945 */ /* 0x000fe80003800200 */
[----:B------:R-:W-:Y:S05]  /*0a20*/  @P1 BRA `(.L_x_21) ;  /* 0x0000000000201947 */ /* 0x000fea0003800000 */
[----:B------:R-:W5:Y:S01]  /*0a30*/  S2R R0, SR_LANEID ;  /* 0x0000000000007919 */ /* 0x000f620000000000 */
[----:B------:R-:W0:Y:S01]  /*0a40*/  REDUX UR9, R13 ;  /* 0x000000000d0973c4 */ /* 0x000e220000000000 */
[----:B------:R-:W-:Y:S02]  /*0a50*/  VOTEU.ANY UR5, UPT, PT ;  /* 0x0000000000057886 */ /* 0x000fe400038e0100 */
[----:B------:R-:W-:Y:S01]  /*0a60*/  UFLO.U32 UR5, UR5 ;  /* 0x00000005000572bd */ /* 0x000fe200080e0000 */
[----:B01234-:R-:W-:-:S05]  /*0a70*/  IMAD.U32 R3, RZ, RZ, UR9 ;  /* 0x00000009ff037e24 */ /* 0x01ffca000f8e00ff */
[----:B-----5:R-:W-:-:S13]  /*0a80*/  ISETP.EQ.U32.AND P0, PT, R0, UR5, PT ;  /* 0x0000000500007c0c */ /* 0x020fda000bf02070 */
[----:B------:R0:W-:Y:S06]  /*0a90*/  @P0 MEMBAR.ALL.CTA ;  /* 0x0000000000000992 */ /* 0x0001ec0000008000 */
[----:B0-----:R0:W-:Y:S02]  /*0aa0*/  @P0 ATOM.E.AND.STRONG.SM PT, RZ, desc[UR6][R4.64+0x4], R3 ;  /* 0x8000040304ff098a */ /* 0x0011e4000a9eb106 */
.L_x_21:
[----:B------:R-:W-:Y:S05]  /*0ab0*/  BSYNC.RECONVERGENT B0 ;  /* 0x0000000000007941 */ /* 0x000fea0003800200 */
.L_x_20:
[----:B------:R-:W-:-:S03]  /*0ac0*/  UMOV UR5, 0xffffffff ;  /* 0xffffffff00057882 */ /* 0x000fc60000000000 */
[----:B------:R-:W-:Y:S05]  /*0ad0*/  BRA.DIV UR5, `(.L_x_22) ;  /* 0x00000062056c7947 */ /* 0x000fea000b800000 */
[----:B------:R-:W-:Y:S01]  /*0ae0*/  NOP ;  /* 0x0000000000007918 */ /* 0x000fe20000000000 */
.L_x_237:
[----:B------:R-:W-:Y:S04]  /*0af0*/  BSSY B0, `(.L_x_23) ;  /* 0x000001b000007945 */ /* 0x000fe80003800000 */
[----:B------:R-:W-:Y:S05]  /*0b00*/  @P1 BRA `(.L_x_24) ;  /* 0x0000000000641947 */ /* 0x000fea0003800000 */
[----:B------:R5:W-:Y:S06]  /*0b10*/  MEMBAR.ALL.CTA ;  /* 0x0000000000007992 */ /* 0x000bec0000008000 */
[----:B-----5:R-:W5:Y:S02]  /*0b20*/  ATOM.E.OR.STRONG.SM PT, R0, desc[UR6][R4.64+0x4], R11 ;  /* 0x8000040b0400798a */ /* 0x020f64000b1eb106 */
[----:B-----5:R-:W-:Y:S01]  /*0b30*/  NOP ;  /* 0x0000000000007918 */ /* 0x020fe20000000000 */
[----:B01234-:R-:W-:-:S04]  /*0b40*/  LOP3.LUT R3, R12, R0, R11, 0xe0, !PT ;  /* 0x000000000c037212 */ /* 0x01ffc800078ee00b */
[----:B------:R-:W-:-:S13]  /*0b50*/  ISETP.NE.AND P0, PT, R3, R12, PT ;  /* 0x0000000c0300720c */ /* 0x000fda0003f05270 */
[----:B------:R-:W-:Y:S05]  /*0b60*/  @!P0 BRA `(.L_x_25) ;  /* 0x0000000000308947 */ /* 0x000fea0003800000 */
[----:B------:R-:W2:Y:S02]  /*0b70*/  LD.E.STRONG.SM R0, desc[UR6][R4.64+0x4] ;  /* 0x0000040604007980 */ /* 0x000ea4000c10b900 */
[----:B--2---:R-:W-:Y:S01]  /*0b80*/  NOP ;  /* 0x0000000000007918 */ /* 0x004fe20000000000 */
[----:B------:R-:W-:Y:S01]  /*0b90*/  BSSY B1, `(.L_x_26) ;  /* 0x0000008000017945 */ /* 0x000fe20003800000 */
[----:B------:R-:W-:-:S13]  /*0ba0*/  LOP3.LUT P0, RZ, R0, R11, RZ, 0xc0, !PT ;  /* 0x0000000b00ff7212 */ /* 0x000fda000780c0ff */
[----:B------:R-:W-:Y:S05]  /*0bb0*/  @!P0 BRA `(.L_x_27) ;  /* 0x0000000000148947 */ /* 0x000fea0003800000 */
.L_x_28:
[----:B------:R-:W2:Y:S02]  /*0bc0*/  LD.E.STRONG.SM R0, desc[UR6][R4.64+0x4] ;  /* 0x0000040604007980 */ /* 0x000ea4000c10b900 */
[----:B--2---:R-:W-:Y:S01]  /*0bd0*/  NOP ;  /* 0x0000000000007918 */ /* 0x004fe20000000000 */
[----:B------:R-:W-:Y:S05]  /*0be0*/  YIELD ;  /* 0x0000000000007946 */ /* 0x000fea0003800000 */
[----:B------:R-:W-:-:S13]  /*0bf0*/  LOP3.LUT P0, RZ, R0, R11, RZ, 0xc0, !PT ;  /* 0x0000000b00ff7212 */ /* 0x000fda000780c0ff */
[----:B------:R-:W-:Y:S05]  /*0c00*/  @P0 BRA `(.L_x_28) ;  /* 0xfffffffc00ec0947 */ /* 0x000fea000383ffff */
.L_x_27:
[----:B------:R-:W-:Y:S05]  /*0c10*/  BSYNC B1 ;  /* 0x0000000000017941 */ /* 0x000fea0003800000 */
.L_x_26:
[----:B------:R-:W-:Y:S05]  /*0c20*/  BRA `(.L_x_24) ;  /* 0x00000000001c7947 */ /* 0x000fea0003800000 */
.L_x_25:
[----:B------:R-:W0:Y:S01]  /*0c30*/  S2R R0, SR_LANEID ;  /* 0x0000000000007919 */ /* 0x000e220000000000 */
[----:B------:R-:W1:Y:S01]  /*0c40*/  REDUX UR9, R14 ;  /* 0x000000000e0973c4 */ /* 0x000e620000000000 */
[----:B------:R-:W-:Y:S02]  /*0c50*/  VOTEU.ANY UR5, UPT, PT ;  /* 0x0000000000057886 */ /* 0x000fe400038e0100 */
[----:B------:R-:W-:Y:S01]  /*0c60*/  UFLO.U32 UR5, UR5 ;  /* 0x00000005000572bd */ /* 0x000fe200080e0000 */
[----:B-1----:R-:W-:-:S05]  /*0c70*/  IMAD.U32 R3, RZ, RZ, UR9 ;  /* 0x00000009ff037e24 */ /* 0x002fca000f8e00ff */
[----:B0-----:R-:W-:-:S13]  /*0c80*/  ISETP.EQ.U32.AND P0, PT, R0, UR5, PT ;  /* 0x0000000500007c0c */ /* 0x001fda000bf02070 */
[----:B------:R0:W-:Y:S02]  /*0c90*/  @P0 ATOM.E.AND.STRONG.SM PT, RZ, desc[UR6][R4.64+0x4], R3 ;  /* 0x8000040304ff098a */ /* 0x0001e4000a9eb106 */
.L_x_24:
[----:B------:R-:W-:Y:S05]  /*0ca0*/  BSYNC B0 ;  /* 0x0000000000007941 */ /* 0x000fea0003800000 */
.L_x_23:
[----:B------:R-:W-:-:S03]  /*0cb0*/  UMOV UR5, 0xffffffff ;  /* 0xffffffff00057882 */ /* 0x000fc60000000000 */
[----:B------:R-:W-:Y:S05]  /*0cc0*/  BRA.DIV UR5, `(.L_x_29) ;  /* 0x00000062050c7947 */ /* 0x000fea000b800000 */
[----:B------:R-:W-:Y:S01]  /*0cd0*/  NOP ;  /* 0x0000000000007918 */ /* 0x000fe20000000000 */
.L_x_240:
[----:B------:R-:W-:Y:S01]  /*0ce0*/  BSSY.RECONVERGENT B0, `(.L_x_30) ;  /* 0x0000069000007945 */ /* 0x000fe20003800200 */
[----:B---3--:R-:W-:-:S07]  /*0cf0*/  IMAD.MOV.U32 R15, RZ, RZ, R9 ;  /* 0x000000ffff0f7224 */ /* 0x008fce00078e0009 */
.L_x_38:
[----:B------:R-:W-:Y:S01]  /*0d00*/  LOP3.LUT P0, RZ, R15, 0x2, RZ, 0xc0, !PT ;  /* 0x000000020fff7812 */ /* 0x000fe2000780c0ff */
[----:B------:R-:W-:-:S12]  /*0d10*/  BSSY.RECONVERGENT B1, `(.L_x_31) ;  /* 0x0000062000017945 */ /* 0x000fd80003800200 */
[----:B---3--:R-:W-:Y:S05]  /*0d20*/  @P0 BRA `(.L_x_32) ;  /* 0x0000000400800947 */ /* 0x008fea0003800000 */
[----:B------:R-:W-:Y:S01]  /*0d30*/  LOP3.LUT R0, R15, 0x1, RZ, 0xc0, !PT ;  /* 0x000000010f007812 */ /* 0x000fe200078ec0ff */
[----:B------:R-:W-:Y:S03]  /*0d40*/  BSSY.RECONVERGENT B2, `(.L_x_33) ;  /* 0x000003d000027945 */ /* 0x000fe60003800200 */
[----:B------:R-:W-:-:S05]  /*0d50*/  I2FP.F32.U32 R0, R0 ;  /* 0x0000000000007245 */ /* 0x000fca0000201000 */
[----:B------:R-:W-:-:S04]  /*0d60*/  FMUL R16, R0, -1.5707963705062866211 ;  /* 0xbfc90fdb00107820 */ /* 0x000fc80000400000 */
[C---:B------:R-:W-:Y:S01]  /*0d70*/  FMUL R18, R16.reuse, 0.63661974668502807617 ;  /* 0x3f22f98310127820 */ /* 0x040fe20000400000 */
[----:B------:R-:W-:-:S05]  /*0d80*/  FSETP.GE.AND P0, PT, |R16|, 105615, PT ;  /* 0x47ce47801000780b */ /* 0x000fca0003f06200 */
[----:B------:R-:W0:Y:S02]  /*0d90*/  F2I.NTZ R18, R18 ;  /* 0x0000001200127305 */ /* 0x000e240000203100 */
[----:B012-4-:R-:W-:-:S05]  /*0da0*/  I2FP.F32.S32 R3, R18 ;  /* 0x0000001200037245 */ /* 0x017fca0000201400 */
[----:B------:R-:W-:-:S04]  /*0db0*/  FFMA R0, R3, -1.5707962512969970703, R16 ;  /* 0xbfc90fda03007823 */ /* 0x000fc80000000010 */
[----:B------:R-:W-:-:S04]  /*0dc0*/  FFMA R0, R3, -7.5497894158615963534e-08, R0 ;  /* 0xb3a2216803007823 */ /* 0x000fc80000000000 */
[----:B------:R-:W-:Y:S01]  /*0dd0*/  FFMA R0, R3, -5.3903029534742383927e-15, R0 ;  /* 0xa7c234c503007823 */ /* 0x000fe20000000000 */
[----:B------:R-:W-:Y:S06]  /*0de0*/  @!P0 BRA `(.L_x_34) ;  /* 0x0000000000c88947 */ /* 0x000fec0003800000 */
[----:B------:R-:W-:-:S13]  /*0df0*/  FSETP.NEU.AND P0, PT, |R16|, +INF , PT ;  /* 0x7f8000001000780b */ /* 0x000fda0003f0d200 */
[----:B------:R-:W-:Y:S05]  /*0e00*/  @!P0 BRA `(.L_x_35) ;  /* 0x0000000000b88947 */ /* 0x000fea0003800000 */
[----:B------:R-:W0:Y:S01]  /*0e10*/  LDC.64 R2, c[0x4][RZ] ;  /* 0x01000000ff027b82 */ /* 0x000e220000000a00 */
[----:B------:R-:W-:Y:S02]  /*0e20*/  IMAD.SHL.U32 R6, R16, 0x100, RZ ;  /* 0x0000010010067824 */ /* 0x000fe400078e00ff */
[----:B------:R-:W-:Y:S01]  /*0e30*/  HFMA2 R0, -RZ, RZ, 0, 0 ;  /* 0x00000000ff007431 */ /* 0x000fe200000001ff */
[----:B------:R-:W-:Y:S01]  /*0e40*/  BSSY.RECONVERGENT B3, `(.L_x_36) ;  /* 0x000000e000037945 */ /* 0x000fe20003800200 */
[----:B------:R-:W-:Y:S02]  /*0e50*/  IMAD.MOV.U32 R23, RZ, RZ, RZ ;  /* 0x000000ffff177224 */ /* 0x000fe400078e00ff */
[----:B------:R-:W-:Y:S01]  /*0e60*/  IMAD.MOV.U32 R17, RZ, RZ, RZ ;  /* 0x000000ffff117224 */ /* 0x000fe200078e00ff */
[----:B------:R-:W-:-:S07]  /*0e70*/  LOP3.LUT R25, R6, 0x80000000, RZ, 0xfc, !PT ;  /* 0x8000000006197812 */ /* 0x000fce00078efcff */
.L_x_37:
[----:B0-----:R-:W-:-:S05]  /*0e80*/  IMAD.WIDE.U32 R18, R17, 0x4, R2 ;  /* 0x0000000411127825 */ /* 0x001fca00078e0002 */
[----:B------:R-:W2:Y:S01]  /*0e90*/  LDG.E.CONSTANT R6, desc[UR6][R18.64] ;  /* 0x0000000612067981 */ /* 0x000ea2000c1e9900 */
[C---:B-1----:R-:W-:Y:S02]  /*0ea0*/  IMAD R20, R17.reuse, 0x4, R1 ;  /* 0x0000000411147824 */ /* 0x042fe400078e0201 */
[----:B------:R-:W-:-:S05]  /*0eb0*/  VIADD R17, R17, 0x1 ;  /* 0x0000000111117836 */ /* 0x000fca0000000000 */
[----:B------:R-:W-:Y:S01]  /*0ec0*/  ISETP.NE.AND P0, PT, R17, 0x6, PT ;  /* 0x000000061100780c */ /* 0x000fe20003f05270 */
[----:B--2---:R-:W-:-:S03]  /*0ed0*/  IMAD.WIDE.U32 R6, R6, R25, RZ ;  /* 0x0000001906067225 */ /* 0x004fc600078e00ff */
[----:B------:R-:W-:-:S05]  /*0ee0*/  IADD3 R21, P1, PT, R6, R0, RZ ;  /* 0x0000000006157210 */ /* 0x000fca0007f3e0ff */
[----:B------:R1:W-:Y:S01]  /*0ef0*/  STL [R20], R21 ;  /* 0x0000001514007387 */ /* 0x0003e20000100800 */
[----:B------:R-:W-:-:S03]  /*0f00*/  IMAD.X R0, R7, 0x1, R23, P1 ;  /* 0x0000000107007824 */ /* 0x000fc600008e0617 */
[----:B------:R-:W-:Y:S05]  /*0f10*/  @P0 BRA `(.L_x_37) ;  /* 0xfffffffc00d80947 */ /* 0x000fea000383ffff */
[----:B------:R-:W-:Y:S05]  /*0f20*/  BSYNC.RECONVERGENT B3 ;  /* 0x0000000000037941 */ /* 0x000fea0003800200 */
.L_x_36:
[----:B------:R-:W-:Y:S01]  /*0f30*/  SHF.R.U32.HI R7, RZ, 0x17, R16 ;  /* 0x00000017ff077819 */ /* 0x000fe20000011610 */
[----:B------:R0:W-:Y:S03]  /*0f40*/  STL [R1+0x18], R0 ;  /* 0x0000180001007387 */ /* 0x0001e60000100800 */
[C---:B------:R-:W-:Y:S02]  /*0f50*/  LOP3.LUT R2, R7.reuse, 0xe0, RZ, 0xc0, !PT ;  /* 0x000000e007027812 */ /* 0x040fe400078ec0ff */
[----:B------:R-:W-:-:S03]  /*0f60*/  LOP3.LUT P0, RZ, R7, 0x1f, RZ, 0xc0, !PT ;  /* 0x0000001f07ff7812 */ /* 0x000fc6000780c0ff */
[----:B------:R-:W-:-:S05]  /*0f70*/  VIADD R2, R2, 0xffffff80 ;  /* 0xffffff8002027836 */ /* 0x000fca0000000000 */
[----:B------:R-:W-:-:S05]  /*0f80*/  SHF.R.U32.HI R2, RZ, 0x5, R2 ;  /* 0x00000005ff027819 */ /* 0x000fca0000011602 */
[----:B------:R-:W-:-:S05]  /*0f90*/  IMAD R18, R2, -0x4, R1 ;  /* 0xfffffffc02127824 */ /* 0x000fca00078e0201 */
[----:B------:R-:W2:Y:S04]  /*0fa0*/  LDL R2, [R18+0x18] ;  /* 0x0000180012027983 */ /* 0x000ea80000100800 */
[----:B------:R-:W2:Y:S04]  /*0fb0*/  LDL R3, [R18+0x14] ;  /* 0x0000140012037983 */ /* 0x000ea80000100800 */
[----:B------:R-:W3:Y:S01]  /*0fc0*/  @P0 LDL R6, [R18+0x10] ;  /* 0x0000100012060983 */ /* 0x000ee20000100800 */
[----:B------:R-:W-:Y:S01]  /*0fd0*/  LOP3.LUT R7, R7, 0x1f, RZ, 0xc0, !PT ;  /* 0x0000001f07077812 */ /* 0x000fe200078ec0ff */
[----:B------:R-:W-:Y:S01]  /*0fe0*/  UMOV UR10, 0x54442d19 ;  /* 0x54442d19000a7882 */ /* 0x000fe20000000000 */
[----:B------:R-:W-:-:S02]  /*0ff0*/  UMOV UR11, 0x3bf921fb ;  /* 0x3bf921fb000b7882 */ /* 0x000fc40000000000 */
[-C--:B--2---:R-:W-:Y:S02]  /*1000*/  @P0 SHF.L.W.U32.HI R2, R3, R7.reuse, R2 ;  /* 0x0000000703020219 */ /* 0x084fe40000010e02 */
[----:B---3--:R-:W-:-:S04]  /*1010*/  @P0 SHF.L.W.U32.HI R3, R6, R7, R3 ;  /* 0x0000000706030219 */ /* 0x008fc80000010e03 */
[C---:B------:R-:W-:Y:S02]  /*1020*/  SHF.L.W.U32.HI R6, R3.reuse, 0x2, R2 ;  /* 0x0000000203067819 */ /* 0x040fe40000010e02 */
[----:B------:R-:W-:Y:S02]  /*1030*/  SHF.L.U32 R3, R3, 0x2, RZ ;  /* 0x0000000203037819 */ /* 0x000fe400000006ff */
[----:B------:R-:W-:Y:S02]  /*1040*/  SHF.R.S32.HI R7, RZ, 0x1f, R6 ;  /* 0x0000001fff077819 */ /* 0x000fe40000011406 */
[----:B------:R-:W-:Y:S02]  /*1050*/  SHF.R.U32.HI R2, RZ, 0x1e, R2 ;  /* 0x0000001eff027819 */ /* 0x000fe40000011602 */
[C---:B------:R-:W-:Y:S02]  /*1060*/  LOP3.LUT R16, R7.reuse, R3, RZ, 0x3c, !PT ;  /* 0x0000000307107212 */ /* 0x040fe400078e3cff */
[C---:B------:R-:W-:Y:S01]  /*1070*/  LOP3.LUT R17, R7.reuse, R6, RZ, 0x3c, !PT ;  /* 0x0000000607117212 */ /* 0x040fe200078e3cff */
[----:B------:R-:W-:Y:S01]  /*1080*/  IMAD.IADD R18, R7, 0x1, -R2 ;  /* 0x0000000107127824 */ /* 0x000fe200078e0a02 */
[----:B------:R-:W-:-:S04]  /*1090*/  ISETP.GE.AND P0, PT, R6, RZ, PT ;  /* 0x000000ff0600720c */ /* 0x000fc80003f06270 */
[----:B------:R-:W1:Y:S02]  /*10a0*/  I2F.F64.S64 R16, R16 ;  /* 0x0000001000107312 */ /* 0x000e640000301c00 */
[----:B-1----:R-:W-:-:S10]  /*10b0*/  DMUL R20, R16, UR10 ;  /* 0x0000000a10147c28 */ /* 0x002fd40008000000 */
[----:B------:R-:W0:Y:S02]  /*10c0*/  F2F.F32.F64 R20, R20 ;  /* 0x0000001400147310 */ /* 0x000e240000301000 */
[----:B0-----:R-:W-:Y:S01]  /*10d0*/  FSEL R0, R20, -R20, !P0 ;  /* 0x8000001414007208 */ /* 0x001fe20004000000 */
[----:B------:R-:W-:Y:S06]  /*10e0*/  BRA `(.L_x_34) ;  /* 0x0000000000087947 */ /* 0x000fec0003800000 */
.L_x_35:
[----:B------:R-:W-:Y:S01]  /*10f0*/  FMUL R0, RZ, R16 ;  /* 0x00000010ff007220 */ /* 0x000fe20000400000 */
[----:B------:R-:W-:-:S07]  /*1100*/  IMAD.MOV.U32 R18, RZ, RZ, RZ ;  /* 0x000000ffff127224 */ /* 0x000fce00078e00ff */
.L_x_34:
[----:B------:R-:W-:Y:S05]  /*1110*/  BSYNC.RECONVERGENT B2 ;  /* 0x0000000000027941 */ /* 0x000fea0003800200 */
.L_x_33:
[----:B------:R-:W-:Y:S01]  /*1120*/  LEA R16, R15, UR4, 0x3 ;  /* 0x000000040f107c11 */ /* 0x000fe2000f8e18ff */
[----:B------:R-:W-:Y:S02]  /*1130*/  IMAD.MOV.U32 R20, RZ, RZ, 0x37cbac00 ;  /* 0x37cbac00ff147424 */ /* 0x000fe400078e00ff */
[----:B------:R-:W-:Y:S01]  /*1140*/  FMUL R17, R0, R0 ;  /* 0x0000000000117220 */ /* 0x000fe20000400000 */
[----:B------:R-:W-:Y:S01]  /*1150*/  IMAD.MOV.U32 R22, RZ, RZ, 0x394d4153 ;  /* 0x394d4153ff167424 */ /* 0x000fe200078e00ff */
[----:B------:R-:W-:Y:S01]  /*1160*/  LOP3.LUT R21, R18, 0x1, RZ, 0xc0, !PT ;  /* 0x0000000112157812 */ /* 0x000fe200078ec0ff */
[----:B------:R-:W0:Y:S01]  /*1170*/  LDS.64 R6, [R16+0x10] ;  /* 0x0000100010067984 */ /* 0x000e220000000a00 */
[C---:B------:R-:W-:Y:S01]  /*1180*/  FFMA R20, R17.reuse, R20, -0.0013887860113754868507 ;  /* 0xbab607ed11147423 */ /* 0x040fe20000000014 */
[C---:B------:R-:W-:Y:S01]  /*1190*/  FFMA R22, R17.reuse, -R22, 0.0083327032625675201416 ;  /* 0x3c0885e411167423 */ /* 0x040fe20000000816 */
[C---:B------:R-:W-:Y:S01]  /*11a0*/  FFMA R19, R17.reuse, R0, RZ ;  /* 0x0000000011137223 */ /* 0x040fe200000000ff */
[----:B------:R-:W1:Y:S01]  /*11b0*/  LDS.64 R2, [R16] ;  /* 0x0000000010027984 */ /* 0x000e620000000a00 */
[C---:B------:R-:W-:Y:S01]  /*11c0*/  FFMA R20, R17.reuse, R20, 0.041666727513074874878 ;  /* 0x3d2aaabb11147423 */ /* 0x040fe20000000014 */
[----:B------:R-:W-:Y:S01]  /*11d0*/  FFMA R22, R17, R22, -0.16666662693023681641 ;  /* 0xbe2aaaa811167423 */ /* 0x000fe20000000016 */
[----:B------:R-:W-:-:S02]  /*11e0*/  ISETP.NE.U32.AND P0, PT, R21, 0x1, PT ;  /* 0x000000011500780c */ /* 0x000fc40003f05070 */
[----:B------:R-:W-:Y:S01]  /*11f0*/  FFMA R20, R17, R20, -0.4999999701976776123 ;  /* 0xbeffffff11147423 */ /* 0x000fe20000000014 */
[----:B------:R-:W-:Y:S01]  /*1200*/  FFMA R19, R19, R22, R0 ;  /* 0x0000001613137223 */ /* 0x000fe20000000000 */
[C---:B------:R-:W-:Y:S01]  /*1210*/  VIADD R0, R18.reuse, 0x1 ;  /* 0x0000000112007836 */ /* 0x040fe20000000000 */
[----:B------:R-:W-:Y:S01]  /*1220*/  LOP3.LUT P1, RZ, R18, 0x2, RZ, 0xc0, !PT ;  /* 0x0000000212ff7812 */ /* 0x000fe2000782c0ff */
[----:B------:R-:W-:-:S03]  /*1230*/  FFMA R20, R17, R20, 1 ;  /* 0x3f80000011147423 */ /* 0x000fc60000000014 */
[----:B------:R-:W-:Y:S02]  /*1240*/  LOP3.LUT P2, RZ, R0, 0x2, RZ, 0xc0, !PT ;  /* 0x0000000200ff7812 */ /* 0x000fe4000784c0ff */
[----:B------:R-:W-:Y:S02]  /*1250*/  FSEL R0, R19, R20, !P0 ;  /* 0x0000001413007208 */ /* 0x000fe40004000000 */
[----:B------:R-:W-:Y:S02]  /*1260*/  FSEL R19, R20, R19, !P0 ;  /* 0x0000001314137208 */ /* 0x000fe40004000000 */
[----:B------:R-:W-:Y:S02]  /*1270*/  FSEL R0, R0, -R0, !P2 ;  /* 0x8000000000007208 */ /* 0x000fe40005000000 */
[----:B------:R-:W-:-:S03]  /*1280*/  FSEL R19, R19, -R19, !P1 ;  /* 0x8000001313137208 */ /* 0x000fc60004800000 */
[CC--:B0-----:R-:W-:Y:S02]  /*1290*/  FMUL R18, R0.reuse, R7.reuse ;  /* 0x0000000700127220 */ /* 0x0c1fe40000400000 */
[C---:B------:R-:W-:Y:S02]  /*12a0*/  FMUL R7, R19.reuse, R7 ;  /* 0x0000000713077220 */ /* 0x040fe40000400000 */
[-C--:B------:R-:W-:Y:S02]  /*12b0*/  FFMA R18, R19, R6.reuse, R18 ;  /* 0x0000000613127223 */ /* 0x080fe40000000012 */
[----:B------:R-:W-:Y:S02]  /*12c0*/  FFMA R17, R0, R6, -R7 ;  /* 0x0000000600117223 */ /* 0x000fe40000000807 */
[C-C-:B-1----:R-:W-:Y:S02]  /*12d0*/  FADD R7, -R18.reuse, R3.reuse ;  /* 0x0000000312077221 */ /* 0x142fe40000000100 */
[C-C-:B------:R-:W-:Y:S01]  /*12e0*/  FADD R6, -R17.reuse, R2.reuse ;  /* 0x0000000211067221 */ /* 0x140fe20000000100 */
[----:B------:R-:W-:Y:S01]  /*12f0*/  FADD R3, R18, R3 ;  /* 0x0000000312037221 */ /* 0x000fe20000000000 */
[----:B------:R-:W-:-:S03]  /*1300*/  FADD R2, R17, R2 ;  /* 0x0000000211027221 */ /* 0x000fc60000000000 */
[----:B------:R3:W-:Y:S04]  /*1310*/  STS.64 [R16+0x10], R6 ;  /* 0x0000100610007388 */ /* 0x0007e80000000a00 */
[----:B------:R3:W-:Y:S02]  /*1320*/  STS.64 [R16], R2 ;  /* 0x0000000210007388 */ /* 0x0007e40000000a00 */
.L_x_32:
[----:B------:R-:W-:Y:S05]  /*1330*/  BSYNC.RECONVERGENT B1 ;  /* 0x0000000000017941 */ /* 0x000fea0003800200 */
.L_x_31:
[----:B------:R-:W-:-:S05]  /*1340*/  VIADD R15, R15, UR8 ;  /* 0x000000080f0f7c36 */ /* 0x000fca0008000000 */
[----:B------:R-:W-:-:S13]  /*1350*/  ISETP.GE.U32.AND P0, PT, R15, 0x400, PT ;  /* 0x000004000f00780c */ /* 0x000fda0003f06070 */
[----:B------:R-:W-:Y:S05]  /*1360*/  @!P0 BRA `(.L_x_38) ;  /* 0xfffffff800648947 */ /* 0x000fea000383ffff */
[----:B------:R-:W-:Y:S05]  /*1370*/  BSYNC.RECONVERGENT B0 ;  /* 0x0000000000007941 */ /* 0x000fea0003800200 */
.L_x_30:
[----:B------:R-:W-:Y:S01]  /*1380*/  UMOV UR5, 0xffffffff ;  /* 0xffffffff00057882 */ /* 0x000fe20000000000 */
[----:B------:R-:W-:Y:S02]  /*1390*/  ISETP.NE.AND P1, PT, R10, RZ, PT ;  /* 0x000000ff0a00720c */ /* 0x000fe40003f25270 */
[----:B------:R-:W-:Y:S11]  /*13a0*/  BRA.DIV UR5, `(.L_x_39) ;  /* 0x0000005a05707947 */ /* 0x000ff6000b800000 */
[----:B------:R-:W-:Y:S06]  /*13b0*/  BAR.SYNC.DEFER_BLOCKING 0x0 ;  /* 0x0000000000007b1d */ /* 0x000fec0000010000 */
[----:B------:R-:W-:Y:S01]  /*13c0*/  NOP ;  /* 0x0000000000007918 */ /* 0x000fe20000000000 */
.L_x_244:
[----:B------:R-:W-:Y:S04]  /*13d0*/  BSSY.RECONVERGENT B0, `(.L_x_40) ;  /* 0x000000a000007945 */ /* 0x000fe80003800200 */
[----:B------:R-:W-:Y:S05]  /*13e0*/  @P1 BRA `(.L_x_41) ;  /* 0x0000000000201947 */ /* 0x000fea0003800000 */
[----:B------:R-:W5:Y:S01]  /*13f0*/  S2R R0, SR_LANEID ;  /* 0x0000000000007919 */ /* 0x000f620000000000 */
[----:B------:R-:W0:Y:S01]  /*1400*/  REDUX UR9, R13 ;  /* 0x000000000d0973c4 */ /* 0x000e220000000000 */
[----:B------:R-:W-:Y:S02]  /*1410*/  VOTEU.ANY UR5, UPT, PT ;  /* 0x0000000000057886 */ /* 0x000fe400038e0100 */
[----:B------:R-:W-:Y:S01]  /*1420*/  UFLO.U32 UR5, UR5 ;  /* 0x00000005000572bd */ /* 0x000fe200080e0000 */
[----:B01234-:R-:W-:-:S05]  /*1430*/  MOV R3, UR9 ;  /* 0x0000000900037c02 */ /* 0x01ffca0008000f00 */
[----:B-----5:R-:W-:-:S13]  /*1440*/  ISETP.EQ.U32.AND P0, PT, R0, UR5, PT ;  /* 0x0000000500007c0c */ /* 0x020fda000bf02070 */
[----:B------:R0:W-:Y:S06]  /*1450*/  @P0 MEMBAR.ALL.CTA ;  /* 0x0000000000000992 */ /* 0x0001ec0000008000 */
[----:B0-----:R0:W-:Y:S02]  /*1460*/  @P0 ATOM.E.AND.STRONG.SM PT, RZ, desc[UR6][R4.64+0x4], R3 ;  /* 0x8000040304ff098a */ /* 0x0011e4000a9eb106 */
.L_x_41:
[----:B------:R-:W-:Y:S05]  /*1470*/  BSYNC.RECONVERGENT B0 ;  /* 0x0000000000007941 */ /* 0x000fea0003800200 */
.L_x_40:
[----:B------:R-:W-:-:S03]  /*1480*/  UMOV UR5, 0xffffffff ;  /* 0xffffffff00057882 */ /* 0x000fc60000000000 */
[----:B------:R-:W-:Y:S05]  /*1490*/  BRA.DIV UR5, `(.L_x_42) ;  /* 0x0000005a05707947 */ /* 0x000fea000b800000 */
[----:B------:R-:W-:Y:S06]  /*14a0*/  BAR.SYNC.DEFER_BLOCKING 0x0 ;  /* 0x0000000000007b1d */ /* 0x000fec0000010000 */
[----:B------:R-:W-:Y:S01]  /*14b0*/  NOP ;  /* 0x0000000000007918 */ /* 0x000fe20000000000 */
.L_x_248:
        /* <DEDUP_REMOVED lines=10> */
.L_x_44:
[----:B------:R-:W-:Y:S05]  /*1560*/  BSYNC.RECONVERGENT B0 ;  /* 0x0000000000007941 */ /* 0x000fea0003800200 */
.L_x_43:
[----:B------:R-:W-:-:S03]  /*1570*/  UMOV UR5, 0xffffffff ;  /* 0xffffffff00057882 */ /* 0x000fc60000000000 */
[----:B------:R-:W-:Y:S05]  /*1580*/  BRA.DIV UR5, `(.L_x_45) ;  /* 0x0000005a05707947 */ /* 0x000fea000b800000 */
[----:B------:R-:W-:Y:S01]  /*1590*/  NOP ;  /* 0x0000000000007918 */ /* 0x000fe20000000000 */
.L_x_251:
        /* <DEDUP_REMOVED lines=13> */
.L_x_51:
[----:B------:R-:W2:Y:S02]  /*1670*/  LD.E.STRONG.SM R0, desc[UR6][R4.64+0x4] ;  /* 0x0000040604007980 */ /* 0x000ea4000c10b900 */
[----:B--2---:R-:W-:Y:S01]  /*1680*/  NOP ;  /* 0x0000000000007918 */ /* 0x004fe20000000000 */
[----:B------:R-:W-:Y:S05]  /*1690*/  YIELD ;  /* 0x0000000000007946 */ /* 0x000fea0003800000 */
[----:B------:R-:W-:-:S13]  /*16a0*/  LOP3.LUT P0, RZ, R0, R11, RZ, 0xc0, !PT ;  /* 0x0000000b00ff7212 */ /* 0x000fda000780c0ff */
[----:B------:R-:W-:Y:S05]  /*16b0*/  @P0 BRA `(.L_x_51) ;  /* 0xfffffffc00ec0947 */ /* 0x000fea000383ffff */
.L_x_50:
[----:B------:R-:W-:Y:S05]  /*16c0*/  BSYNC B1 ;  /* 0x0000000000017941 */ /* 0x000fea0003800000 */
.L_x_49:
[----:B------:R-:W-:Y:S05]  /*16d0*/  BRA `(.L_x_47) ;  /* 0x00000000001c7947 */ /* 0x000fea0003800000 */
.L_x_48:
[----:B------:R-:W0:Y:S01]  /*16e0*/  S2R R0, SR_LANEID ;  /* 0x0000000000007919 */ /* 0x000e220000000000 */
[----:B------:R-:W1:Y:S01]  /*16f0*/  REDUX UR9, R14 ;  /* 0x000000000e0973c4 */ /* 0x000e620000000000 */
[----:B------:R-:W-:Y:S02]  /*1700*/  VOTEU.ANY UR5, UPT, PT ;  /* 0x0000000000057886 */ /* 0x000fe400038e0100 */
[----:B------:R-:W-:Y:S01]  /*1710*/  UFLO.U32 UR5, UR5 ;  /* 0x00000005000572bd */ /* 0x000fe200080e0000 */
[----:B-1----:R-:W-:-:S05]  /*1720*/  IMAD.U32 R3, RZ, RZ, UR9 ;  /* 0x00000009ff037e24 */ /* 0x002fca000f8e00ff */
[----:B0-----:R-:W-:-:S13]  /*1730*/  ISETP.EQ.U32.AND P0, PT, R0, UR5, PT ;  /* 0x0000000500007c0c */ /* 0x001fda000bf02070 */
[----:B------:R0:W-:Y:S02]  /*1740*/  @P0 ATOM.E.AND.STRONG.SM PT, RZ, desc[UR6][R4.64+0x4], R3 ;  /* 0x8000040304ff098a */ /* 0x0001e4000a9eb106 */
.L_x_47:
[----:B------:R-:W-:Y:S05]  /*1750*/  BSYNC B0 ;  /* 0x0000000000007941 */ /* 0x000fea0003800000 */
.L_x_46:
[----:B------:R-:W-:-:S03]  /*1760*/  UMOV UR5, 0xffffffff ;  /* 0xffffffff00057882 */ /* 0x000fc60000000000 */
[----:B------:R-:W-:Y:S05]  /*1770*/  BRA.DIV UR5, `(.L_x_52) ;  /* 0x0000005a05107947 */ /* 0x000fea000b800000 */
[----:B------:R-:W-:Y:S01]  /*1780*/  NOP ;  /* 0x0000000000007918 */ /* 0x000fe20000000000 */
.L_x_254:
[----:B------:R-:W-:Y:S01]  /*1790*/  BSSY.RECONVERGENT B0, `(.L_x_53) ;  /* 0x0000069000007945 */ /* 0x000fe20003800200 */
[----:B------:R-:W-:-:S07]  /*17a0*/  IMAD.MOV.U32 R15, RZ, RZ, R9 ;  /* 0x000000ffff0f7224 */ /* 0x000fce00078e0009 */
.L_x_61:
[----:B------:R-:W-:Y:S01]  /*17b0*/  LOP3.LUT P0, RZ, R15, 0x4, RZ, 0xc0, !PT ;  /* 0x000000040fff7812 */ /* 0x000fe2000780c0ff */
[----:B------:R-:W-:-:S12]  /*17c0*/  BSSY.RECONVERGENT B1, `(.L_x_54) ;  /* 0x0000062000017945 */ /* 0x000fd80003800200 */
[----:B0-----:R-:W-:Y:S05]  /*17d0*/  @P0 BRA `(.L_x_55) ;  /* 0x0000000400800947 */ /* 0x001fea0003800000 */
[----:B------:R-:W-:Y:S01]  /*17e0*/  LOP3.LUT R0, R15, 0x3, RZ, 0xc0, !PT ;  /* 0x000000030f007812 */ /* 0x000fe200078ec0ff */
[----:B------:R-:W-:Y:S03]  /*17f0*/  BSSY.RECONVERGENT B2, `(.L_x_56) ;  /* 0x000003d000027945 */ /* 0x000fe60003800200 */
[----:B------:R-:W-:-:S05]  /*1800*/  I2FP.F32.U32 R0, R0 ;  /* 0x0000000000007245 */ /* 0x000fca0000201000 */
[----:B---3--:R-:W-:-:S04]  /*1810*/  FMUL R16, R0, -0.78539818525314331055 ;  /* 0xbf490fdb00107820 */ /* 0x008fc80000400000 */
        /* <DEDUP_REMOVED lines=17> */
.L_x_60:
        /* <DEDUP_REMOVED lines=11> */
.L_x_59:
        /* <DEDUP_REMOVED lines=15> */
[C-C-:B------:R-:W-:Y:S01]  /*1ad0*/  SHF.L.W.U32.HI R6, R3.reuse, 0x2, R2.reuse ;  /* 0x0000000203067819 */ /* 0x140fe20000010e02 */
[----:B------:R-:W-:Y:S01]  /*1ae0*/  IMAD.SHL.U32 R3, R3, 0x4, RZ ;  /* 0x0000000403037824 */ /* 0x000fe200078e00ff */
[----:B------:R-:W-:Y:S02]  /*1af0*/  SHF.R.U32.HI R2, RZ, 0x1e, R2 ;  /* 0x0000001eff027819 */ /* 0x000fe40000011602 */
[----:B------:R-:W-:Y:S02]  /*1b00*/  SHF.R.S32.HI R7, RZ, 0x1f, R6 ;  /* 0x0000001fff077819 */ /* 0x000fe40000011406 */
[----:B------:R-:W-:Y:S02]  /*1b10*/  ISETP.GE.AND P0, PT, R6, RZ, PT ;  /* 0x000000ff0600720c */ /* 0x000fe40003f06270 */
[C---:B------:R-:W-:Y:S01]  /*1b20*/  LOP3.LUT R16, R7.reuse, R3, RZ, 0x3c, !PT ;  /* 0x0000000307107212 */ /* 0x040fe200078e3cff */
[C---:B------:R-:W-:Y:S01]  /*1b30*/  IMAD.IADD R18, R7.reuse, 0x1, -R2 ;  /* 0x0000000107127824 */ /* 0x040fe200078e0a02 */
[----:B------:R-:W-:-:S06]  /*1b40*/  LOP3.LUT R17, R7, R6, RZ, 0x3c, !PT ;  /* 0x0000000607117212 */ /* 0x000fcc00078e3cff */
[----:B------:R-:W1:Y:S02]  /*1b50*/  I2F.F64.S64 R16, R16 ;  /* 0x0000001000107312 */ /* 0x000e640000301c00 */
[----:B-1----:R-:W-:-:S10]  /*1b60*/  DMUL R20, R16, UR10 ;  /* 0x0000000a10147c28 */ /* 0x002fd40008000000 */
[----:B------:R-:W0:Y:S02]  /*1b70*/  F2F.F32.F64 R20, R20 ;  /* 0x0000001400147310 */ /* 0x000e240000301000 */
[----:B0-----:R-:W-:Y:S01]  /*1b80*/  FSEL R0, R20, -R20, !P0 ;  /* 0x8000001414007208 */ /* 0x001fe20004000000 */
[----:B------:R-:W-:Y:S06]  /*1b90*/  BRA `(.L_x_57) ;  /* 0x0000000000087947 */ /* 0x000fec0003800000 */
.L_x_58:
[----:B------:R-:W-:Y:S01]  /*1ba0*/  FMUL R0, RZ, R16 ;  /* 0x00000010ff007220 */ /* 0x000fe20000400000 */
[----:B------:R-:W-:-:S07]  /*1bb0*/  MOV R18, RZ ;  /* 0x000000ff00127202 */ /* 0x000fce0000000f00 */
.L_x_57:
[----:B------:R-:W-:Y:S05]  /*1bc0*/  BSYNC.RECONVERGENT B2 ;  /* 0x0000000000027941 */ /* 0x000fea0003800200 */
.L_x_56:
        /* <DEDUP_REMOVED lines=33> */
.L_x_55:
[----:B------:R-:W-:Y:S05]  /*1de0*/  BSYNC.RECONVERGENT B1 ;  /* 0x0000000000017941 */ /* 0x000fea0003800200 */
.L_x_54:
[----:B------:R-:W-:-:S05]  /*1df0*/  VIADD R15, R15, UR8 ;  /* 0x000000080f0f7c36 */ /* 0x000fca0008000000 */
[----:B------:R-:W-:-:S13]  /*1e00*/  ISETP.GE.U32.AND P0, PT, R15, 0x400, PT ;  /* 0x000004000f00780c */ /* 0x000fda0003f06070 */
[----:B------:R-:W-:Y:S05]  /*1e10*/  @!P0 BRA `(.L_x_61) ;  /* 0xfffffff800648947 */ /* 0x000fea000383ffff */
[----:B------:R-:W-:Y:S05]  /*1e20*/  BSYNC.RECONVERGENT B0 ;  /* 0x0000000000007941 */ /* 0x000fea0003800200 */
.L_x_53:
[----:B------:R-:W-:Y:S01]  /*1e30*/  UMOV UR5, 0xffffffff ;  /* 0xffffffff00057882 */ /* 0x000fe20000000000 */
[----:B------:R-:W-:Y:S02]  /*1e40*/  ISETP.NE.AND P1, PT, R10, RZ, PT ;  /* 0x000000ff0a00720c */ /* 0x000fe40003f25270 */
[----:B------:R-:W-:Y:S11]  /*1e50*/  BRA.DIV UR5, `(.L_x_62) ;  /* 0x0000005205747947 */ /* 0x000ff6000b800000 */
[----:B------:R-:W-:Y:S06]  /*1e60*/  BAR.SYNC.DEFER_BLOCKING 0x0 ;  /* 0x0000000000007b1d */ /* 0x000fec0000010000 */
[----:B------:R-:W-:Y:S01]  /*1e70*/  NOP ;  /* 0x0000000000007918 */ /* 0x000fe20000000000 */
.L_x_258:
        /* <DEDUP_REMOVED lines=10> */
.L_x_64:
[----:B------:R-:W-:Y:S05]  /*1f20*/  BSYNC.RECONVERGENT B0 ;  /* 0x0000000000007941 */ /* 0x000fea0003800200 */
.L_x_63:
[----:B------:R-:W-:-:S03]  /*1f30*/  UMOV UR5, 0xffffffff ;  /* 0xffffffff00057882 */ /* 0x000fc60000000000 */
[----:B------:R-:W-:Y:S05]  /*1f40*/  BRA.DIV UR5, `(.L_x_65) ;  /* 0x0000005205747947 */ /* 0x000fea000b800000 */
[----:B------:R-:W-:Y:S06]  /*1f50*/  BAR.SYNC.DEFER_BLOCKING 0x0 ;  /* 0x0000000000007b1d */ /* 0x000fec0000010000 */
[----:B------:R-:W-:Y:S01]  /*1f60*/  NOP ;  /* 0x0000000000007918 */ /* 0x000fe20000000000 */
.L_x_262:
        /* <DEDUP_REMOVED lines=10> */
.L_x_67:
[----:B------:R-:W-:Y:S05]  /*2010*/  BSYNC.RECONVERGENT B0 ;  /* 0x0000000000007941 */ /* 0x000fea0003800200 */
.L_x_66:
[----:B------:R-:W-:-:S03]  /*2020*/  UMOV UR5, 0xffffffff ;  /* 0xffffffff00057882 */ /* 0x000fc60000000000 */
[----:B------:R-:W-:Y:S05]  /*2030*/  BRA.DIV UR5, `(.L_x_68) ;  /* 0x0000005205747947 */ /* 0x000fea000b800000 */
[----:B------:R-:W-:Y:S01]  /*2040*/  NOP ;  /* 0x0000000000007918 */ /* 0x000fe20000000000 */
.L_x_265:
        /* <DEDUP_REMOVED lines=13> */
.L_x_74:
[----:B------:R-:W2:Y:S02]  /*2120*/  LD.E.STRONG.SM R0, desc[UR6][R4.64+0x4] ;  /* 0x0000040604007980 */ /* 0x000ea4000c10b900 */
[----:B--2---:R-:W-:Y:S01]  /*2130*/  NOP ;  /* 0x0000000000007918 */ /* 0x004fe20000000000 */
[----:B------:R-:W-:Y:S05]  /*2140*/  YIELD ;  /* 0x0000000000007946 */ /* 0x000fea0003800000 */
[----:B------:R-:W-:-:S13]  /*2150*/  LOP3.LUT P0, RZ, R0, R11, RZ, 0xc0, !PT ;  /* 0x0000000b00ff7212 */ /* 0x000fda000780c0ff */
[----:B------:R-:W-:Y:S05]  /*2160*/  @P0 BRA `(.L_x_74) ;  /* 0xfffffffc00ec0947 */ /* 0x000fea000383ffff */
.L_x_73:
[----:B------:R-:W-:Y:S05]  /*2170*/  BSYNC B1 ;  /* 0x0000000000017941 */ /* 0x000fea0003800000 */
.L_x_72:
[----:B------:R-:W-:Y:S05]  /*2180*/  BRA `(.L_x_70) ;  /* 0x00000000001c7947 */ /* 0x000fea0003800000 */
.L_x_71:
[----:B------:R-:W0:Y:S01]  /*2190*/  S2R R0, SR_LANEID ;  /* 0x0000000000007919 */ /* 0x000e220000000000 */
[----:B------:R-:W1:Y:S01]  /*21a0*/  REDUX UR9, R14 ;  /* 0x000000000e0973c4 */ /* 0x000e620000000000 */
[----:B------:R-:W-:Y:S02]  /*21b0*/  VOTEU.ANY UR5, UPT, PT ;  /* 0x0000000000057886 */ /* 0x000fe400038e0100 */
[----:B------:R-:W-:Y:S01]  /*21c0*/  UFLO.U32 UR5, UR5 ;  /* 0x00000005000572bd */ /* 0x000fe200080e0000 */
[----:B-1----:R-:W-:-:S05]  /*21d0*/  MOV R3, UR9 ;  /* 0x0000000900037c02 */ /* 0x002fca0008000f00 */
[----:B0-----:R-:W-:-:S13]  /*21e0*/  ISETP.EQ.U32.AND P0, PT, R0, UR5, PT ;  /* 0x0000000500007c0c */ /* 0x001fda000bf02070 */
[----:B------:R0:W-:Y:S02]  /*21f0*/  @P0 ATOM.E.AND.STRONG.SM PT, RZ, desc[UR6][R4.64+0x4], R3 ;  /* 0x8000040304ff098a */ /* 0x0001e4000a9eb106 */
.L_x_70:
[----:B------:R-:W-:Y:S05]  /*2200*/  BSYNC B0 ;  /* 0x0000000000007941 */ /* 0x000fea0003800000 */
.L_x_69:
[----:B------:R-:W-:-:S03]  /*2210*/  UMOV UR5, 0xffffffff ;  /* 0xffffffff00057882 */ /* 0x000fc60000000000 */
[----:B------:R-:W-:Y:S05]  /*2220*/  BRA.DIV UR5, `(.L_x_75) ;  /* 0x0000005205147947 */ /* 0x000fea000b800000 */
[----:B------:R-:W-:Y:S01]  /*2230*/  NOP ;  /* 0x0000000000007918 */ /* 0x000fe20000000000 */
.L_x_268:
[----:B------:R-:W-:Y:S01]  /*2240*/  BSSY.RECONVERGENT B0, `(.L_x_76) ;  /* 0x0000069000007945 */ /* 0x000fe20003800200 */
[----:B------:R-:W-:-:S07]  /*2250*/  IMAD.MOV.U32 R15, RZ, RZ, R9 ;  /* 0x000000ffff0f7224 */ /* 0x000fce00078e0009 */
.L_x_84:
[----:B------:R-:W-:Y:S01]  /*2260*/  LOP3.LUT P0, RZ, R15, 0x8, RZ, 0xc0, !PT ;  /* 0x000000080fff7812 */ /* 0x000fe2000780c0ff */
[----:B------:R-:W-:-:S12]  /*2270*/  BSSY.RECONVERGENT B1, `(.L_x_77) ;  /* 0x0000062000017945 */ /* 0x000fd80003800200 */
[----:B------:R-:W-:Y:S05]  /*2280*/  @P0 BRA `(.L_x_78) ;  /* 0x0000000400800947 */ /* 0x000fea0003800000 */
[----:B------:R-:W-:Y:S01]  /*2290*/  LOP3.LUT R0, R15, 0x7, RZ, 0xc0, !PT ;  /* 0x000000070f007812 */ /* 0x000fe200078ec0ff */
[----:B------:R-:W-:Y:S03]  /*22a0*/  BSSY.RECONVERGENT B2, `(.L_x_79) ;  /* 0x000003d000027945 */ /* 0x000fe60003800200 */
[----:B------:R-:W-:-:S05]  /*22b0*/  I2FP.F32.U32 R0, R0 ;  /* 0x0000000000007245 */ /* 0x000fca0000201000 */
[----:B0--3--:R-:W-:-:S04]  /*22c0*/  FMUL R16, R0, -0.39269909262657165527 ;  /* 0xbec90fdb00107820 */ /* 0x009fc80000400000 */
[C---:B------:R-:W-:Y:S01]  /*22d0*/  FMUL R18, R16.reuse, 0.63661974668502807617 ;  /* 0x3f22f98310127820 */ /* 0x040fe20000400000 */
[----:B------:R-:W-:-:S05]  /*22e0*/  FSETP.GE.AND P0, PT, |R16|, 105615, PT ;  /* 0x47ce47801000780b */ /* 0x000fca0003f06200 */
[----:B------:R-:W1:Y:S02]  /*22f0*/  F2I.NTZ R18, R18 ;  /* 0x0000001200127305 */ /* 0x000e640000203100 */
[----:B-12-4-:R-:W-:-:S05]  /*2300*/  I2FP.F32.S32 R3, R18 ;  /* 0x0000001200037245 */ /* 0x016fca0000201400 */
[----:B------:R-:W-:-:S04]  /*2310*/  FFMA R0, R3, -1.5707962512969970703, R16 ;  /* 0xbfc90fda03007823 */ /* 0x000fc80000000010 */
[----:B------:R-:W-:-:S04]  /*2320*/  FFMA R0, R3, -7.5497894158615963534e-08, R0 ;  /* 0xb3a2216803007823 */ /* 0x000fc80000000000 */
[----:B------:R-:W-:Y:S01]  /*2330*/  FFMA R0, R3, -5.3903029534742383927e-15, R0 ;  /* 0xa7c234c503007823 */ /* 0x000fe20000000000 */
[----:B------:R-:W-:Y:S06]  /*2340*/  @!P0 BRA `(.L_x_80) ;  /* 0x0000000000c88947 */ /* 0x000fec0003800000 */
[----:B------:R-:W-:-:S13]  /*2350*/  FSETP.NEU.AND P0, PT, |R16|, +INF , PT ;  /* 0x7f8000001000780b */ /* 0x000fda0003f0d200 */
[----:B------:R-:W-:Y:S05]  /*2360*/  @!P0 BRA `(.L_x_81) ;  /* 0x0000000000b88947 */ /* 0x000fea0003800000 */
[----:B------:R-:W0:Y:S01]  /*2370*/  LDC.64 R2, c[0x4][RZ] ;  /* 0x01000000ff027b82 */ /* 0x000e220000000a00 */
[----:B------:R-:W-:Y:S01]  /*2380*/  IMAD.SHL.U32 R6, R16, 0x100, RZ ;  /* 0x0000010010067824 */ /* 0x000fe200078e00ff */
[----:B------:R-:W-:Y:S01]  /*2390*/  BSSY.RECONVERGENT B3, `(.L_x_82) ;  /* 0x000000f000037945 */ /* 0x000fe20003800200 */
[----:B------:R-:W-:Y:S02]  /*23a0*/  IMAD.MOV.U32 R0, RZ, RZ, RZ ;  /* 0x000000ffff007224 */ /* 0x000fe400078e00ff */
[----:B------:R-:W-:Y:S01]  /*23b0*/  IMAD.MOV.U32 R23, RZ, RZ, RZ ;  /* 0x000000ffff177224 */ /* 0x000fe200078e00ff */
[----:B------:R-:W-:Y:S01]  /*23c0*/  LOP3.LUT R25, R6, 0x80000000, RZ, 0xfc, !PT ;  /* 0x8000000006197812 */ /* 0x000fe200078efcff */
[----:B------:R-:W-:-:S07]  /*23d0*/  IMAD.MOV.U32 R17, RZ, RZ, RZ ;  /* 0x000000ffff117224 */ /* 0x000fce00078e00ff */
.L_x_83:
[----:B0-----:R-:W-:-:S05]  /*23e0*/  IMAD.WIDE.U32 R18, R17, 0x4, R2 ;  /* 0x0000000411127825 */ /* 0x001fca00078e0002 */
[----:B------:R-:W2:Y:S01]  /*23f0*/  LDG.E.CONSTANT R6, desc[UR6][R18.64] ;  /* 0x0000000612067981 */ /* 0x000ea2000c1e9900 */
[C---:B-1----:R-:W-:Y:S01]  /*2400*/  IMAD R20, R17.reuse, 0x4, R1 ;  /* 0x0000000411147824 */ /* 0x042fe200078e0201 */
[----:B------:R-:W-:-:S04]  /*2410*/  IADD3 R17, PT, PT, R17, 0x1, RZ ;  /* 0x0000000111117810 */ /* 0x000fc80007ffe0ff */
[----:B------:R-:W-:Y:S01]  /*2420*/  ISETP.NE.AND P0, PT, R17, 0x6, PT ;  /* 0x000000061100780c */ /* 0x000fe20003f05270 */
[----:B--2---:R-:W-:-:S03]  /*2430*/  IMAD.WIDE.U32 R6, R6, R25, RZ ;  /* 0x0000001906067225 */ /* 0x004fc600078e00ff */
[----:B------:R-:W-:-:S05]  /*2440*/  IADD3 R21, P1, PT, R6, R0, RZ ;  /* 0x0000000006157210 */ /* 0x000fca0007f3e0ff */
[----:B------:R1:W-:Y:S01]  /*2450*/  STL [R20], R21 ;  /* 0x0000001514007387 */ /* 0x0003e20000100800 */
[----:B------:R-:W-:-:S03]  /*2460*/  IMAD.X R0, R7, 0x1, R23, P1 ;  /* 0x0000000107007824 */ /* 0x000fc600008e0617 */
[----:B------:R-:W-:Y:S05]  /*2470*/  @P0 BRA `(.L_x_83) ;  /* 0xfffffffc00d80947 */ /* 0x000fea000383ffff */
[----:B------:R-:W-:Y:S05]  /*2480*/  BSYNC.RECONVERGENT B3 ;  /* 0x0000000000037941 */ /* 0x000fea0003800200 */
.L_x_82:
        /* <DEDUP_REMOVED lines=28> */
.L_x_81:
[----:B------:R-:W-:Y:S01]  /*2650*/  FMUL R0, RZ, R16 ;  /* 0x00000010ff007220 */ /* 0x000fe20000400000 */
[----:B------:R-:W-:-:S07]  /*2660*/  IMAD.MOV.U32 R18, RZ, RZ, RZ ;  /* 0x000000ffff127224 */ /* 0x000fce00078e00ff */
.L_x_80:
[----:B------:R-:W-:Y:S05]  /*2670*/  BSYNC.RECONVERGENT B2 ;  /* 0x0000000000027941 */ /* 0x000fea0003800200 */
.L_x_79:
[----:B------:R-:W-:Y:S01]  /*2680*/  LEA R16, R15, UR4, 0x3 ;  /* 0x000000040f107c11 */ /* 0x000fe2000f8e18ff */
[----:B------:R-:W-:Y:S02]  /*2690*/  IMAD.MOV.U32 R20, RZ, RZ, 0x37cbac00 ;  /* 0x37cbac00ff147424 */ /* 0x000fe400078e00ff */
[----:B------:R-:W-:Y:S01]  /*26a0*/  FMUL R17, R0, R0 ;  /* 0x0000000000117220 */ /* 0x000fe20000400000 */
[----:B------:R-:W-:Y:S01]  /*26b0*/  MOV R22, 0x394d4153 ;  /* 0x394d415300167802 */ /* 0x000fe20000000f00 */
[----:B------:R-:W0:Y:S02]  /*26c0*/  LDS.64 R6, [R16+0x40] ;  /* 0x0000400010067984 */ /* 0x000e240000000a00 */
[C---:B------:R-:W-:Y:S01]  /*26d0*/  FFMA R20, R17.reuse, R20, -0.0013887860113754868507 ;  /* 0xbab607ed11147423 */ /* 0x040fe20000000014 */
[C---:B------:R-:W-:Y:S01]  /*26e0*/  FFMA R19, R17.reuse, R0, RZ ;  /* 0x0000000011137223 */ /* 0x040fe200000000ff */
[C---:B------:R-:W-:Y:S01]  /*26f0*/  FFMA R22, R17.reuse, -R22, 0.0083327032625675201416 ;  /* 0x3c0885e411167423 */ /* 0x040fe20000000816 */
[----:B------:R-:W1:Y:S01]  /*2700*/  LDS.64 R2, [R16] ;  /* 0x0000000010027984 */ /* 0x000e620000000a00 */
[C---:B------:R-:W-:Y:S01]  /*2710*/  FFMA R20, R17.reuse, R20, 0.041666727513074874878 ;  /* 0x3d2aaabb11147423 */ /* 0x040fe20000000014 */
[C---:B------:R-:W-:Y:S01]  /*2720*/  LOP3.LUT R21, R18.reuse, 0x1, RZ, 0xc0, !PT ;  /* 0x0000000112157812 */ /* 0x040fe200078ec0ff */
[C---:B------:R-:W-:Y:S01]  /*2730*/  FFMA R22, R17.reuse, R22, -0.16666662693023681641 ;  /* 0xbe2aaaa811167423 */ /* 0x040fe20000000016 */
[C---:B------:R-:W-:Y:S01]  /*2740*/  LOP3.LUT P1, RZ, R18.reuse, 0x2, RZ, 0xc0, !PT ;  /* 0x0000000212ff7812 */ /* 0x040fe2000782c0ff */
[----:B------:R-:W-:Y:S01]  /*2750*/  FFMA R20, R17, R20, -0.4999999701976776123 ;  /* 0xbeffffff11147423 */ /* 0x000fe20000000014 */
[----:B------:R-:W-:Y:S01]  /*2760*/  ISETP.NE.U32.AND P0, PT, R21, 0x1, PT ;  /* 0x000000011500780c */ /* 0x000fe20003f05070 */
[----:B------:R-:W-:Y:S01]  /*2770*/  FFMA R19, R19, R22, R0 ;  /* 0x0000001613137223 */ /* 0x000fe20000000000 */
[----:B------:R-:W-:-:S02]  /*2780*/  VIADD R0, R18, 0x1 ;  /* 0x0000000112007836 */ /* 0x000fc40000000000 */
        /* <DEDUP_REMOVED lines=16> */
.L_x_78:
[----:B------:R-:W-:Y:S05]  /*2890*/  BSYNC.RECONVERGENT B1 ;  /* 0x0000000000017941 */ /* 0x000fea0003800200 */
.L_x_77:
[----:B------:R-:W-:-:S05]  /*28a0*/  VIADD R15, R15, UR8 ;  /* 0x000000080f0f7c36 */ /* 0x000fca0008000000 */
[----:B------:R-:W-:-:S13]  /*28b0*/  ISETP.GE.U32.AND P0, PT, R15, 0x400, PT ;  /* 0x000004000f00780c */ /* 0x000fda0003f06070 */
[----:B------:R-:W-:Y:S05]  /*28c0*/  @!P0 BRA `(.L_x_84) ;  /* 0xfffffff800648947 */ /* 0x000fea000383ffff */
[----:B------:R-:W-:Y:S05]  /*28d0*/  BSYNC.RECONVERGENT B0 ;  /* 0x0000000000007941 */ /* 0x000fea0003800200 */
.L_x_76:
[----:B------:R-:W-:Y:S01]  /*28e0*/  UMOV UR5, 0xffffffff ;  /* 0xffffffff00057882 */ /* 0x000fe20000000000 */
[----:B------:R-:W-:Y:S02]  /*28f0*/  ISETP.NE.AND P1, PT, R10, RZ, PT ;  /* 0x000000ff0a00720c */ /* 0x000fe40003f25270 */
[----:B------:R-:W-:Y:S11]  /*2900*/  BRA.DIV UR5, `(.L_x_85) ;  /* 0x0000004a05787947 */ /* 0x000ff6000b800000 */
[----:B------:R-:W-:Y:S06]  /*2910*/  BAR.SYNC.DEFER_BLOCKING 0x0 ;  /* 0x0000000000007b1d */ /* 0x000fec0000010000 */
[----:B------:R-:W-:Y:S01]  /*2920*/  NOP ;  /* 0x0000000000007918 */ /* 0x000fe20000000000 */
.L_x_272:
        /* <DEDUP_REMOVED lines=10> */
.L_x_87:
[----:B------:R-:W-:Y:S05]  /*29d0*/  BSYNC.RECONVERGENT B0 ;  /* 0x0000000000007941 */ /* 0x000fea0003800200 */
.L_x_86:
[----:B------:R-:W-:-:S03]  /*29e0*/  UMOV UR5, 0xffffffff ;  /* 0xffffffff00057882 */ /* 0x000fc60000000000 */
[----:B------:R-:W-:Y:S05]  /*29f0*/  BRA.DIV UR5, `(.L_x_88) ;  /* 0x0000004a05787947 */ /* 0x000fea000b800000 */
[----:B------:R-:W-:Y:S06]  /*2a00*/  BAR.SYNC.DEFER_BLOCKING 0x0 ;  /* 0x0000000000007b1d */ /* 0x000fec0000010000 */
[----:B------:R-:W-:Y:S01]  /*2a10*/  NOP ;  /* 0x0000000000007918 */ /* 0x000fe20000000000 */
.L_x_276:
        /* <DEDUP_REMOVED lines=10> */
.L_x_90:
[----:B------:R-:W-:Y:S05]  /*2ac0*/  BSYNC.RECONVERGENT B0 ;  /* 0x0000000000007941 */ /* 0x000fea0003800200 */
.L_x_89:
[----:B------:R-:W-:-:S03]  /*2ad0*/  UMOV UR5, 0xffffffff ;  /* 0xffffffff00057882 */ /* 0x000fc60000000000 */
[----:B------:R-:W-:Y:S05]  /*2ae0*/  BRA.DIV UR5, `(.L_x_91) ;  /* 0x0000004a05787947 */ /* 0x000fea000b800000 */
[----:B------:R-:W-:Y:S01]  /*2af0*/  NOP ;  /* 0x0000000000007918 */ /* 0x000fe20000000000 */
.L_x_279:
        /* <DEDUP_REMOVED lines=13> */
.L_x_97:
[----:B------:R-:W2:Y:S02]  /*2bd0*/  LD.E.STRONG.SM R0, desc[UR6][R4.64+0x4] ;  /* 0x0000040604007980 */ /* 0x000ea4000c10b900 */
[----:B--2---:R-:W-:Y:S01]  /*2be0*/  NOP ;  /* 0x0000000000007918 */ /* 0x004fe20000000000 */
[----:B------:R-:W-:Y:S05]  /*2bf0*/  YIELD ;  /* 0x0000000000007946 */ /* 0x000fea0003800000 */
[----:B------:R-:W-:-:S13]  /*2c00*/  LOP3.LUT P0, RZ, R0, R11, RZ, 0xc0, !PT ;  /* 0x0000000b00ff7212 */ /* 0x000fda000780c0ff */
[----:B------:R-:W-:Y:S05]  /*2c10*/  @P0 BRA `(.L_x_97) ;  /* 0xfffffffc00ec0947 */ /* 0x000fea000383ffff */
.L_x_96:
[----:B------:R-:W-:Y:S05]  /*2c20*/  BSYNC B1 ;  /* 0x0000000000017941 */ /* 0x000fea0003800000 */
.L_x_95:
[----:B------:R-:W-:Y:S05]  /*2c30*/  BRA `(.L_x_93) ;  /* 0x00000000001c7947 */ /* 0x000fea0003800000 */
.L_x_94:
[----:B------:R-:W0:Y:S01]  /*2c40*/  S2R R0, SR_LANEID ;  /* 0x0000000000007919 */ /* 0x000e220000000000 */
[----:B------:R-:W1:Y:S01]  /*2c50*/  REDUX UR9, R14 ;  /* 0x000000000e0973c4 */ /* 0x000e620000000000 */
[----:B------:R-:W-:Y:S02]  /*2c60*/  VOTEU.ANY UR5, UPT, PT ;  /* 0x0000000000057886 */ /* 0x000fe400038e0100 */
[----:B------:R-:W-:Y:S01]  /*2c70*/  UFLO.U32 UR5, UR5 ;  /* 0x00000005000572bd */ /* 0x000fe200080e0000 */
[----:B-1----:R-:W-:-:S05]  /*2c80*/  IMAD.U32 R3, RZ, RZ, UR9 ;  /* 0x00000009ff037e24 */ /* 0x002fca000f8e00ff */
[----:B0-----:R-:W-:-:S13]  /*2c90*/  ISETP.EQ.U32.AND P0, PT, R0, UR5, PT ;  /* 0x0000000500007c0c */ /* 0x001fda000bf02070 */
[----:B------:R0:W-:Y:S02]  /*2ca0*/  @P0 ATOM.E.AND.STRONG.SM PT, RZ, desc[UR6][R4.64+0x4], R3 ;  /* 0x8000040304ff098a */ /* 0x0001e4000a9eb106 */
.L_x_93:
[----:B------:R-:W-:Y:S05]  /*2cb0*/  BSYNC B0 ;  /* 0x0000000000007941 */ /* 0x000fea0003800000 */
.L_x_92:
[----:B------:R-:W-:-:S03]  /*2cc0*/  UMOV UR5, 0xffffffff ;  /* 0xffffffff00057882 */ /* 0x000fc60000000000 */
[----:B------:R-:W-:Y:S05]  /*2cd0*/  BRA.DIV UR5, `(.L_x_98) ;  /* 0x0000004a05187947 */ /* 0x000fea000b800000 */
[----:B------:R-:W-:Y:S01]  /*2ce0*/  NOP ;  /* 0x0000000000007918 */ /* 0x000fe20000000000 */
.L_x_282:
[----:B------:R-:W-:Y:S01]  /*2cf0*/  BSSY.RECONVERGENT B0, `(.L_x_99) ;  /* 0x0000069000007945 */ /* 0x000fe20003800200 */
[----:B------:R-:W-:-:S07]  /*2d00*/  IMAD.MOV.U32 R15, RZ, RZ, R9 ;  /* 0x000000ffff0f7224 */ /* 0x000fce00078e0009 */
.L_x_107:
[----:B------:R-:W-:Y:S01]  /*2d10*/  LOP3.LUT P0, RZ, R15, 0x10, RZ, 0xc0, !PT ;  /* 0x000000100fff7812 */ /* 0x000fe2000780c0ff */
[----:B------:R-:W-:-:S12]  /*2d20*/  BSSY.RECONVERGENT B1, `(.L_x_100) ;  /* 0x0000062000017945 */ /* 0x000fd80003800200 */
[----:B------:R-:W-:Y:S05]  /*2d30*/  @P0 BRA `(.L_x_101) ;  /* 0x0000000400800947 */ /* 0x000fea0003800000 */
[----:B------:R-:W-:Y:S01]  /*2d40*/  LOP3.LUT R0, R15, 0xf, RZ, 0xc0, !PT ;  /* 0x0000000f0f007812 */ /* 0x000fe200078ec0ff */
[----:B------:R-:W-:Y:S03]  /*2d50*/  BSSY.RECONVERGENT B2, `(.L_x_102) ;  /* 0x000003d000027945 */ /* 0x000fe60003800200 */
[----:B------:R-:W-:-:S05]  /*2d60*/  I2FP.F32.U32 R0, R0 ;  /* 0x0000000000007245 */ /* 0x000fca0000201000 */
[----:B0--3--:R-:W-:-:S04]  /*2d70*/  FMUL R16, R0, -0.19634954631328582764 ;  /* 0xbe490fdb00107820 */ /* 0x009fc80000400000 */
        /* <DEDUP_REMOVED lines=11> */
[----:B------:R-:W-:Y:S01]  /*2e30*/  SHF.L.U32 R6, R16, 0x8, RZ ;  /* 0x0000000810067819 */ /* 0x000fe200000006ff */
[----:B------:R-:W-:Y:S01]  /*2e40*/  BSSY.RECONVERGENT B3, `(.L_x_105) ;  /* 0x000000f000037945 */ /* 0x000fe20003800200 */
[----:B------:R-:W-:Y:S02]  /*2e50*/  IMAD.MOV.U32 R0, RZ, RZ, RZ ;  /* 0x000000ffff007224 */ /* 0x000fe400078e00ff */
[----:B------:R-:W-:Y:S01]  /*2e60*/  IMAD.MOV.U32 R23, RZ, RZ, RZ ;  /* 0x000000ffff177224 */ /* 0x000fe200078e00ff */
[----:B------:R-:W-:Y:S01]  /*2e70*/  LOP3.LUT R25, R6, 0x80000000, RZ, 0xfc, !PT ;  /* 0x8000000006197812 */ /* 0x000fe200078efcff */
[----:B------:R-:W-:-:S07]  /*2e80*/  IMAD.MOV.U32 R17, RZ, RZ, RZ ;  /* 0x000000ffff117224 */ /* 0x000fce00078e00ff */
.L_x_106:
        /* <DEDUP_REMOVED lines=11> */
.L_x_105:
[----:B------:R-:W-:Y:S01]  /*2f40*/  SHF.R.U32.HI R7, RZ, 0x17, R16 ;  /* 0x00000017ff077819 */ /* 0x000fe20000011610 */
[----:B------:R0:W-:Y:S03]  /*2f50*/  STL [R1+0x18], R0 ;  /* 0x0000180001007387 */ /* 0x0001e60000100800 */
[C---:B------:R-:W-:Y:S02]  /*2f60*/  LOP3.LUT R2, R7.reuse, 0xe0, RZ, 0xc0, !PT ;  /* 0x000000e007027812 */ /* 0x040fe400078ec0ff */
[----:B------:R-:W-:Y:S02]  /*2f70*/  LOP3.LUT P0, RZ, R7, 0x1f, RZ, 0xc0, !PT ;  /* 0x0000001f07ff7812 */ /* 0x000fe4000780c0ff */
[----:B------:R-:W-:-:S04]  /*2f80*/  IADD3 R2, PT, PT, R2, -0x80, RZ ;  /* 0xffffff8002027810 */ /* 0x000fc80007ffe0ff */
        /* <DEDUP_REMOVED lines=23> */
.L_x_104:
[----:B------:R-:W-:Y:S01]  /*3100*/  FMUL R0, RZ, R16 ;  /* 0x00000010ff007220 */ /* 0x000fe20000400000 */
[----:B------:R-:W-:-:S07]  /*3110*/  IMAD.MOV.U32 R18, RZ, RZ, RZ ;  /* 0x000000ffff127224 */ /* 0x000fce00078e00ff */
.L_x_103:
[----:B------:R-:W-:Y:S05]  /*3120*/  BSYNC.RECONVERGENT B2 ;  /* 0x0000000000027941 */ /* 0x000fea0003800200 */
.L_x_102:
        /* <DEDUP_REMOVED lines=33> */
.L_x_101:
[----:B------:R-:W-:Y:S05]  /*3340*/  BSYNC.RECONVERGENT B1 ;  /* 0x0000000000017941 */ /* 0x000fea0003800200 */
.L_x_100:
[----:B------:R-:W-:-:S04]  /*3350*/  IADD3 R15, PT, PT, R15, UR8, RZ ;  /* 0x000000080f0f7c10 */ /* 0x000fc8000fffe0ff */
[----:B------:R-:W-:-:S13]  /*3360*/  ISETP.GE.U32.AND P0, PT, R15, 0x400, PT ;  /* 0x000004000f00780c */ /* 0x000fda0003f06070 */
[----:B------:R-:W-:Y:S05]  /*3370*/  @!P0 BRA `(.L_x_107) ;  /* 0xfffffff800648947 */ /* 0x000fea000383ffff */
[----:B------:R-:W-:Y:S05]  /*3380*/  BSYNC.RECONVERGENT B0 ;  /* 0x0000000000007941 */ /* 0x000fea0003800200 */
.L_x_99:
[----:B------:R-:W-:Y:S01]  /*3390*/  UMOV UR5, 0xffffffff ;  /* 0xffffffff00057882 */ /* 0x000fe20000000000 */
[----:B------:R-:W-:Y:S02]  /*33a0*/  ISETP.NE.AND P1, PT, R10, RZ, PT ;  /* 0x000000ff0a00720c */ /* 0x000fe40003f25270 */
[----:B------:R-:W-:Y:S11]  /*33b0*/  BRA.DIV UR5, `(.L_x_108) ;  /* 0x00000042057c7947 */ /* 0x000ff6000b800000 */
[----:B------:R-:W-:Y:S06]  /*33c0*/  BAR.SYNC.DEFER_BLOCKING 0x0 ;  /* 0x0000000000007b1d */ /* 0x000fec0000010000 */
[----:B------:R-:W-:Y:S01]  /*33d0*/  NOP ;  /* 0x0000000000007918 */ /* 0x000fe20000000000 */
.L_x_286:
        /* <DEDUP_REMOVED lines=10> */
.L_x_110:
[----:B------:R-:W-:Y:S05]  /*3480*/  BSYNC.RECONVERGENT B0 ;  /* 0x0000000000007941 */ /* 0x000fea0003800200 */
.L_x_109:
[----:B------:R-:W-:-:S03]  /*3490*/  UMOV UR5, 0xffffffff ;  /* 0xffffffff00057882 */ /* 0x000fc60000000000 */
[----:B------:R-:W-:Y:S05]  /*34a0*/  BRA.DIV UR5, `(.L_x_111) ;  /* 0x00000042057c7947 */ /* 0x000fea000b800000 */
[----:B------:R-:W-:Y:S06]  /*34b0*/  BAR.SYNC.DEFER_BLOCKING 0x0 ;  /* 0x0000000000007b1d */ /* 0x000fec0000010000 */
[----:B------:R-:W-:Y:S01]  /*34c0*/  NOP ;  /* 0x0000000000007918 */ /* 0x000fe20000000000 */
.L_x_290:
        /* <DEDUP_REMOVED lines=10> */
.L_x_113:
[----:B------:R-:W-:Y:S05]  /*3570*/  BSYNC.RECONVERGENT B0 ;  /* 0x0000000000007941 */ /* 0x000fea0003800200 */
.L_x_112:
[----:B------:R-:W-:-:S03]  /*3580*/  UMOV UR5, 0xffffffff ;  /* 0xffffffff00057882 */ /* 0x000fc60000000000 */
[----:B------:R-:W-:Y:S05]  /*3590*/  BRA.DIV UR5, `(.L_x_114) ;  /* 0x00000042057c7947 */ /* 0x000fea000b800000 */
[----:B------:R-:W-:Y:S01]  /*35a0*/  NOP ;  /* 0x0000000000007918 */ /* 0x000fe20000000000 */
.L_x_293:
        /* <DEDUP_REMOVED lines=13> */
.L_x_120:
[----:B------:R-:W2:Y:S02]  /*3680*/  LD.E.STRONG.SM R0, desc[UR6][R4.64+0x4] ;  /* 0x0000040604007980 */ /* 0x000ea4000c10b900 */
[----:B--2---:R-:W-:Y:S01]  /*3690*/  NOP ;  /* 0x0000000000007918 */ /* 0x004fe20000000000 */
[----:B------:R-:W-:Y:S05]  /*36a0*/  YIELD ;  /* 0x0000000000007946 */ /* 0x000fea0003800000 */
[----:B------:R-:W-:-:S13]  /*36b0*/  LOP3.LUT P0, RZ, R0, R11, RZ, 0xc0, !PT ;  /* 0x0000000b00ff7212 */ /* 0x000fda000780c0ff */
[----:B------:R-:W-:Y:S05]  /*36c0*/  @P0 BRA `(.L_x_120) ;  /* 0xfffffffc00ec0947 */ /* 0x000fea000383ffff */
.L_x_119:
[----:B------:R-:W-:Y:S05]  /*36d0*/  BSYNC B1 ;  /* 0x0000000000017941 */ /* 0x000fea0003800000 */
.L_x_118:
[----:B------:R-:W-:Y:S05]  /*36e0*/  BRA `(.L_x_116) ;  /* 0x00000000001c7947 */ /* 0x000fea0003800000 */
.L_x_117:
[----:B------:R-:W0:Y:S01]  /*36f0*/  S2R R0, SR_LANEID ;  /* 0x0000000000007919 */ /* 0x000e220000000000 */
[----:B------:R-:W1:Y:S01]  /*3700*/  REDUX UR9, R14 ;  /* 0x000000000e0973c4 */ /* 0x000e620000000000 */
[----:B------:R-:W-:Y:S02]  /*3710*/  VOTEU.ANY UR5, UPT, PT ;  /* 0x0000000000057886 */ /* 0x000fe400038e0100 */
[----:B------:R-:W-:Y:S01]  /*3720*/  UFLO.U32 UR5, UR5 ;  /* 0x00000005000572bd */ /* 0x000fe200080e0000 */
[----:B-1----:R-:W-:-:S05]  /*3730*/  IMAD.U32 R3, RZ, RZ, UR9 ;  /* 0x00000009ff037e24 */ /* 0x002fca000f8e00ff */
[----:B0-----:R-:W-:-:S13]  /*3740*/  ISETP.EQ.U32.AND P0, PT, R0, UR5, PT ;  /* 0x0000000500007c0c */ /* 0x001fda000bf02070 */
[----:B------:R0:W-:Y:S02]  /*3750*/  @P0 ATOM.E.AND.STRONG.SM PT, RZ, desc[UR6][R4.64+0x4], R3 ;  /* 0x8000040304ff098a */ /* 0x0001e4000a9eb106 */
.L_x_116:
[----:B------:R-:W-:Y:S05]  /*3760*/  BSYNC B0 ;  /* 0x0000000000007941 */ /* 0x000fea0003800000 */
.L_x_115:
[----:B------:R-:W-:-:S03]  /*3770*/  UMOV UR5, 0xffffffff ;  /* 0xffffffff00057882 */ /* 0x000fc60000000000 */
[----:B------:R-:W-:Y:S05]  /*3780*/  BRA.DIV UR5, `(.L_x_121) ;  /* 0x00000042051c7947 */ /* 0x000fea000b800000 */
[----:B------:R-:W-:Y:S01]  /*3790*/  NOP ;  /* 0x0000000000007918 */ /* 0x000fe20000000000 */
.L_x_296:
[----:B------:R-:W-:Y:S01]  /*37a0*/  BSSY.RECONVERGENT B0, `(.L_x_122) ;  /* 0x0000069000007945 */ /* 0x000fe20003800200 */
[----:B------:R-:W-:-:S07]  /*37b0*/  IMAD.MOV.U32 R15, RZ, RZ, R9 ;  /* 0x000000ffff0f7224 */ /* 0x000fce00078e0009 */
.L_x_130:
[----:B------:R-:W-:Y:S01]  /*37c0*/  LOP3.LUT P0, RZ, R15, 0x20, RZ, 0xc0, !PT ;  /* 0x000000200fff7812 */ /* 0x000fe2000780c0ff */
[----:B------:R-:W-:-:S12]  /*37d0*/  BSSY.RECONVERGENT B1, `(.L_x_123) ;  /* 0x0000062000017945 */ /* 0x000fd80003800200 */
[----:B------:R-:W-:Y:S05]  /*37e0*/  @P0 BRA `(.L_x_124) ;  /* 0x0000000400800947 */ /* 0x000fea0003800000 */
[----:B------:R-:W-:Y:S01]  /*37f0*/  LOP3.LUT R0, R15, 0x1f, RZ, 0xc0, !PT ;  /* 0x0000001f0f007812 */ /* 0x000fe200078ec0ff */
[----:B------:R-:W-:Y:S03]  /*3800*/  BSSY.RECONVERGENT B2, `(.L_x_125) ;  /* 0x000003d000027945 */ /* 0x000fe60003800200 */
[----:B------:R-:W-:-:S05]  /*3810*/  I2FP.F32.U32 R0, R0 ;  /* 0x0000000000007245 */ /* 0x000fca0000201000 */
[----:B0--3--:R-:W-:-:S04]  /*3820*/  FMUL R16, R0, -0.098174773156642913818 ;  /* 0xbdc90fdb00107820 */ /* 0x009fc80000400000 */
        /* <DEDUP_REMOVED lines=17> */
.L_x_129:
        /* <DEDUP_REMOVED lines=11> */
.L_x_128:
        /* <DEDUP_REMOVED lines=20> */
[C---:B------:R-:W-:Y:S02]  /*3b30*/  LOP3.LUT R16, R7.reuse, R3, RZ, 0x3c, !PT ;  /* 0x0000000307107212 */ /* 0x040fe400078e3cff */
[----:B------:R-:W-:-:S02]  /*3b40*/  LOP3.LUT R17, R7, R6, RZ, 0x3c, !PT ;  /* 0x0000000607117212 */ /* 0x000fc400078e3cff */
[----:B------:R-:W-:-:S04]  /*3b50*/  IADD3 R18, PT, PT, -R2, R7, RZ ;  /* 0x0000000702127210 */ /* 0x000fc80007ffe1ff */
[----:B------:R-:W1:Y:S02]  /*3b60*/  I2F.F64.S64 R16, R16 ;  /* 0x0000001000107312 */ /* 0x000e640000301c00 */
[----:B-1----:R-:W-:-:S10]  /*3b70*/  DMUL R20, R16, UR10 ;  /* 0x0000000a10147c28 */ /* 0x002fd40008000000 */
[----:B------:R-:W0:Y:S02]  /*3b80*/  F2F.F32.F64 R20, R20 ;  /* 0x0000001400147310 */ /* 0x000e240000301000 */
[----:B0-----:R-:W-:Y:S01]  /*3b90*/  FSEL R0, R20, -R20, !P0 ;  /* 0x8000001414007208 */ /* 0x001fe20004000000 */
[----:B------:R-:W-:Y:S06]  /*3ba0*/  BRA `(.L_x_126) ;  /* 0x0000000000087947 */ /* 0x000fec0003800000 */
.L_x_127:
[----:B------:R-:W-:Y:S01]  /*3bb0*/  FMUL R0, RZ, R16 ;  /* 0x00000010ff007220 */ /* 0x000fe20000400000 */
[----:B------:R-:W-:-:S07]  /*3bc0*/  IMAD.MOV.U32 R18, RZ, RZ, RZ ;  /* 0x000000ffff127224 */ /* 0x000fce00078e00ff */
.L_x_126:
[----:B------:R-:W-:Y:S05]  /*3bd0*/  BSYNC.RECONVERGENT B2 ;  /* 0x0000000000027941 */ /* 0x000fea0003800200 */
.L_x_125:
        /* <DEDUP_REMOVED lines=33> */
.L_x_124:
[----:B------:R-:W-:Y:S05]  /*3df0*/  BSYNC.RECONVERGENT B1 ;  /* 0x0000000000017941 */ /* 0x000fea0003800200 */
.L_x_123:
[----:B------:R-:W-:-:S05]  /*3e00*/  VIADD R15, R15, UR8 ;  /* 0x000000080f0f7c36 */ /* 0x000fca0008000000 */
[----:B------:R-:W-:-:S13]  /*3e10*/  ISETP.GE.U32.AND P0, PT, R15, 0x400, PT ;  /* 0x000004000f00780c */ /* 0x000fda0003f06070 */
[----:B------:R-:W-:Y:S05]  /*3e20*/  @!P0 BRA `(.L_x_130) ;  /* 0xfffffff800648947 */ /* 0x000fea000383ffff */
[----:B------:R-:W-:Y:S05]  /*3e30*/  BSYNC.RECONVERGENT B0 ;  /* 0x0000000000007941 */ /* 0x000fea0003800200 */
.L_x_122:
[----:B------:R-:W-:Y:S01]  /*3e40*/  UMOV UR5, 0xffffffff ;  /* 0xffffffff00057882 */ /* 0x000fe20000000000 */
[----:B------:R-:W-:Y:S02]  /*3e50*/  ISETP.NE.AND P1, PT, R10, RZ, PT ;  /* 0x000000ff0a00720c */ /* 0x000fe40003f25270 */
[----:B------:R-:W-:Y:S11]  /*3e60*/  BRA.DIV UR5, `(.L_x_131) ;  /* 0x0000003a05807947 */ /* 0x000ff6000b800000 */
[----:B------:R-:W-:Y:S06]  /*3e70*/  BAR.SYNC.DEFER_BLOCKING 0x0 ;  /* 0x0000000000007b1d */ /* 0x000fec0000010000 */
[----:B------:R-:W-:Y:S01]  /*3e80*/  NOP ;  /* 0x0000000000007918 */ /* 0x000fe20000000000 */
.L_x_300:
        /* <DEDUP_REMOVED lines=10> */
.L_x_133:
[----:B------:R-:W-:Y:S05]  /*3f30*/  BSYNC.RECONVERGENT B0 ;  /* 0x0000000000007941 */ /* 0x000fea0003800200 */
.L_x_132:
[----:B------:R-:W-:-:S03]  /*3f40*/  UMOV UR5, 0xffffffff ;  /* 0xffffffff00057882 */ /* 0x000fc60000000000 */
[----:B------:R-:W-:Y:S05]  /*3f50*/  BRA.DIV UR5, `(.L_x_134) ;  /* 0x0000003a05807947 */ /* 0x000fea000b800000 */
[----:B------:R-:W-:Y:S06]  /*3f60*/  BAR.SYNC.DEFER_BLOCKING 0x0 ;  /* 0x0000000000007b1d */ /* 0x000fec0000010000 */
[----:B------:R-:W-:Y:S01]  /*3f70*/  NOP ;  /* 0x0000000000007918 */ /* 0x000fe20000000000 */
.L_x_304:
        /* <DEDUP_REMOVED lines=10> */
.L_x_136:
[----:B------:R-:W-:Y:S05]  /*4020*/  BSYNC.RECONVERGENT B0 ;  /* 0x0000000000007941 */ /* 0x000fea0003800200 */
.L_x_135:
[----:B------:R-:W-:-:S03]  /*4030*/  UMOV UR5, 0xffffffff ;  /* 0xffffffff00057882 */ /* 0x000fc60000000000 */
[----:B------:R-:W-:Y:S05]  /*4040*/  BRA.DIV UR5, `(.L_x_137) ;  /* 0x0000003a05807947 */ /* 0x000fea000b800000 */
[----:B------:R-:W-:Y:S01]  /*4050*/  NOP ;  /* 0x0000000000007918 */ /* 0x000fe20000000000 */
.L_x_307:
        /* <DEDUP_REMOVED lines=13> */
.L_x_143:
[----:B------:R-:W2:Y:S02]  /*4130*/  LD.E.STRONG.SM R0, desc[UR6][R4.64+0x4] ;  /* 0x0000040604007980 */ /* 0x000ea4000c10b900 */
[----:B--2---:R-:W-:Y:S01]  /*4140*/  NOP ;  /* 0x0000000000007918 */ /* 0x004fe20000000000 */
[----:B------:R-:W-:Y:S05]  /*4150*/  YIELD ;  /* 0x0000000000007946 */ /* 0x000fea0003800000 */
[----:B------:R-:W-:-:S13]  /*4160*/  LOP3.LUT P0, RZ, R0, R11, RZ, 0xc0, !PT ;  /* 0x0000000b00ff7212 */ /* 0x000fda000780c0ff */
[----:B------:R-:W-:Y:S05]  /*4170*/  @P0 BRA `(.L_x_143) ;  /* 0xfffffffc00ec0947 */ /* 0x000fea000383ffff */
.L_x_142:
[----:B------:R-:W-:Y:S05]  /*4180*/  BSYNC B1 ;  /* 0x0000000000017941 */ /* 0x000fea0003800000 */
.L_x_141:
[----:B------:R-:W-:Y:S05]  /*4190*/  BRA `(.L_x_139) ;  /* 0x00000000001c7947 */ /* 0x000fea0003800000 */
.L_x_140:
[----:B------:R-:W0:Y:S01]  /*41a0*/  S2R R0, SR_LANEID ;  /* 0x0000000000007919 */ /* 0x000e220000000000 */
[----:B------:R-:W1:Y:S01]  /*41b0*/  REDUX UR9, R14 ;  /* 0x000000000e0973c4 */ /* 0x000e620000000000 */
[----:B------:R-:W-:Y:S02]  /*41c0*/  VOTEU.ANY UR5, UPT, PT ;  /* 0x0000000000057886 */ /* 0x000fe400038e0100 */
[----:B------:R-:W-:Y:S01]  /*41d0*/  UFLO.U32 UR5, UR5 ;  /* 0x00000005000572bd */ /* 0x000fe200080e0000 */
[----:B-1----:R-:W-:-:S05]  /*41e0*/  IMAD.U32 R3, RZ, RZ, UR9 ;  /* 0x00000009ff037e24 */ /* 0x002fca000f8e00ff */
[----:B0-----:R-:W-:-:S13]  /*41f0*/  ISETP.EQ.U32.AND P0, PT, R0, UR5, PT ;  /* 0x0000000500007c0c */ /* 0x001fda000bf02070 */
[----:B------:R0:W-:Y:S02]  /*4200*/  @P0 ATOM.E.AND.STRONG.SM PT, RZ, desc[UR6][R4.64+0x4], R3 ;  /* 0x8000040304ff098a */ /* 0x0001e4000a9eb106 */
.L_x_139:
[----:B------:R-:W-:Y:S05]  /*4210*/  BSYNC B0 ;  /* 0x0000000000007941 */ /* 0x000fea0003800000 */
.L_x_138:
[----:B------:R-:W-:-:S03]  /*4220*/  UMOV UR5, 0xffffffff ;  /* 0xffffffff00057882 */ /* 0x000fc60000000000 */
[----:B------:R-:W-:Y:S05]  /*4230*/  BRA.DIV UR5, `(.L_x_144) ;  /* 0x0000003a05207947 */ /* 0x000fea000b800000 */
[----:B------:R-:W-:Y:S01]  /*4240*/  NOP ;  /* 0x0000000000007918 */ /* 0x000fe20000000000 */
.L_x_310:
[----:B------:R-:W-:Y:S01]  /*4250*/  BSSY.RECONVERGENT B0, `(.L_x_145) ;  /* 0x0000069000007945 */ /* 0x000fe20003800200 */
[----:B------:R-:W-:-:S07]  /*4260*/  IMAD.MOV.U32 R15, RZ, RZ, R9 ;  /* 0x000000ffff0f7224 */ /* 0x000fce00078e0009 */
.L_x_153:
[----:B------:R-:W-:Y:S01]  /*4270*/  LOP3.LUT P0, RZ, R15, 0x40, RZ, 0xc0, !PT ;  /* 0x000000400fff7812 */ /* 0x000fe2000780c0ff */
[----:B------:R-:W-:-:S12]  /*4280*/  BSSY.RECONVERGENT B1, `(.L_x_146) ;  /* 0x0000062000017945 */ /* 0x000fd80003800200 */
[----:B------:R-:W-:Y:S05]  /*4290*/  @P0 BRA `(.L_x_147) ;  /* 0x0000000400800947 */ /* 0x000fea0003800000 */
[----:B------:R-:W-:Y:S01]  /*42a0*/  LOP3.LUT R0, R15, 0x3f, RZ, 0xc0, !PT ;  /* 0x0000003f0f007812 */ /* 0x000fe200078ec0ff */
[----:B------:R-:W-:Y:S03]  /*42b0*/  BSSY.RECONVERGENT B2, `(.L_x_148) ;  /* 0x000003d000027945 */ /* 0x000fe60003800200 */
[----:B------:R-:W-:-:S05]  /*42c0*/  I2FP.F32.U32 R0, R0 ;  /* 0x0000000000007245 */ /* 0x000fca0000201000 */
[----:B0--3--:R-:W-:-:S04]  /*42d0*/  FMUL R16, R0, -0.049087386578321456909 ;  /* 0xbd490fdb00107820 */ /* 0x009fc80000400000 */
        /* <DEDUP_REMOVED lines=17> */
.L_x_152:
[----:B0-----:R-:W-:-:S05]  /*43f0*/  IMAD.WIDE.U32 R18, R17, 0x4, R2 ;  /* 0x0000000411127825 */ /* 0x001fca00078e0002 */
[----:B------:R-:W2:Y:S01]  /*4400*/  LDG.E.CONSTANT R6, desc[UR6][R18.64] ;  /* 0x0000000612067981 */ /* 0x000ea2000c1e9900 */
[C---:B-1----:R-:W-:Y:S01]  /*4410*/  LEA R20, R17.reuse, R1, 0x2 ;  /* 0x0000000111147211 */ /* 0x042fe200078e10ff */
        /* <DEDUP_REMOVED lines=8> */
.L_x_151:
        /* <DEDUP_REMOVED lines=28> */
.L_x_150:
[----:B------:R-:W-:Y:S01]  /*4660*/  FMUL R0, RZ, R16 ;  /* 0x00000010ff007220 */ /* 0x000fe20000400000 */
[----:B------:R-:W-:-:S07]  /*4670*/  IMAD.MOV.U32 R18, RZ, RZ, RZ ;  /* 0x000000ffff127224 */ /* 0x000fce00078e00ff */
.L_x_149:
[----:B------:R-:W-:Y:S05]  /*4680*/  BSYNC.RECONVERGENT B2 ;  /* 0x0000000000027941 */ /* 0x000fea0003800200 */
.L_x_148:
[----:B------:R-:W-:Y:S01]  /*4690*/  LEA R16, R15, UR4, 0x3 ;  /* 0x000000040f107c11 */ /* 0x000fe2000f8e18ff */
[-C--:B------:R-:W-:Y:S01]  /*46a0*/  FMUL R17, R0, R0.reuse ;  /* 0x0000000000117220 */ /* 0x080fe20000400000 */
[----:B------:R-:W-:Y:S01]  /*46b0*/  MOV R20, 0x37cbac00 ;  /* 0x37cbac0000147802 */ /* 0x000fe20000000f00 */
[----:B------:R-:W-:Y:S01]  /*46c0*/  IMAD.MOV.U32 R22, RZ, RZ, 0x394d4153 ;  /* 0x394d4153ff167424 */ /* 0x000fe200078e00ff */
[C---:B------:R-:W-:Y:S01]  /*46d0*/  LOP3.LUT R21, R18.reuse, 0x1, RZ, 0xc0, !PT ;  /* 0x0000000112157812 */ /* 0x040fe200078ec0ff */
[----:B------:R-:W0:Y:S01]  /*46e0*/  LDS.64 R6, [R16+0x200] ;  /* 0x0002000010067984 */ /* 0x000e220000000a00 */
[C---:B------:R-:W-:Y:S01]  /*46f0*/  FFMA R19, R17.reuse, R0, RZ ;  /* 0x0000000011137223 */ /* 0x040fe200000000ff */
[C---:B------:R-:W-:Y:S01]  /*4700*/  FFMA R20, R17.reuse, R20, -0.0013887860113754868507 ;  /* 0xbab607ed11147423 */ /* 0x040fe20000000014 */
[----:B------:R-:W-:Y:S01]  /*4710*/  FFMA R22, R17, -R22, 0.0083327032625675201416 ;  /* 0x3c0885e411167423 */ /* 0x000fe20000000816 */
[----:B------:R-:W1:Y:S01]  /*4720*/  LDS.64 R2, [R16] ;  /* 0x0000000010027984 */ /* 0x000e620000000a00 */
[----:B------:R-:W-:Y:S01]  /*4730*/  ISETP.NE.U32.AND P0, PT, R21, 0x1, PT ;  /* 0x000000011500780c */ /* 0x000fe20003f05070 */
[C---:B------:R-:W-:Y:S01]  /*4740*/  FFMA R20, R17.reuse, R20, 0.041666727513074874878 ;  /* 0x3d2aaabb11147423 */ /* 0x040fe20000000014 */
[----:B------:R-:W-:Y:S01]  /*4750*/  FFMA R22, R17, R22, -0.16666662693023681641 ;  /* 0xbe2aaaa811167423 */ /* 0x000fe20000000016 */
[----:B------:R-:W-:-:S02]  /*4760*/  LOP3.LUT P1, RZ, R18, 0x2, RZ, 0xc0, !PT ;  /* 0x0000000212ff7812 */ /* 0x000fc4000782c0ff */
[----:B------:R-:W-:Y:S01]  /*4770*/  FFMA R20, R17, R20, -0.4999999701976776123 ;  /* 0xbeffffff11147423 */ /* 0x000fe20000000014 */
[----:B------:R-:W-:Y:S01]  /*4780*/  FFMA R19, R19, R22, R0 ;  /* 0x0000001613137223 */ /* 0x000fe20000000000 */
[----:B------:R-:W-:Y:S02]  /*4790*/  VIADD R0, R18, 0x1 ;  /* 0x0000000112007836 */ /* 0x000fe40000000000 */
        /* <DEDUP_REMOVED lines=16> */
.L_x_147:
[----:B------:R-:W-:Y:S05]  /*48a0*/  BSYNC.RECONVERGENT B1 ;  /* 0x0000000000017941 */ /* 0x000fea0003800200 */
.L_x_146:
[----:B------:R-:W-:-:S05]  /*48b0*/  VIADD R15, R15, UR8 ;  /* 0x000000080f0f7c36 */ /* 0x000fca0008000000 */
[----:B------:R-:W-:-:S13]  /*48c0*/  ISETP.GE.U32.AND P0, PT, R15, 0x400, PT ;  /* 0x000004000f00780c */ /* 0x000fda0003f06070 */
[----:B------:R-:W-:Y:S05]  /*48d0*/  @!P0 BRA `(.L_x_153) ;  /* 0xfffffff800648947 */ /* 0x000fea000383ffff */
[----:B------:R-:W-:Y:S05]  /*48e0*/  BSYNC.RECONVERGENT B0 ;  /* 0x0000000000007941 */ /* 0x000fea0003800200 */
.L_x_145:
[----:B------:R-:W-:Y:S01]  /*48f0*/  UMOV UR5, 0xffffffff ;  /* 0xffffffff00057882 */ /* 0x000fe20000000000 */
[----:B------:R-:W-:Y:S02]  /*4900*/  ISETP.NE.AND P1, PT, R10, RZ, PT ;  /* 0x000000ff0a00720c */ /* 0x000fe40003f25270 */
[----:B------:R-:W-:Y:S11]  /*4910*/  BRA.DIV UR5, `(.L_x_154) ;  /* 0x0000003205847947 */ /* 0x000ff6000b800000 */
[----:B------:R-:W-:Y:S06]  /*4920*/  BAR.SYNC.DEFER_BLOCKING 0x0 ;  /* 0x0000000000007b1d */ /* 0x000fec0000010000 */
[----:B------:R-:W-:Y:S01]  /*4930*/  NOP ;  /* 0x0000000000007918 */ /* 0x000fe20000000000 */
.L_x_314:
        /* <DEDUP_REMOVED lines=10> */
.L_x_156:
[----:B------:R-:W-:Y:S05]  /*49e0*/  BSYNC.RECONVERGENT B0 ;  /* 0x0000000000007941 */ /* 0x000fea0003800200 */
.L_x_155:
[----:B------:R-:W-:-:S03]  /*49f0*/  UMOV UR5, 0xffffffff ;  /* 0xffffffff00057882 */ /* 0x000fc60000000000 */
[----:B------:R-:W-:Y:S05]  /*4a00*/  BRA.DIV UR5, `(.L_x_157) ;  /* 0x0000003205847947 */ /* 0x000fea000b800000 */
[----:B------:R-:W-:Y:S06]  /*4a10*/  BAR.SYNC.DEFER_BLOCKING 0x0 ;  /* 0x0000000000007b1d */ /* 0x000fec0000010000 */
[----:B------:R-:W-:Y:S01]  /*4a20*/  NOP ;  /* 0x0000000000007918 */ /* 0x000fe20000000000 */
.L_x_318:
        /* <DEDUP_REMOVED lines=10> */
.L_x_159:
[----:B------:R-:W-:Y:S05]  /*4ad0*/  BSYNC.RECONVERGENT B0 ;  /* 0x0000000000007941 */ /* 0x000fea0003800200 */
.L_x_158:
[----:B------:R-:W-:-:S03]  /*4ae0*/  UMOV UR5, 0xffffffff ;  /* 0xffffffff00057882 */ /* 0x000fc60000000000 */
[----:B------:R-:W-:Y:S05]  /*4af0*/  BRA.DIV UR5, `(.L_x_160) ;  /* 0x0000003205847947 */ /* 0x000fea000b800000 */
[----:B------:R-:W-:Y:S01]  /*4b00*/  NOP ;  /* 0x0000000000007918 */ /* 0x000fe20000000000 */
.L_x_321:
        /* <DEDUP_REMOVED lines=13> */
.L_x_166:
[----:B------:R-:W2:Y:S02]  /*4be0*/  LD.E.STRONG.SM R0, desc[UR6][R4.64+0x4] ;  /* 0x0000040604007980 */ /* 0x000ea4000c10b900 */
[----:B--2---:R-:W-:Y:S01]  /*4bf0*/  NOP ;  /* 0x0000000000007918 */ /* 0x004fe20000000000 */
[----:B------:R-:W-:Y:S05]  /*4c00*/  YIELD ;  /* 0x0000000000007946 */ /* 0x000fea0003800000 */
[----:B------:R-:W-:-:S13]  /*4c10*/  LOP3.LUT P0, RZ, R0, R11, RZ, 0xc0, !PT ;  /* 0x0000000b00ff7212 */ /* 0x000fda000780c0ff */
[----:B------:R-:W-:Y:S05]  /*4c20*/  @P0 BRA `(.L_x_166) ;  /* 0xfffffffc00ec0947 */ /* 0x000fea000383ffff */
.L_x_165:
[----:B------:R-:W-:Y:S05]  /*4c30*/  BSYNC B1 ;  /* 0x0000000000017941 */ /* 0x000fea0003800000 */
.L_x_164:
[----:B------:R-:W-:Y:S05]  /*4c40*/  BRA `(.L_x_162) ;  /* 0x00000000001c7947 */ /* 0x000fea0003800000 */
.L_x_163:
[----:B------:R-:W0:Y:S01]  /*4c50*/  S2R R0, SR_LANEID ;  /* 0x0000000000007919 */ /* 0x000e220000000000 */
[----:B------:R-:W1:Y:S01]  /*4c60*/  REDUX UR9, R14 ;  /* 0x000000000e0973c4 */ /* 0x000e620000000000 */
[----:B------:R-:W-:Y:S02]  /*4c70*/  VOTEU.ANY UR5, UPT, PT ;  /* 0x0000000000057886 */ /* 0x000fe400038e0100 */
[----:B------:R-:W-:Y:S01]  /*4c80*/  UFLO.U32 UR5, UR5 ;  /* 0x00000005000572bd */ /* 0x000fe200080e0000 */
[----:B-1----:R-:W-:-:S05]  /*4c90*/  IMAD.U32 R3, RZ, RZ, UR9 ;  /* 0x00000009ff037e24 */ /* 0x002fca000f8e00ff */
[----:B0-----:R-:W-:-:S13]  /*4ca0*/  ISETP.EQ.U32.AND P0, PT, R0, UR5, PT ;  /* 0x0000000500007c0c */ /* 0x001fda000bf02070 */
[----:B------:R0:W-:Y:S02]  /*4cb0*/  @P0 ATOM.E.AND.STRONG.SM PT, RZ, desc[UR6][R4.64+0x4], R3 ;  /* 0x8000040304ff098a */ /* 0x0001e4000a9eb106 */
.L_x_162:
[----:B------:R-:W-:Y:S05]  /*4cc0*/  BSYNC B0 ;  /* 0x0000000000007941 */ /* 0x000fea0003800000 */
.L_x_161:
[----:B------:R-:W-:-:S03]  /*4cd0*/  UMOV UR5, 0xffffffff ;  /* 0xffffffff00057882 */ /* 0x000fc60000000000 */
[----:B------:R-:W-:Y:S05]  /*4ce0*/  BRA.DIV UR5, `(.L_x_167) ;  /* 0x0000003205247947 */ /* 0x000fea000b800000 */
[----:B------:R-:W-:Y:S01]  /*4cf0*/  NOP ;  /* 0x0000000000007918 */ /* 0x000fe20000000000 */
.L_x_324:
[----:B------:R-:W-:Y:S01]  /*4d00*/  BSSY.RECONVERGENT B0, `(.L_x_168) ;  /* 0x0000069000007945 */ /* 0x000fe20003800200 */
[----:B------:R-:W-:-:S07]  /*4d10*/  MOV R15, R9 ;  /* 0x00000009000f7202 */ /* 0x000fce0000000f00 */
.L_x_176:
[----:B------:R-:W-:Y:S01]  /*4d20*/  LOP3.LUT P0, RZ, R15, 0x80, RZ, 0xc0, !PT ;  /* 0x000000800fff7812 */ /* 0x000fe2000780c0ff */
[----:B------:R-:W-:-:S12]  /*4d30*/  BSSY.RECONVERGENT B1, `(.L_x_169) ;  /* 0x0000062000017945 */ /* 0x000fd80003800200 */
[----:B------:R-:W-:Y:S05]  /*4d40*/  @P0 BRA `(.L_x_170) ;  /* 0x0000000400800947 */ /* 0x000fea0003800000 */
[----:B------:R-:W-:Y:S01]  /*4d50*/  LOP3.LUT R0, R15, 0x7f, RZ, 0xc0, !PT ;  /* 0x0000007f0f007812 */ /* 0x000fe200078ec0ff */
[----:B------:R-:W-:Y:S03]  /*4d60*/  BSSY.RECONVERGENT B2, `(.L_x_171) ;  /* 0x000003d000027945 */ /* 0x000fe60003800200 */
[----:B------:R-:W-:-:S05]  /*4d70*/  I2FP.F32.U32 R0, R0 ;  /* 0x0000000000007245 */ /* 0x000fca0000201000 */
[----:B0--3--:R-:W-:-:S04]  /*4d80*/  FMUL R16, R0, -0.024543693289160728455 ;  /* 0xbcc90fdb00107820 */ /* 0x009fc80000400000 */
        /* <DEDUP_REMOVED lines=17> */
.L_x_175:
[----:B0-----:R-:W-:-:S05]  /*4ea0*/  IMAD.WIDE.U32 R18, R17, 0x4, R2 ;  /* 0x0000000411127825 */ /* 0x001fca00078e0002 */
[----:B------:R-:W2:Y:S01]  /*4eb0*/  LDG.E.CONSTANT R6, desc[UR6][R18.64] ;  /* 0x0000000612067981 */ /* 0x000ea2000c1e9900 */
[C---:B-1----:R-:W-:Y:S02]  /*4ec0*/  IMAD R20, R17.reuse, 0x4, R1 ;  /* 0x0000000411147824 */ /* 0x042fe400078e0201 */
[----:B------:R-:W-:-:S05]  /*4ed0*/  VIADD R17, R17, 0x1 ;  /* 0x0000000111117836 */ /* 0x000fca0000000000 */
[----:B------:R-:W-:Y:S01]  /*4ee0*/  ISETP.NE.AND P0, PT, R17, 0x6, PT ;  /* 0x000000061100780c */ /* 0x000fe20003f05270 */
[----:B--2---:R-:W-:-:S03]  /*4ef0*/  IMAD.WIDE.U32 R6, R6, R25, RZ ;  /* 0x0000001906067225 */ /* 0x004fc600078e00ff */
[----:B------:R-:W-:-:S04]  /*4f00*/  IADD3 R21, P1, PT, R6, R0, RZ ;  /* 0x0000000006157210 */ /* 0x000fc80007f3e0ff */
[----:B------:R-:W-:Y:S01]  /*4f10*/  IADD3.X R0, PT, PT, R7, R23, RZ, P1, !PT ;  /* 0x0000001707007210 */ /* 0x000fe20000ffe4ff */
[----:B------:R1:W-:Y:S04]  /*4f20*/  STL [R20], R21 ;  /* 0x0000001514007387 */ /* 0x0003e80000100800 */
[----:B------:R-:W-:Y:S05]  /*4f30*/  @P0 BRA `(.L_x_175) ;  /* 0xfffffffc00d80947 */ /* 0x000fea000383ffff */
[----:B------:R-:W-:Y:S05]  /*4f40*/  BSYNC.RECONVERGENT B3 ;  /* 0x0000000000037941 */ /* 0x000fea0003800200 */
.L_x_174:
        /* <DEDUP_REMOVED lines=28> */
.L_x_173:
[----:B------:R-:W-:Y:S01]  /*5110*/  FMUL R0, RZ, R16 ;  /* 0x00000010ff007220 */ /* 0x000fe20000400000 */
[----:B------:R-:W-:-:S07]  /*5120*/  IMAD.MOV.U32 R18, RZ, RZ, RZ ;  /* 0x000000ffff127224 */ /* 0x000fce00078e00ff */
.L_x_172:
[----:B------:R-:W-:Y:S05]  /*5130*/  BSYNC.RECONVERGENT B2 ;  /* 0x0000000000027941 */ /* 0x000fea0003800200 */
.L_x_171:
        /* <DEDUP_REMOVED lines=15> */
[C---:B------:R-:W-:Y:S02]  /*5230*/  IADD3 R0, PT, PT, R18.reuse, 0x1, RZ ;  /* 0x0000000112007810 */ /* 0x040fe40007ffe0ff */
[----:B------:R-:W-:Y:S01]  /*5240*/  FFMA R20, R17, R20, 1 ;  /* 0x3f80000011147423 */ /* 0x000fe20000000014 */
[----:B------:R-:W-:Y:S02]  /*5250*/  LOP3.LUT P1, RZ, R18, 0x2, RZ, 0xc0, !PT ;  /* 0x0000000212ff7812 */ /* 0x000fe4000782c0ff */
[----:B------:R-:W-:Y:S02]  /*5260*/  LOP3.LUT P2, RZ, R0, 0x2, RZ, 0xc0, !PT ;  /* 0x0000000200ff7812 */ /* 0x000fe4000784c0ff */
[----:B------:R-:W-:Y:S02]  /*5270*/  FSEL R0, R19, R20, !P0 ;  /* 0x0000001413007208 */ /* 0x000fe40004000000 */
[----:B------:R-:W-:-:S02]  /*5280*/  FSEL R19, R20, R19, !P0 ;  /* 0x0000001314137208 */ /* 0x000fc40004000000 */
        /* <DEDUP_REMOVED lines=12> */
.L_x_170:
[----:B------:R-:W-:Y:S05]  /*5350*/  BSYNC.RECONVERGENT B1 ;  /* 0x0000000000017941 */ /* 0x000fea0003800200 */
.L_x_169:
[----:B------:R-:W-:-:S05]  /*5360*/  VIADD R15, R15, UR8 ;  /* 0x000000080f0f7c36 */ /* 0x000fca0008000000 */
[----:B------:R-:W-:-:S13]  /*5370*/  ISETP.GE.U32.AND P0, PT, R15, 0x400, PT ;  /* 0x000004000f00780c */ /* 0x000fda0003f06070 */
[----:B------:R-:W-:Y:S05]  /*5380*/  @!P0 BRA `(.L_x_176) ;  /* 0xfffffff800648947 */ /* 0x000fea000383ffff */
[----:B------:R-:W-:Y:S05]  /*5390*/  BSYNC.RECONVERGENT B0 ;  /* 0x0000000000007941 */ /* 0x000fea0003800200 */
.L_x_168:
[----:B------:R-:W-:Y:S01]  /*53a0*/  UMOV UR5, 0xffffffff ;  /* 0xffffffff00057882 */ /* 0x000fe20000000000 */
[----:B------:R-:W-:Y:S02]  /*53b0*/  ISETP.NE.AND P1, PT, R10, RZ, PT ;  /* 0x000000ff0a00720c */ /* 0x000fe40003f25270 */
[----:B------:R-:W-:Y:S11]  /*53c0*/  BRA.DIV UR5, `(.L_x_177) ;  /* 0x0000002a05887947 */ /* 0x000ff6000b800000 */
[----:B------:R-:W-:Y:S06]  /*53d0*/  BAR.SYNC.DEFER_BLOCKING 0x0 ;  /* 0x0000000000007b1d */ /* 0x000fec0000010000 */
[----:B------:R-:W-:Y:S01]  /*53e0*/  NOP ;  /* 0x0000000000007918 */ /* 0x000fe20000000000 */
.L_x_328:
        /* <DEDUP_REMOVED lines=10> */
.L_x_179:
[----:B------:R-:W-:Y:S05]  /*5490*/  BSYNC.RECONVERGENT B0 ;  /* 0x0000000000007941 */ /* 0x000fea0003800200 */
.L_x_178:
[----:B------:R-:W-:-:S03]  /*54a0*/  UMOV UR5, 0xffffffff ;  /* 0xffffffff00057882 */ /* 0x000fc60000000000 */
[----:B------:R-:W-:Y:S05]  /*54b0*/  BRA.DIV UR5, `(.L_x_180) ;  /* 0x0000002a05887947 */ /* 0x000fea000b800000 */
[----:B------:R-:W-:Y:S06]  /*54c0*/  BAR.SYNC.DEFER_BLOCKING 0x0 ;  /* 0x0000000000007b1d */ /* 0x000fec0000010000 */
[----:B------:R-:W-:Y:S01]  /*54d0*/  NOP ;  /* 0x0000000000007918 */ /* 0x000fe20000000000 */
.L_x_332:
        /* <DEDUP_REMOVED lines=10> */
.L_x_182:
[----:B------:R-:W-:Y:S05]  /*5580*/  BSYNC.RECONVERGENT B0 ;  /* 0x0000000000007941 */ /* 0x000fea0003800200 */
.L_x_181:
[----:B------:R-:W-:-:S03]  /*5590*/  UMOV UR5, 0xffffffff ;  /* 0xffffffff00057882 */ /* 0x000fc60000000000 */
[----:B------:R-:W-:Y:S05]  /*55a0*/  BRA.DIV UR5, `(.L_x_183) ;  /* 0x0000002a05887947 */ /* 0x000fea000b800000 */
[----:B------:R-:W-:Y:S01]  /*55b0*/  NOP ;  /* 0x0000000000007918 */ /* 0x000fe20000000000 */
.L_x_335:
        /* <DEDUP_REMOVED lines=13> */
.L_x_189:
[----:B------:R-:W2:Y:S02]  /*5690*/  LD.E.STRONG.SM R0, desc[UR6][R4.64+0x4] ;  /* 0x0000040604007980 */ /* 0x000ea4000c10b900 */
[----:B--2---:R-:W-:Y:S01]  /*56a0*/  NOP ;  /* 0x0000000000007918 */ /* 0x004fe20000000000 */
[----:B------:R-:W-:Y:S05]  /*56b0*/  YIELD ;  /* 0x0000000000007946 */ /* 0x000fea0003800000 */
[----:B------:R-:W-:-:S13]  /*56c0*/  LOP3.LUT P0, RZ, R0, R11, RZ, 0xc0, !PT ;  /* 0x0000000b00ff7212 */ /* 0x000fda000780c0ff */
[----:B------:R-:W-:Y:S05]  /*56d0*/  @P0 BRA `(.L_x_189) ;  /* 0xfffffffc00ec0947 */ /* 0x000fea000383ffff */
.L_x_188:
[----:B------:R-:W-:Y:S05]  /*56e0*/  BSYNC B1 ;  /* 0x0000000000017941 */ /* 0x000fea0003800000 */
.L_x_187:
[----:B------:R-:W-:Y:S05]  /*56f0*/  BRA `(.L_x_185) ;  /* 0x00000000001c7947 */ /* 0x000fea0003800000 */
.L_x_186:
[----:B------:R-:W0:Y:S01]  /*5700*/  S2R R0, SR_LANEID ;  /* 0x0000000000007919 */ /* 0x000e220000000000 */
[----:B------:R-:W1:Y:S01]  /*5710*/  REDUX UR9, R14 ;  /* 0x000000000e0973c4 */ /* 0x000e620000000000 */
[----:B------:R-:W-:Y:S02]  /*5720*/  VOTEU.ANY UR5, UPT, PT ;  /* 0x0000000000057886 */ /* 0x000fe400038e0100 */
[----:B------:R-:W-:Y:S01]  /*5730*/  UFLO.U32 UR5, UR5 ;  /* 0x00000005000572bd */ /* 0x000fe200080e0000 */
[----:B-1----:R-:W-:-:S05]  /*5740*/  IMAD.U32 R3, RZ, RZ, UR9 ;  /* 0x00000009ff037e24 */ /* 0x002fca000f8e00ff */
[----:B0-----:R-:W-:-:S13]  /*5750*/  ISETP.EQ.U32.AND P0, PT, R0, UR5, PT ;  /* 0x0000000500007c0c */ /* 0x001fda000bf02070 */
[----:B------:R0:W-:Y:S02]  /*5760*/  @P0 ATOM.E.AND.STRONG.SM PT, RZ, desc[UR6][R4.64+0x4], R3 ;  /* 0x8000040304ff098a */ /* 0x0001e4000a9eb106 */
.L_x_185:
[----:B------:R-:W-:Y:S05]  /*5770*/  BSYNC B0 ;  /* 0x0000000000007941 */ /* 0x000fea0003800000 */
.L_x_184:
[----:B------:R-:W-:-:S03]  /*5780*/  UMOV UR5, 0xffffffff ;  /* 0xffffffff00057882 */ /* 0x000fc60000000000 */
[----:B------:R-:W-:Y:S05]  /*5790*/  BRA.DIV UR5, `(.L_x_190) ;  /* 0x0000002a05287947 */ /* 0x000fea000b800000 */
[----:B------:R-:W-:Y:S01]  /*57a0*/  NOP ;  /* 0x0000000000007918 */ /* 0x000fe20000000000 */
.L_x_338:
[----:B------:R-:W-:Y:S01]  /*57b0*/  BSSY.RECONVERGENT B0, `(.L_x_191) ;  /* 0x0000068000007945 */ /* 0x000fe20003800200 */
[----:B------:R-:W-:-:S07]  /*57c0*/  IMAD.MOV.U32 R15, RZ, RZ, R9 ;  /* 0x000000ffff0f7224 */ /* 0x000fce00078e0009 */
.L_x_199:
[----:B------:R-:W-:Y:S01]  /*57d0*/  LOP3.LUT P0, RZ, R15, 0x100, RZ, 0xc0, !PT ;  /* 0x000001000fff7812 */ /* 0x000fe2000780c0ff */
[----:B------:R-:W-:-:S12]  /*57e0*/  BSSY.RECONVERGENT B1, `(.L_x_192) ;  /* 0x0000061000017945 */ /* 0x000fd80003800200 */
[----:B------:R-:W-:Y:S05]  /*57f0*/  @P0 BRA `(.L_x_193) ;  /* 0x00000004007c0947 */ /* 0x000fea0003800000 */
[----:B0--3--:R-:W0:Y:S01]  /*5800*/  I2F.U8 R16, R15 ;  /* 0x0000000f00107306 */ /* 0x009e220000001000 */
[----:B------:R-:W-:Y:S01]  /*5810*/  BSSY.RECONVERGENT B2, `(.L_x_194) ;  /* 0x000003c000027945 */ /* 0x000fe20003800200 */
[----:B0-----:R-:W-:-:S04]  /*5820*/  FMUL R16, R16, -0.012271846644580364227 ;  /* 0xbc490fdb10107820 */ /* 0x001fc80000400000 */
        /* <DEDUP_REMOVED lines=17> */
.L_x_198:
        /* <DEDUP_REMOVED lines=11> */
.L_x_197:
        /* <DEDUP_REMOVED lines=28> */
.L_x_196:
[----:B------:R-:W-:Y:S01]  /*5bb0*/  FMUL R0, RZ, R16 ;  /* 0x00000010ff007220 */ /* 0x000fe20000400000 */
[----:B------:R-:W-:-:S07]  /*5bc0*/  IMAD.MOV.U32 R18, RZ, RZ, RZ ;  /* 0x000000ffff127224 */ /* 0x000fce00078e00ff */
.L_x_195:
[----:B------:R-:W-:Y:S05]  /*5bd0*/  BSYNC.RECONVERGENT B2 ;  /* 0x0000000000027941 */ /* 0x000fea0003800200 */
.L_x_194:
        /* <DEDUP_REMOVED lines=33> */
.L_x_193:
[----:B------:R-:W-:Y:S05]  /*5df0*/  BSYNC.RECONVERGENT B1 ;  /* 0x0000000000017941 */ /* 0x000fea0003800200 */
.L_x_192:
[----:B------:R-:W-:-:S05]  /*5e00*/  VIADD R15, R15, UR8 ;  /* 0x000000080f0f7c36 */ /* 0x000fca0008000000 */
[----:B------:R-:W-:-:S13]  /*5e10*/  ISETP.GE.U32.AND P0, PT, R15, 0x400, PT ;  /* 0x000004000f00780c */ /* 0x000fda0003f06070 */
[----:B------:R-:W-:Y:S05]  /*5e20*/  @!P0 BRA `(.L_x_199) ;  /* 0xfffffff800688947 */ /* 0x000fea000383ffff */
[----:B------:R-:W-:Y:S05]  /*5e30*/  BSYNC.RECONVERGENT B0 ;  /* 0x0000000000007941 */ /* 0x000fea0003800200 */
.L_x_191:
[----:B------:R-:W-:Y:S01]  /*5e40*/  UMOV UR5, 0xffffffff ;  /* 0xffffffff00057882 */ /* 0x000fe20000000000 */
[----:B------:R-:W-:Y:S02]  /*5e50*/  ISETP.NE.AND P1, PT, R10, RZ, PT ;  /* 0x000000ff0a00720c */ /* 0x000fe40003f25270 */
[----:B------:R-:W-:Y:S11]  /*5e60*/  BRA.DIV UR5, `(.L_x_200) ;  /* 0x0000002205907947 */ /* 0x000ff6000b800000 */
[----:B------:R-:W-:Y:S06]  /*5e70*/  BAR.SYNC.DEFER_BLOCKING 0x0 ;  /* 0x0000000000007b1d */ /* 0x000fec0000010000 */
[----:B------:R-:W-:Y:S01]  /*5e80*/  NOP ;  /* 0x0000000000007918 */ /* 0x000fe20000000000 */
.L_x_342:
        /* <DEDUP_REMOVED lines=10> */
.L_x_202:
[----:B------:R-:W-:Y:S05]  /*5f30*/  BSYNC.RECONVERGENT B0 ;  /* 0x0000000000007941 */ /* 0x000fea0003800200 */
.L_x_201:
[----:B------:R-:W-:-:S03]  /*5f40*/  UMOV UR5, 0xffffffff ;  /* 0xffffffff00057882 */ /* 0x000fc60000000000 */
[----:B------:R-:W-:Y:S05]  /*5f50*/  BRA.DIV UR5, `(.L_x_203) ;  /* 0x0000002205907947 */ /* 0x000fea000b800000 */
[----:B------:R-:W-:Y:S06]  /*5f60*/  BAR.SYNC.DEFER_BLOCKING 0x0 ;  /* 0x0000000000007b1d */ /* 0x000fec0000010000 */
[----:B------:R-:W-:Y:S01]  /*5f70*/  NOP ;  /* 0x0000000000007918 */ /* 0x000fe20000000000 */
.L_x_346:
        /* <DEDUP_REMOVED lines=10> */
.L_x_205:
[----:B------:R-:W-:Y:S05]  /*6020*/  BSYNC.RECONVERGENT B0 ;  /* 0x0000000000007941 */ /* 0x000fea0003800200 */
.L_x_204:
[----:B------:R-:W-:-:S03]  /*6030*/  UMOV UR5, 0xffffffff ;  /* 0xffffffff00057882 */ /* 0x000fc60000000000 */
[----:B------:R-:W-:Y:S05]  /*6040*/  BRA.DIV UR5, `(.L_x_206) ;  /* 0x0000002205907947 */ /* 0x000fea000b800000 */
[----:B------:R-:W-:Y:S01]  /*6050*/  NOP ;  /* 0x0000000000007918 */ /* 0x000fe20000000000 */
.L_x_349:
        /* <DEDUP_REMOVED lines=13> */
.L_x_212:
[----:B------:R-:W2:Y:S02]  /*6130*/  LD.E.STRONG.SM R0, desc[UR6][R4.64+0x4] ;  /* 0x0000040604007980 */ /* 0x000ea4000c10b900 */
[----:B--2---:R-:W-:Y:S01]  /*6140*/  NOP ;  /* 0x0000000000007918 */ /* 0x004fe20000000000 */
[----:B------:R-:W-:Y:S05]  /*6150*/  YIELD ;  /* 0x0000000000007946 */ /* 0x000fea0003800000 */
[----:B------:R-:W-:-:S13]  /*6160*/  LOP3.LUT P0, RZ, R0, R11, RZ, 0xc0, !PT ;  /* 0x0000000b00ff7212 */ /* 0x000fda000780c0ff */
[----:B------:R-:W-:Y:S05]  /*6170*/  @P0 BRA `(.L_x_212) ;  /* 0xfffffffc00ec0947 */ /* 0x000fea000383ffff */
.L_x_211:
[----:B------:R-:W-:Y:S05]  /*6180*/  BSYNC B1 ;  /* 0x0000000000017941 */ /* 0x000fea0003800000 */
.L_x_210:
[----:B------:R-:W-:Y:S05]  /*6190*/  BRA `(.L_x_208) ;  /* 0x00000000001c7947 */ /* 0x000fea0003800000 */
.L_x_209:
[----:B------:R-:W0:Y:S01]  /*61a0*/  S2R R0, SR_LANEID ;  /* 0x0000000000007919 */ /* 0x000e220000000000 */
[----:B------:R-:W1:Y:S01]  /*61b0*/  REDUX UR9, R14 ;  /* 0x000000000e0973c4 */ /* 0x000e620000000000 */
[----:B------:R-:W-:Y:S02]  /*61c0*/  VOTEU.ANY UR5, UPT, PT ;  /* 0x0000000000057886 */ /* 0x000fe400038e0100 */
[----:B------:R-:W-:Y:S01]  /*61d0*/  UFLO.U32 UR5, UR5 ;  /* 0x00000005000572bd */ /* 0x000fe200080e0000 */
[----:B-1----:R-:W-:-:S05]  /*61e0*/  IMAD.U32 R3, RZ, RZ, UR9 ;  /* 0x00000009ff037e24 */ /* 0x002fca000f8e00ff */
[----:B0-----:R-:W-:-:S13]  /*61f0*/  ISETP.EQ.U32.AND P0, PT, R0, UR5, PT ;  /* 0x0000000500007c0c */ /* 0x001fda000bf02070 */
[----:B------:R0:W-:Y:S02]  /*6200*/  @P0 ATOM.E.AND.STRONG.SM PT, RZ, desc[UR6][R4.64+0x4], R3 ;  /* 0x8000040304ff098a */ /* 0x0001e4000a9eb106 */
.L_x_208:
[----:B------:R-:W-:Y:S05]  /*6210*/  BSYNC B0 ;  /* 0x0000000000007941 */ /* 0x000fea0003800000 */
.L_x_207:
[----:B------:R-:W-:-:S03]  /*6220*/  UMOV UR5, 0xffffffff ;  /* 0xffffffff00057882 */ /* 0x000fc60000000000 */
[----:B------:R-:W-:Y:S05]  /*6230*/  BRA.DIV UR5, `(.L_x_213) ;  /* 0x0000002205307947 */ /* 0x000fea000b800000 */
[----:B------:R-:W-:Y:S01]  /*6240*/  NOP ;  /* 0x0000000000007918 */ /* 0x000fe20000000000 */
.L_x_352:
[----:B------:R-:W-:Y:S01]  /*6250*/  BSSY.RECONVERGENT B0, `(.L_x_214) ;  /* 0x000006d000007945 */ /* 0x000fe20003800200 */
[----:B012-4-:R-:W-:-:S07]  /*6260*/  IMAD.MOV.U32 R5, RZ, RZ, R9 ;  /* 0x000000ffff057224 */ /* 0x017fce00078e0009 */
.L_x_222:
[----:B------:R-:W-:Y:S01]  /*6270*/  LOP3.LUT P0, RZ, R5, 0x200, RZ, 0xc0, !PT ;  /* 0x0000020005ff7812 */ /* 0x000fe2000780c0ff */
[----:B------:R-:W-:-:S12]  /*6280*/  BSSY.RECONVERGENT B1, `(.L_x_215) ;  /* 0x0000066000017945 */ /* 0x000fd80003800200 */
[----:B0-----:R-:W-:Y:S05]  /*6290*/  @P0 BRA `(.L_x_216) ;  /* 0x0000000400900947 */ /* 0x001fea0003800000 */
[----:B------:R-:W-:Y:S01]  /*62a0*/  LOP3.LUT R0, R5, 0x1ff, RZ, 0xc0, !PT ;  /* 0x000001ff05007812 */ /* 0x000fe200078ec0ff */
[----:B------:R-:W-:Y:S03]  /*62b0*/  BSSY.RECONVERGENT B2, `(.L_x_217) ;  /* 0x0000041000027945 */ /* 0x000fe60003800200 */
[----:B------:R-:W-:-:S05]  /*62c0*/  I2FP.F32.U32 R0, R0 ;  /* 0x0000000000007245 */ /* 0x000fca0000201000 */
[----:B------:R-:W-:-:S04]  /*62d0*/  FMUL R15, R0, -0.0061359233222901821136 ;  /* 0xbbc90fdb000f7820 */ /* 0x000fc80000400000 */
[C---:B---3--:R-:W-:Y:S01]  /*62e0*/  FMUL R2, R15.reuse, 0.63661974668502807617 ;  /* 0x3f22f9830f027820 */ /* 0x048fe20000400000 */
[----:B------:R-:W-:-:S03]  /*62f0*/  FSETP.GE.AND P0, PT, |R15|, 105615, PT ;  /* 0x47ce47800f00780b */ /* 0x000fc60003f06200 */
[----:B------:R-:W0:Y:S02]  /*6300*/  F2I.NTZ R12, R2 ;  /* 0x00000002000c7305 */ /* 0x000e240000203100 */
[----:B0-----:R-:W-:-:S05]  /*6310*/  I2FP.F32.S32 R0, R12 ;  /* 0x0000000c00007245 */ /* 0x001fca0000201400 */
[----:B------:R-:W-:-:S04]  /*6320*/  FFMA R3, R0, -1.5707962512969970703, R15 ;  /* 0xbfc90fda00037823 */ /* 0x000fc8000000000f */
[----:B------:R-:W-:-:S04]  /*6330*/  FFMA R3, R0, -7.5497894158615963534e-08, R3 ;  /* 0xb3a2216800037823 */ /* 0x000fc80000000003 */
[----:B------:R-:W-:Y:S01]  /*6340*/  FFMA R0, R0, -5.3903029534742383927e-15, R3 ;  /* 0xa7c234c500007823 */ /* 0x000fe20000000003 */
[----:B------:R-:W-:Y:S06]  /*6350*/  @!P0 BRA `(.L_x_218) ;  /* 0x0000000000d88947 */ /* 0x000fec0003800000 */
[----:B------:R-:W-:-:S13]  /*6360*/  FSETP.NEU.AND P0, PT, |R15|, +INF , PT ;  /* 0x7f8000000f00780b */ /* 0x000fda0003f0d200 */
[----:B------:R-:W-:Y:S05]  /*6370*/  @!P0 BRA `(.L_x_219) ;  /* 0x0000000000c88947 */ /* 0x000fea0003800000 */
[----:B------:R-:W0:Y:S01]  /*6380*/  LDCU.64 UR10, c[0x4][URZ] ;  /* 0x01000000ff0a77ac */ /* 0x000e220008000a00 */
[----:B------:R-:W-:Y:S01]  /*6390*/  SHF.L.U32 R2, R15, 0x8, RZ ;  /* 0x000000080f027819 */ /* 0x000fe200000006ff */
[----:B------:R-:W-:Y:S01]  /*63a0*/  BSSY.RECONVERGENT B3, `(.L_x_220) ;  /* 0x0000013000037945 */ /* 0x000fe20003800200 */
[----:B------:R-:W-:Y:S01]  /*63b0*/  IMAD.MOV.U32 R6, RZ, RZ, RZ ;  /* 0x000000ffff067224 */ /* 0x000fe200078e00ff */
[----:B------:R-:W-:Y:S01]  /*63c0*/  MOV R0, R1 ;  /* 0x0000000100007202 */ /* 0x000fe20000000f00 */
[----:B------:R-:W-:Y:S01]  /*63d0*/  IMAD.MOV.U32 R13, RZ, RZ, RZ ;  /* 0x000000ffff0d7224 */ /* 0x000fe200078e00ff */
[----:B------:R-:W-:Y:S01]  /*63e0*/  LOP3.LUT R17, R2, 0x80000000, RZ, 0xfc, !PT ;  /* 0x8000000002117812 */ /* 0x000fe200078efcff */
[----:B------:R-:W-:Y:S02]  /*63f0*/  IMAD.MOV.U32 R4, RZ, RZ, RZ ;  /* 0x000000ffff047224 */ /* 0x000fe400078e00ff */
[----:B0-----:R-:W-:Y:S02]  /*6400*/  IMAD.U32 R10, RZ, RZ, UR10 ;  /* 0x0000000aff0a7e24 */ /* 0x001fe4000f8e00ff */
[----:B------:R-:W-:-:S07]  /*6410*/  IMAD.U32 R11, RZ, RZ, UR11 ;  /* 0x0000000bff0b7e24 */ /* 0x000fce000f8e00ff */
.L_x_221:
[----:B------:R0:W2:Y:S01]  /*6420*/  LDG.E.CONSTANT R2, desc[UR6][R10.64] ;  /* 0x000000060a027981 */ /* 0x0000a2000c1e9900 */
[----:B------:R-:W-:-:S05]  /*6430*/  VIADD R4, R4, 0x1 ;  /* 0x0000000104047836 */ /* 0x000fca0000000000 */
[----:B------:R-:W-:Y:S02]  /*6440*/  ISETP.NE.AND P0, PT, R4, 0x6, PT ;  /* 0x000000060400780c */ /* 0x000fe40003f05270 */
[----:B0-----:R-:W-:-:S05]  /*6450*/  IADD3 R10, P2, PT, R10, 0x4, RZ ;  /* 0x000000040a0a7810 */ /* 0x001fca0007f5e0ff */
[----:B------:R-:W-:Y:S02]  /*6460*/  IMAD.X R11, RZ, RZ, R11, P2 ;  /* 0x000000ffff0b7224 */ /* 0x000fe400010e060b */
[----:B--2---:R-:W-:-:S03]  /*6470*/  IMAD.WIDE.U32 R2, R2, R17, RZ ;  /* 0x0000001102027225 */ /* 0x004fc600078e00ff */
[----:B------:R-:W-:-:S05]  /*6480*/  IADD3 R7, P1, PT, R2, R6, RZ ;  /* 0x0000000602077210 */ /* 0x000fca0007f3e0ff */
[----:B------:R0:W-:Y:S01]  /*6490*/  STL [R0], R7 ;  /* 0x0000000700007387 */ /* 0x0001e20000100800 */
[----:B------:R-:W-:Y:S02]  /*64a0*/  IMAD.X R6, R3, 0x1, R13, P1 ;  /* 0x0000000103067824 */ /* 0x000fe400008e060d */
[----:B0-----:R-:W-:Y:S01]  /*64b0*/  VIADD R0, R0, 0x4 ;  /* 0x0000000400007836 */ /* 0x001fe20000000000 */
[----:B------:R-:W-:Y:S06]  /*64c0*/  @P0 BRA `(.L_x_221) ;  /* 0xfffffffc00d40947 */ /* 0x000fec000383ffff */
[----:B------:R-:W-:Y:S05]  /*64d0*/  BSYNC.RECONVERGENT B3 ;  /* 0x0000000000037941 */ /* 0x000fea0003800200 */
.L_x_220:
        /* <DEDUP_REMOVED lines=18> */
[----:B------:R-:W-:Y:S02]  /*6600*/  ISETP.GE.AND P0, PT, R2, RZ, PT ;  /* 0x000000ff0200720c */ /* 0x000fe40003f06270 */
[C---:B------:R-:W-:Y:S02]  /*6610*/  LOP3.LUT R10, R4.reuse, R3, RZ, 0x3c, !PT ;  /* 0x00000003040a7212 */ /* 0x040fe400078e3cff */
[----:B------:R-:W-:-:S02]  /*6620*/  LOP3.LUT R11, R4, R2, RZ, 0x3c, !PT ;  /* 0x00000002040b7212 */ /* 0x000fc400078e3cff */
[----:B------:R-:W-:-:S04]  /*6630*/  SHF.R.U32.HI R3, RZ, 0x1e, R0 ;  /* 0x0000001eff037819 */ /* 0x000fc80000011600 */
[----:B------:R-:W0:Y:S01]  /*6640*/  I2F.F64.S64 R10, R10 ;  /* 0x0000000a000a7312 */ /* 0x000e220000301c00 */
[----:B------:R-:W-:Y:S01]  /*6650*/  IMAD.IADD R12, R4, 0x1, -R3 ;  /* 0x00000001040c7824 */ /* 0x000fe200078e0a03 */
[----:B0-----:R-:W-:-:S10]  /*6660*/  DMUL R6, R10, UR10 ;  /* 0x0000000a0a067c28 */ /* 0x001fd40008000000 */
[----:B------:R-:W0:Y:S02]  /*6670*/  F2F.F32.F64 R6, R6 ;  /* 0x0000000600067310 */ /* 0x000e240000301000 */
[----:B0-----:R-:W-:Y:S01]  /*6680*/  FSEL R0, R6, -R6, !P0 ;  /* 0x8000000606007208 */ /* 0x001fe20004000000 */
[----:B------:R-:W-:Y:S06]  /*6690*/  BRA `(.L_x_218) ;  /* 0x0000000000087947 */ /* 0x000fec0003800000 */
.L_x_219:
[----:B------:R-:W-:Y:S01]  /*66a0*/  FMUL R0, RZ, R15 ;  /* 0x0000000fff007220 */ /* 0x000fe20000400000 */
[----:B------:R-:W-:-:S07]  /*66b0*/  IMAD.MOV.U32 R12, RZ, RZ, RZ ;  /* 0x000000ffff0c7224 */ /* 0x000fce00078e00ff */
.L_x_218:
[----:B------:R-:W-:Y:S05]  /*66c0*/  BSYNC.RECONVERGENT B2 ;  /* 0x0000000000027941 */ /* 0x000fea0003800200 */
.L_x_217:
        /* <DEDUP_REMOVED lines=23> */
[-C--:B0-----:R-:W-:Y:S02]  /*6840*/  FMUL R11, R0, R7.reuse ;  /* 0x00000007000b7220 */ /* 0x081fe40000400000 */
[C---:B------:R-:W-:Y:S02]  /*6850*/  FMUL R7, R10.reuse, R7 ;  /* 0x000000070a077220 */ /* 0x040fe40000400000 */
[-C--:B------:R-:W-:Y:S02]  /*6860*/  FFMA R10, R10, R6.reuse, R11 ;  /* 0x000000060a0a7223 */ /* 0x080fe4000000000b */
[----:B------:R-:W-:Y:S02]  /*6870*/  FFMA R7, R0, R6, -R7 ;  /* 0x0000000600077223 */ /* 0x000fe40000000807 */
[C-C-:B-1----:R-:W-:Y:S01]  /*6880*/  FADD R11, -R10.reuse, R3.reuse ;  /* 0x000000030a0b7221 */ /* 0x142fe20000000100 */
[----:B------:R-:W-:Y:S01]  /*6890*/  FADD R3, R10, R3 ;  /* 0x000000030a037221 */ /* 0x000fe20000000000 */
[C-C-:B------:R-:W-:Y:S01]  /*68a0*/  FADD R10, -R7.reuse, R2.reuse ;  /* 0x00000002070a7221 */ /* 0x140fe20000000100 */
[----:B------:R-:W-:-:S04]  /*68b0*/  FADD R2, R7, R2 ;  /* 0x0000000207027221 */ /* 0x000fc80000000000 */
[----:B------:R0:W-:Y:S04]  /*68c0*/  STS.64 [R4+0x1000], R10 ;  /* 0x0010000a04007388 */ /* 0x0001e80000000a00 */
[----:B------:R0:W-:Y:S02]  /*68d0*/  STS.64 [R4], R2 ;  /* 0x0000000204007388 */ /* 0x0001e40000000a00 */
.L_x_216:
[----:B------:R-:W-:Y:S05]  /*68e0*/  BSYNC.RECONVERGENT B1 ;  /* 0x0000000000017941 */ /* 0x000fea0003800200 */
.L_x_215:
[----:B------:R-:W-:-:S04]  /*68f0*/  IADD3 R5, PT, PT, R5, UR8, RZ ;  /* 0x0000000805057c10 */ /* 0x000fc8000fffe0ff */
[----:B------:R-:W-:-:S13]  /*6900*/  ISETP.GE.U32.AND P0, PT, R5, 0x400, PT ;  /* 0x000004000500780c */ /* 0x000fda0003f06070 */
[----:B------:R-:W-:Y:S05]  /*6910*/  @!P0 BRA `(.L_x_222) ;  /* 0xfffffff800548947 */ /* 0x000fea000383ffff */
[----:B------:R-:W-:Y:S05]  /*6920*/  BSYNC.RECONVERGENT B0 ;  /* 0x0000000000007941 */ /* 0x000fea0003800200 */
.L_x_214:
[----:B------:R-:W-:Y:S01]  /*6930*/  UMOV UR5, 0xffffffff ;  /* 0xffffffff00057882 */ /* 0x000fe20000000000 */
[----:B------:R-:W-:Y:S02]  /*6940*/  ISETP.GT.U32.AND P0, PT, R9, 0xff, PT ;  /* 0x000000ff0900780c */ /* 0x000fe40003f04070 */
[----:B------:R-:W-:Y:S11]  /*6950*/  BRA.DIV UR5, `(.L_x_223) ;  /* 0x0000001a05847947 */ /* 0x000ff6000b800000 */
[----:B------:R-:W-:Y:S06]  /*6960*/  BAR.SYNC.DEFER_BLOCKING 0x0 ;  /* 0x0000000000007b1d */ /* 0x000fec0000010000 */
.L_x_355:
[----:B------:R-:W-:Y:S05]  /*6970*/  @P0 EXIT ;  /* 0x000000000000094d */ /* 0x000fea0003800000 */
[----:B------:R-:W-:Y:S01]  /*6980*/  LEA R0, R9, UR4, 0x5 ;  /* 0x0000000409007c11 */ /* 0x000fe2000f8e28ff */
[----:B0--3--:R-:W0:Y:S01]  /*6990*/  LDC.64 R2, c[0x0][0x388] ;  /* 0x0000e200ff027b82 */ /* 0x009e220000000a00 */
[----:B------:R-:W-:-:S03]  /*69a0*/  IMAD R8, R8, 0x100, R9 ;  /* 0x0000010008087824 */ /* 0x000fc600078e0209 */
[----:B------:R-:W1:Y:S01]  /*69b0*/  LDS.128 R12, [R0] ;  /* 0x00000000000c7984 */ /* 0x000e620000000c00 */
[----:B------:R-:W-:-:S03]  /*69c0*/  IMAD.SHL.U32 R9, R8, 0x4, RZ ;  /* 0x0000000408097824 */ /* 0x000fc600078e00ff */
[----:B------:R-:W2:Y:S01]  /*69d0*/  LDS.128 R4, [R0+0x10] ;  /* 0x0000100000047984 */ /* 0x000ea20000000c00 */
[----:B0-----:R-:W-:-:S05]  /*69e0*/  IMAD.WIDE.U32 R2, R9, 0x8, R2 ;  /* 0x0000000809027825 */ /* 0x001fca00078e0002 */
[----:B-1----:R-:W-:Y:S04]  /*69f0*/  STG.E.64 desc[UR6][R2.64], R12 ;  /* 0x0000000c02007986 */ /* 0x002fe8000c101b06 */
[----:B------:R-:W-:Y:S04]  /*6a00*/  STG.E.64 desc[UR6][R2.64+0x8], R14 ;  /* 0x0000080e02007986 */ /* 0x000fe8000c101b06 */
[----:B--2---:R-:W-:Y:S04]  /*6a10*/  STG.E.64 desc[UR6][R2.64+0x10], R4 ;  /* 0x0000100402007986 */ /* 0x004fe8000c101b06 */
[----:B------:R-:W-:Y:S01]  /*6a20*/  STG.E.64 desc[UR6][R2.64+0x18], R6 ;  /* 0x0000180602007986 */ /* 0x000fe2000c101b06 */
[----:B------:R-:W-:Y:S05]  /*6a30*/  EXIT ;  /* 0x000000000000794d */ /* 0x000fea0003800000 */
.L_x_11:
[----:B------:R-:W-:Y:S01]  /*6a40*/  BSSY B0, `(.L_x_224) ;  /* 0x0000005000007945 */ /* 0x000fe20003800000 */
[----:B------:R-:W-:-:S07]  /*6a50*/  IMAD.MOV.U32 R0, RZ, RZ, -0x1 ;  /* 0xffffffffff007424 */ /* 0x000fce00078e00ff */
[----:B012---:R-:W-:Y:S05]  /*6a60*/  WARPSYNC.COLLECTIVE R0, `(.L_x_225) ;  /* 0x0000000000087348 */ /* 0x007fea0003c00000 */
[----:B------:R-:W-:Y:S01]  /*6a70*/  NOP ;  /* 0x0000000000007918 */ /* 0x000fe20000000000 */
[----:B012---:R-:W-:Y:S05]  /*6a80*/  ENDCOLLECTIVE ;  /* 0x000000000000791b */ /* 0x007fea0003800000 */
.L_x_225:
[----:B------:R-:W-:Y:S05]  /*6a90*/  BSYNC B0 ;  /* 0x0000000000007941 */ /* 0x000fea0003800000 */
.L_x_224:
[----:B------:R-:W-:Y:S05]  /*6aa0*/  BRA `(.L_x_226) ;  /* 0xffffff9c00307947 */ /* 0x000fea000383ffff */
.L_x_16:
[----:B------:R-:W-:Y:S01]  /*6ab0*/  BSSY B0, `(.L_x_227) ;  /* 0x0000009000007945 */ /* 0x000fe20003800000 */
[----:B0123--:R-:W-:Y:S01]  /*6ac0*/  CS2R R2, SRZ ;  /* 0x0000000000027805 */ /* 0x00ffe2000001ff00 */
[----:B------:R-:W-:-:S07]  /*6ad0*/  IMAD.MOV.U32 R0, RZ, RZ, -0x1 ;  /* 0xffffffffff007424 */ /* 0x000fce00078e00ff */
[----:B------:R-:W-:Y:S05]  /*6ae0*/  WARPSYNC.COLLECTIVE.ALL `(.L_x_228) ;  /* 0x0000000000147948 */ /* 0x000fea0003c00000 */
[----:B------:R-:W-:-:S04]  /*6af0*/  SHF.L.U32 R2, R2, 0x10, RZ ;  /* 0x0000001002027819 */ /* 0x000fc800000006ff */
[----:B------:R-:W-:-:S05]  /*6b00*/  LOP3.LUT R2, R2, 0xf, R3, 0xf8, !PT ;  /* 0x0000000f02027812 */ /* 0x000fca00078ef803 */
[----:B------:R0:W-:Y:S02]  /*6b10*/  BAR.SYNC.DEFER_BLOCKING R2, R2 ;  /* 0x000000020000731d */ /* 0x0001e40000010000 */
[----:B0-----:R-:W-:-:S04]  /*6b20*/  SHF.R.U32 R2, R2, 0x10, RZ ;  /* 0x0000001002027819 */ /* 0x001fc800000016ff */
[----:B------:R-:W-:Y:S05]  /*6b30*/  ENDCOLLECTIVE ;  /* 0x000000000000791b */ /* 0x000fea0003800000 */
.L_x_228:
[----:B------:R-:W-:Y:S05]  /*6b40*/  BSYNC B0 ;  /* 0x0000000000007941 */ /* 0x000fea0003800000 */
.L_x_227:
[----:B------:R-:W-:-:S07]  /*6b50*/  IMAD.MOV.U32 R0, RZ, RZ, -0x1 ;  /* 0xffffffffff007424 */ /* 0x000fce00078e00ff */
[----:B------:R-:W-:Y:S05]  /*6b60*/  WARPSYNC.COLLECTIVE R0, `(.L_x_229) ;  /* 0x0000000000087348 */ /* 0x000fea0003c00000 */
[----:B------:R-:W-:Y:S01]  /*6b70*/  NOP ;  /* 0x0000000000007918 */ /* 0x000fe20000000000 */
[----:B------:R-:W-:Y:S05]  /*6b80*/  ENDCOLLECTIVE ;  /* 0x000000000000791b */ /* 0x000fea0003800000 */
.L_x_229:
[----:B------:R-:W-:Y:S05]  /*6b90*/  BRA `(.L_x_230) ;  /* 0xffffff9c00607947 */ /* 0x000fea000383ffff */
.L_x_19:
[----:B------:R-:W-:Y:S01]  /*6ba0*/  BSSY B0, `(.L_x_231) ;  /* 0x0000009000007945 */ /* 0x000fe20003800000 */
[----:B01234-:R-:W-:Y:S02]  /*6bb0*/  CS2R R2, SRZ ;  /* 0x0000000000027805 */ /* 0x01ffe4000001ff00 */
[----:B------:R-:W-:-:S07]  /*6bc0*/  MOV R0, 0xffffffff ;  /* 0xffffffff00007802 */ /* 0x000fce0000000f00 */
[----:B------:R-:W-:Y:S05]  /*6bd0*/  WARPSYNC.COLLECTIVE.ALL `(.L_x_232) ;  /* 0x0000000000147948 */ /* 0x000fea0003c00000 */
[----:B------:R-:W-:-:S04]  /*6be0*/  SHF.L.U32 R2, R2, 0x10, RZ ;  /* 0x0000001002027819 */ /* 0x000fc800000006ff */
[----:B------:R-:W-:-:S05]  /*6bf0*/  LOP3.LUT R2, R2, 0xf, R3, 0xf8, !PT ;  /* 0x0000000f02027812 */ /* 0x000fca00078ef803 */
[----:B------:R0:W-:Y:S02]  /*6c00*/  BAR.SYNC.DEFER_BLOCKING R2, R2 ;  /* 0x000000020000731d */ /* 0x0001e40000010000 */
[----:B0-----:R-:W-:-:S04]  /*6c10*/  SHF.R.U32 R2, R2, 0x10, RZ ;  /* 0x0000001002027819 */ /* 0x001fc800000016ff */
[----:B------:R-:W-:Y:S05]  /*6c20*/  ENDCOLLECTIVE ;  /* 0x000000000000791b */ /* 0x000fea0003800000 */
.L_x_232:
[----:B------:R-:W-:Y:S05]  /*6c30*/  BSYNC B0 ;  /* 0x0000000000007941 */ /* 0x000fea0003800000 */
.L_x_231:
[----:B------:R-:W-:-:S07]  /*6c40*/  IMAD.MOV.U32 R0, RZ, RZ, -0x1 ;  /* 0xffffffffff007424 */ /* 0x000fce00078e00ff */
[----:B------:R-:W-:Y:S05]  /*6c50*/  WARPSYNC.COLLECTIVE R0, `(.L_x_233) ;  /* 0x0000000000087348 */ /* 0x000fea0003c00000 */
[----:B------:R-:W-:Y:S01]  /*6c60*/  NOP ;  /* 0x0000000000007918 */ /* 0x000fe20000000000 */
[----:B------:R-:W-:Y:S05]  /*6c70*/  ENDCOLLECTIVE ;  /* 0x000000000000791b */ /* 0x000fea0003800000 */
.L_x_233:
[----:B------:R-:W-:Y:S05]  /*6c80*/  BRA `(.L_x_234) ;  /* 0xffffff9c00607947 */ /* 0x000fea000383ffff */
.L_x_22:
[----:B------:R-:W-:Y:S01]  /*6c90*/  BSSY B0, `(.L_x_235) ;  /* 0x0000005000007945 */ /* 0x000fe20003800000 */
[----:B------:R-:W-:-:S07]  /*6ca0*/  IMAD.MOV.U32 R0, RZ, RZ, -0x1 ;  /* 0xffffffffff007424 */ /* 0x000fce00078e00ff */
[----:B01234-:R-:W-:Y:S05]  /*6cb0*/  WARPSYNC.COLLECTIVE R0, `(.L_x_236) ;  /* 0x0000000000087348 */ /* 0x01ffea0003c00000 */
[----:B------:R-:W-:Y:S01]  /*6cc0*/  NOP ;  /* 0x0000000000007918 */ /* 0x000fe20000000000 */
[----:B01234-:R-:W-:Y:S05]  /*6cd0*/  ENDCOLLECTIVE ;  /* 0x000000000000791b */ /* 0x01ffea0003800000 */
.L_x_236:
[----:B------:R-:W-:Y:S05]  /*6ce0*/  BSYNC B0 ;  /* 0x0000000000007941 */ /* 0x000fea0003800000 */
.L_x_235:
[----:B------:R-:W-:Y:S05]  /*6cf0*/  BRA `(.L_x_237) ;  /* 0xffffff9c007c7947 */ /* 0x000fea000383ffff */
.L_x_29:
[----:B------:R-:W-:Y:S01]  /*6d00*/  BSSY B0, `(.L_x_238) ;  /* 0x0000005000007945 */ /* 0x000fe20003800000 */
[----:B------:R-:W-:-:S07]  /*6d10*/  IMAD.MOV.U32 R0, RZ, RZ, -0x1 ;  /* 0xffffffffff007424 */ /* 0x000fce00078e00ff */
[----:B01234-:R-:W-:Y:S05]  /*6d20*/  WARPSYNC.COLLECTIVE R0, `(.L_x_239) ;  /* 0x0000000000087348 */ /* 0x01ffea0003c00000 */
[----:B------:R-:W-:Y:S01]  /*6d30*/  NOP ;  /* 0x0000000000007918 */ /* 0x000fe20000000000 */
[----:B01234-:R-:W-:Y:S05]  /*6d40*/  ENDCOLLECTIVE ;  /* 0x000000000000791b */ /* 0x01ffea0003800000 */
.L_x_239:
[----:B------:R-:W-:Y:S05]  /*6d50*/  BSYNC B0 ;  /* 0x0000000000007941 */ /* 0x000fea0003800000 */
.L_x_238:
[----:B------:R-:W-:Y:S05]  /*6d60*/  BRA `(.L_x_240) ;  /* 0xffffff9c00dc7947 */ /* 0x000fea000383ffff */
.L_x_39:
[----:B------:R-:W-:Y:S01]  /*6d70*/  BSSY B0, `(.L_x_241) ;  /* 0x0000009000007945 */ /* 0x000fe20003800000 */
[----:B01234-:R-:W-:Y:S01]  /*6d80*/  CS2R R2, SRZ ;  /* 0x0000000000027805 */ /* 0x01ffe2000001ff00 */
[----:B------:R-:W-:-:S07]  /*6d90*/  IMAD.MOV.U32 R0, RZ, RZ, -0x1 ;  /* 0xffffffffff007424 */ /* 0x000fce00078e00ff */
[----:B------:R-:W-:Y:S05]  /*6da0*/  WARPSYNC.COLLECTIVE.ALL `(.L_x_242) ;  /* 0x0000000000147948 */ /* 0x000fea0003c00000 */
[----:B------:R-:W-:-:S04]  /*6db0*/  SHF.L.U32 R2, R2, 0x10, RZ ;  /* 0x0000001002027819 */ /* 0x000fc800000006ff */
[----:B------:R-:W-:-:S05]  /*6dc0*/  LOP3.LUT R2, R2, 0xf, R3, 0xf8, !PT ;  /* 0x0000000f02027812 */ /* 0x000fca00078ef803 */
[----:B------:R0:W-:Y:S02]  /*6dd0*/  BAR.SYNC.DEFER_BLOCKING R2, R2 ;  /* 0x000000020000731d */ /* 0x0001e40000010000 */
[----:B0-----:R-:W-:-:S04]  /*6de0*/  SHF.R.U32 R2, R2, 0x10, RZ ;  /* 0x0000001002027819 */ /* 0x001fc800000016ff */
[----:B------:R-:W-:Y:S05]  /*6df0*/  ENDCOLLECTIVE ;  /* 0x000000000000791b */ /* 0x000fea0003800000 */
.L_x_242:
[----:B------:R-:W-:Y:S05]  /*6e00*/  BSYNC B0 ;  /* 0x0000000000007941 */ /* 0x000fea0003800000 */
.L_x_241:
[----:B------:R-:W-:-:S07]  /*6e10*/  IMAD.MOV.U32 R0, RZ, RZ, -0x1 ;  /* 0xffffffffff007424 */ /* 0x000fce00078e00ff */
[----:B------:R-:W-:Y:S05]  /*6e20*/  WARPSYNC.COLLECTIVE R0, `(.L_x_243) ;  /* 0x0000000000087348 */ /* 0x000fea0003c00000 */
[----:B------:R-:W-:Y:S01]  /*6e30*/  NOP ;  /* 0x0000000000007918 */ /* 0x000fe20000000000 */
[----:B------:R-:W-:Y:S05]  /*6e40*/  ENDCOLLECTIVE ;  /* 0x000000000000791b */ /* 0x000fea0003800000 */
.L_x_243:
[----:B------:R-:W-:Y:S05]  /*6e50*/  BRA `(.L_x_244) ;  /* 0xffffffa4005c7947 */ /* 0x000fea000383ffff */
.L_x_42:
        /* <DEDUP_REMOVED lines=9> */
.L_x_246:
[----:B------:R-:W-:Y:S05]  /*6ef0*/  BSYNC B0 ;  /* 0x0000000000007941 */ /* 0x000fea0003800000 */
.L_x_245:
[----:B------:R-:W-:-:S07]  /*6f00*/  IMAD.MOV.U32 R0, RZ, RZ, -0x1 ;  /* 0xffffffffff007424 */ /* 0x000fce00078e00ff */
[----:B------:R-:W-:Y:S05]  /*6f10*/  WARPSYNC.COLLECTIVE R0, `(.L_x_247) ;  /* 0x0000000000087348 */ /* 0x000fea0003c00000 */
[----:B------:R-:W-:Y:S01]  /*6f20*/  NOP ;  /* 0x0000000000007918 */ /* 0x000fe20000000000 */
[----:B------:R-:W-:Y:S05]  /*6f30*/  ENDCOLLECTIVE ;  /* 0x000000000000791b */ /* 0x000fea0003800000 */
.L_x_247:
[----:B------:R-:W-:Y:S05]  /*6f40*/  BRA `(.L_x_248) ;  /* 0xffffffa4005c7947 */ /* 0x000fea000383ffff */
.L_x_45:
[----:B------:R-:W-:Y:S01]  /*6f50*/  BSSY B0, `(.L_x_249) ;  /* 0x0000005000007945 */ /* 0x000fe20003800000 */
[----:B------:R-:W-:-:S07]  /*6f60*/  IMAD.MOV.U32 R0, RZ, RZ, -0x1 ;  /* 0xffffffffff007424 */ /* 0x000fce00078e00ff */
[----:B01234-:R-:W-:Y:S05]  /*6f70*/  WARPSYNC.COLLECTIVE R0, `(.L_x_250) ;  /* 0x0000000000087348 */ /* 0x01ffea0003c00000 */
[----:B------:R-:W-:Y:S01]  /*6f80*/  NOP ;  /* 0x0000000000007918 */ /* 0x000fe20000000000 */
[----:B01234-:R-:W-:Y:S05]  /*6f90*/  ENDCOLLECTIVE ;  /* 0x000000000000791b */ /* 0x01ffea0003800000 */
.L_x_250:
[----:B------:R-:W-:Y:S05]  /*6fa0*/  BSYNC B0 ;  /* 0x0000000000007941 */ /* 0x000fea0003800000 */
.L_x_249:
[----:B------:R-:W-:Y:S05]  /*6fb0*/  BRA `(.L_x_251) ;  /* 0xffffffa400787947 */ /* 0x000fea000383ffff */
.L_x_52:
[----:B------:R-:W-:Y:S01]  /*6fc0*/  BSSY B0, `(.L_x_252) ;  /* 0x0000005000007945 */ /* 0x000fe20003800000 */
[----:B------:R-:W-:-:S07]  /*6fd0*/  IMAD.MOV.U32 R0, RZ, RZ, -0x1 ;  /* 0xffffffffff007424 */ /* 0x000fce00078e00ff */
[----:B01234-:R-:W-:Y:S05]  /*6fe0*/  WARPSYNC.COLLECTIVE R0, `(.L_x_253) ;  /* 0x0000000000087348 */ /* 0x01ffea0003c00000 */
[----:B------:R-:W-:Y:S01]  /*6ff0*/  NOP ;  /* 0x0000000000007918 */ /* 0x000fe20000000000 */
[----:B01234-:R-:W-:Y:S05]  /*7000*/  ENDCOLLECTIVE ;  /* 0x000000000000791b */ /* 0x01ffea0003800000 */
.L_x_253:
[----:B------:R-:W-:Y:S05]  /*7010*/  BSYNC B0 ;  /* 0x0000000000007941 */ /* 0x000fea0003800000 */
.L_x_252:
[----:B------:R-:W-:Y:S05]  /*7020*/  BRA `(.L_x_254) ;  /* 0xffffffa400d87947 */ /* 0x000fea000383ffff */
.L_x_62:
        /* <DEDUP_REMOVED lines=9> */
.L_x_256:
[----:B------:R-:W-:Y:S05]  /*70c0*/  BSYNC B0 ;  /* 0x0000000000007941 */ /* 0x000fea0003800000 */
.L_x_255:
[----:B------:R-:W-:-:S07]  /*70d0*/  IMAD.MOV.U32 R0, RZ, RZ, -0x1 ;  /* 0xffffffffff007424 */ /* 0x000fce00078e00ff */
[----:B------:R-:W-:Y:S05]  /*70e0*/  WARPSYNC.COLLECTIVE R0, `(.L_x_257) ;  /* 0x0000000000087348 */ /* 0x000fea0003c00000 */
[----:B------:R-:W-:Y:S01]  /*70f0*/  NOP ;  /* 0x0000000000007918 */ /* 0x000fe20000000000 */
[----:B------:R-:W-:Y:S05]  /*7100*/  ENDCOLLECTIVE ;  /* 0x000000000000791b */ /* 0x000fea0003800000 */
.L_x_257:
[----:B------:R-:W-:Y:S05]  /*7110*/  BRA `(.L_x_258) ;  /* 0xffffffac00587947 */ /* 0x000fea000383ffff */
.L_x_65:
        /* <DEDUP_REMOVED lines=9> */
.L_x_260:
[----:B------:R-:W-:Y:S05]  /*71b0*/  BSYNC B0 ;  /* 0x0000000000007941 */ /* 0x000fea0003800000 */
.L_x_259:
[----:B------:R-:W-:-:S07]  /*71c0*/  IMAD.MOV.U32 R0, RZ, RZ, -0x1 ;  /* 0xffffffffff007424 */ /* 0x000fce00078e00ff */
[----:B------:R-:W-:Y:S05]  /*71d0*/  WARPSYNC.COLLECTIVE R0, `(.L_x_261) ;  /* 0x0000000000087348 */ /* 0x000fea0003c00000 */
[----:B------:R-:W-:Y:S01]  /*71e0*/  NOP ;  /* 0x0000000000007918 */ /* 0x000fe20000000000 */
[----:B------:R-:W-:Y:S05]  /*71f0*/  ENDCOLLECTIVE ;  /* 0x000000000000791b */ /* 0x000fea0003800000 */
.L_x_261:
[----:B------:R-:W-:Y:S05]  /*7200*/  BRA `(.L_x_262) ;  /* 0xffffffac00587947 */ /* 0x000fea000383ffff */
.L_x_68:
[----:B------:R-:W-:Y:S01]  /*7210*/  BSSY B0, `(.L_x_263) ;  /* 0x0000005000007945 */ /* 0x000fe20003800000 */
[----:B------:R-:W-:-:S07]  /*7220*/  IMAD.MOV.U32 R0, RZ, RZ, -0x1 ;  /* 0xffffffffff007424 */ /* 0x000fce00078e00ff */
[----:B01234-:R-:W-:Y:S05]  /*7230*/  WARPSYNC.COLLECTIVE R0, `(.L_x_264) ;  /* 0x0000000000087348 */ /* 0x01ffea0003c00000 */
[----:B------:R-:W-:Y:S01]  /*7240*/  NOP ;  /* 0x0000000000007918 */ /* 0x000fe20000000000 */
[----:B01234-:R-:W-:Y:S05]  /*7250*/  ENDCOLLECTIVE ;  /* 0x000000000000791b */ /* 0x01ffea0003800000 */
.L_x_264:
[----:B------:R-:W-:Y:S05]  /*7260*/  BSYNC B0 ;  /* 0x0000000000007941 */ /* 0x000fea0003800000 */
.L_x_263:
[----:B------:R-:W-:Y:S05]  /*7270*/  BRA `(.L_x_265) ;  /* 0xffffffac00747947 */ /* 0x000fea000383ffff */
.L_x_75:
[----:B------:R-:W-:Y:S01]  /*7280*/  BSSY B0, `(.L_x_266) ;  /* 0x0000005000007945 */ /* 0x000fe20003800000 */
[----:B------:R-:W-:-:S07]  /*7290*/  IMAD.MOV.U32 R0, RZ, RZ, -0x1 ;  /* 0xffffffffff007424 */ /* 0x000fce00078e00ff */
[----:B01234-:R-:W-:Y:S05]  /*72a0*/  WARPSYNC.COLLECTIVE R0, `(.L_x_267) ;  /* 0x0000000000087348 */ /* 0x01ffea0003c00000 */
[----:B------:R-:W-:Y:S01]  /*72b0*/  NOP ;  /* 0x0000000000007918 */ /* 0x000fe20000000000 */
[----:B01234-:R-:W-:Y:S05]  /*72c0*/  ENDCOLLECTIVE ;  /* 0x000000000000791b */ /* 0x01ffea0003800000 */
.L_x_267:
[----:B------:R-:W-:Y:S05]  /*72d0*/  BSYNC B0 ;  /* 0x0000000000007941 */ /* 0x000fea0003800000 */
.L_x_266:
[----:B------:R-:W-:Y:S05]  /*72e0*/  BRA `(.L_x_268) ;  /* 0xffffffac00d47947 */ /* 0x000fea000383ffff */
.L_x_85:
        /* <DEDUP_REMOVED lines=9> */
.L_x_270:
[----:B------:R-:W-:Y:S05]  /*7380*/  BSYNC B0 ;  /* 0x0000000000007941 */ /* 0x000fea0003800000 */
.L_x_269:
[----:B------:R-:W-:-:S07]  /*7390*/  IMAD.MOV.U32 R0, RZ, RZ, -0x1 ;  /* 0xffffffffff007424 */ /* 0x000fce00078e00ff */
[----:B------:R-:W-:Y:S05]  /*73a0*/  WARPSYNC.COLLECTIVE R0, `(.L_x_271) ;  /* 0x0000000000087348 */ /* 0x000fea0003c00000 */
[----:B------:R-:W-:Y:S01]  /*73b0*/  NOP ;  /* 0x0000000000007918 */ /* 0x000fe20000000000 */
[----:B------:R-:W-:Y:S05]  /*73c0*/  ENDCOLLECTIVE ;  /* 0x000000000000791b */ /* 0x000fea0003800000 */
.L_x_271:
[----:B------:R-:W-:Y:S05]  /*73d0*/  BRA `(.L_x_272) ;  /* 0xffffffb400547947 */ /* 0x000fea000383ffff */
.L_x_88:
        /* <DEDUP_REMOVED lines=9> */
.L_x_274:
[----:B------:R-:W-:Y:S05]  /*7470*/  BSYNC B0 ;  /* 0x0000000000007941 */ /* 0x000fea0003800000 */
.L_x_273:
[----:B------:R-:W-:-:S07]  /*7480*/  IMAD.MOV.U32 R0, RZ, RZ, -0x1 ;  /* 0xffffffffff007424 */ /* 0x000fce00078e00ff */
[----:B------:R-:W-:Y:S05]  /*7490*/  WARPSYNC.COLLECTIVE R0, `(.L_x_275) ;  /* 0x0000000000087348 */ /* 0x000fea0003c00000 */
[----:B------:R-:W-:Y:S01]  /*74a0*/  NOP ;  /* 0x0000000000007918 */ /* 0x000fe20000000000 */
[----:B------:R-:W-:Y:S05]  /*74b0*/  ENDCOLLECTIVE ;  /* 0x000000000000791b */ /* 0x000fea0003800000 */
.L_x_275:
[----:B------:R-:W-:Y:S05]  /*74c0*/  BRA `(.L_x_276) ;  /* 0xffffffb400547947 */ /* 0x000fea000383ffff */
.L_x_91:
[----:B------:R-:W-:Y:S01]  /*74d0*/  BSSY B0, `(.L_x_277) ;  /* 0x0000005000007945 */ /* 0x000fe20003800000 */
[----:B------:R-:W-:-:S07]  /*74e0*/  IMAD.MOV.U32 R0, RZ, RZ, -0x1 ;  /* 0xffffffffff007424 */ /* 0x000fce00078e00ff */
[----:B01234-:R-:W-:Y:S05]  /*74f0*/  WARPSYNC.COLLECTIVE R0, `(.L_x_278) ;  /* 0x0000000000087348 */ /* 0x01ffea0003c00000 */
[----:B------:R-:W-:Y:S01]  /*7500*/  NOP ;  /* 0x0000000000007918 */ /* 0x000fe20000000000 */
[----:B01234-:R-:W-:Y:S05]  /*7510*/  ENDCOLLECTIVE ;  /* 0x000000000000791b */ /* 0x01ffea0003800000 */
.L_x_278:
[----:B------:R-:W-:Y:S05]  /*7520*/  BSYNC B0 ;  /* 0x0000000000007941 */ /* 0x000fea0003800000 */
.L_x_277:
[----:B------:R-:W-:Y:S05]  /*7530*/  BRA `(.L_x_279) ;  /* 0xffffffb400707947 */ /* 0x000fea000383ffff */
.L_x_98:
[----:B------:R-:W-:Y:S01]  /*7540*/  BSSY B0, `(.L_x_280) ;  /* 0x0000005000007945 */ /* 0x000fe20003800000 */
[----:B------:R-:W-:-:S07]  /*7550*/  IMAD.MOV.U32 R0, RZ, RZ, -0x1 ;  /* 0xffffffffff007424 */ /* 0x000fce00078e00ff */
[----:B01234-:R-:W-:Y:S05]  /*7560*/  WARPSYNC.COLLECTIVE R0, `(.L_x_281) ;  /* 0x0000000000087348 */ /* 0x01ffea0003c00000 */
[----:B------:R-:W-:Y:S01]  /*7570*/  NOP ;  /* 0x0000000000007918 */ /* 0x000fe20000000000 */
[----:B01234-:R-:W-:Y:S05]  /*7580*/  ENDCOLLECTIVE ;  /* 0x000000000000791b */ /* 0x01ffea0003800000 */
.L_x_281:
[----:B------:R-:W-:Y:S05]  /*7590*/  BSYNC B0 ;  /* 0x0000000000007941 */ /* 0x000fea0003800000 */
.L_x_280:
[----:B------:R-:W-:Y:S05]  /*75a0*/  BRA `(.L_x_282) ;  /* 0xffffffb400d07947 */ /* 0x000fea000383ffff */
.L_x_108:
        /* <DEDUP_REMOVED lines=9> */
.L_x_284:
[----:B------:R-:W-:Y:S05]  /*7640*/  BSYNC B0 ;  /* 0x0000000000007941 */ /* 0x000fea0003800000 */
.L_x_283:
[----:B------:R-:W-:-:S07]  /*7650*/  IMAD.MOV.U32 R0, RZ, RZ, -0x1 ;  /* 0xffffffffff007424 */ /* 0x000fce00078e00ff */
[----:B------:R-:W-:Y:S05]  /*7660*/  WARPSYNC.COLLECTIVE R0, `(.L_x_285) ;  /* 0x0000000000087348 */ /* 0x000fea0003c00000 */
[----:B------:R-:W-:Y:S01]  /*7670*/  NOP ;  /* 0x0000000000007918 */ /* 0x000fe20000000000 */
[----:B------:R-:W-:Y:S05]  /*7680*/  ENDCOLLECTIVE ;  /* 0x000000000000791b */ /* 0x000fea0003800000 */
.L_x_285:
[----:B------:R-:W-:Y:S05]  /*7690*/  BRA `(.L_x_286) ;  /* 0xffffffbc00507947 */ /* 0x000fea000383ffff */
.L_x_111:
        /* <DEDUP_REMOVED lines=9> */
.L_x_288:
[----:B------:R-:W-:Y:S05]  /*7730*/  BSYNC B0 ;  /* 0x0000000000007941 */ /* 0x000fea0003800000 */
.L_x_287:
[----:B------:R-:W-:-:S07]  /*7740*/  IMAD.MOV.U32 R0, RZ, RZ, -0x1 ;  /* 0xffffffffff007424 */ /* 0x000fce00078e00ff */
[----:B------:R-:W-:Y:S05]  /*7750*/  WARPSYNC.COLLECTIVE R0, `(.L_x_289) ;  /* 0x0000000000087348 */ /* 0x000fea0003c00000 */
[----:B------:R-:W-:Y:S01]  /*7760*/  NOP ;  /* 0x0000000000007918 */ /* 0x000fe20000000000 */
[----:B------:R-:W-:Y:S05]  /*7770*/  ENDCOLLECTIVE ;  /* 0x000000000000791b */ /* 0x000fea0003800000 */
.L_x_289:
[----:B------:R-:W-:Y:S05]  /*7780*/  BRA `(.L_x_290) ;  /* 0xffffffbc00507947 */ /* 0x000fea000383ffff */
.L_x_114:
[----:B------:R-:W-:Y:S01]  /*7790*/  BSSY B0, `(.L_x_291) ;  /* 0x0000005000007945 */ /* 0x000fe20003800000 */
[----:B------:R-:W-:-:S07]  /*77a0*/  IMAD.MOV.U32 R0, RZ, RZ, -0x1 ;  /* 0xffffffffff007424 */ /* 0x000fce00078e00ff */
[----:B01234-:R-:W-:Y:S05]  /*77b0*/  WARPSYNC.COLLECTIVE R0, `(.L_x_292) ;  /* 0x0000000000087348 */ /* 0x01ffea0003c00000 */
[----:B------:R-:W-:Y:S01]  /*77c0*/  NOP ;  /* 0x0000000000007918 */ /* 0x000fe20000000000 */
[----:B01234-:R-:W-:Y:S05]  /*77d0*/  ENDCOLLECTIVE ;  /* 0x000000000000791b */ /* 0x01ffea0003800000 */
.L_x_292:
[----:B------:R-:W-:Y:S05]  /*77e0*/  BSYNC B0 ;  /* 0x0000000000007941 */ /* 0x000fea0003800000 */
.L_x_291:
[----:B------:R-:W-:Y:S05]  /*77f0*/  BRA `(.L_x_293) ;  /* 0xffffffbc006c7947 */ /* 0x000fea000383ffff */
.L_x_121:
[----:B------:R-:W-:Y:S01]  /*7800*/  BSSY B0, `(.L_x_294) ;  /* 0x0000005000007945 */ /* 0x000fe20003800000 */
[----:B------:R-:W-:-:S07]  /*7810*/  IMAD.MOV.U32 R0, RZ, RZ, -0x1 ;  /* 0xffffffffff007424 */ /* 0x000fce00078e00ff */
[----:B01234-:R-:W-:Y:S05]  /*7820*/  WARPSYNC.COLLECTIVE R0, `(.L_x_295) ;  /* 0x0000000000087348 */ /* 0x01ffea0003c00000 */
[----:B------:R-:W-:Y:S01]  /*7830*/  NOP ;  /* 0x0000000000007918 */ /* 0x000fe20000000000 */
[----:B01234-:R-:W-:Y:S05]  /*7840*/  ENDCOLLECTIVE ;  /* 0x000000000000791b */ /* 0x01ffea0003800000 */
.L_x_295:
[----:B------:R-:W-:Y:S05]  /*7850*/  BSYNC B0 ;  /* 0x0000000000007941 */ /* 0x000fea0003800000 */
.L_x_294:
[----:B------:R-:W-:Y:S05]  /*7860*/  BRA `(.L_x_296) ;  /* 0xffffffbc00cc7947 */ /* 0x000fea000383ffff */
.L_x_131:
        /* <DEDUP_REMOVED lines=9> */
.L_x_298:
[----:B------:R-:W-:Y:S05]  /*7900*/  BSYNC B0 ;  /* 0x0000000000007941 */ /* 0x000fea0003800000 */
.L_x_297:
[----:B------:R-:W-:-:S07]  /*7910*/  IMAD.MOV.U32 R0, RZ, RZ, -0x1 ;  /* 0xffffffffff007424 */ /* 0x000fce00078e00ff */
[----:B------:R-:W-:Y:S05]  /*7920*/  WARPSYNC.COLLECTIVE R0, `(.L_x_299) ;  /* 0x0000000000087348 */ /* 0x000fea0003c00000 */
[----:B------:R-:W-:Y:S01]  /*7930*/  NOP ;  /* 0x0000000000007918 */ /* 0x000fe20000000000 */
[----:B------:R-:W-:Y:S05]  /*7940*/  ENDCOLLECTIVE ;  /* 0x000000000000791b */ /* 0x000fea0003800000 */
.L_x_299:
[----:B------:R-:W-:Y:S05]  /*7950*/  BRA `(.L_x_300) ;  /* 0xffffffc4004c7947 */ /* 0x000fea000383ffff */
.L_x_134:
        /* <DEDUP_REMOVED lines=9> */
.L_x_302:
[----:B------:R-:W-:Y:S05]  /*79f0*/  BSYNC B0 ;  /* 0x0000000000007941 */ /* 0x000fea0003800000 */
.L_x_301:
[----:B------:R-:W-:-:S07]  /*7a00*/  IMAD.MOV.U32 R0, RZ, RZ, -0x1 ;  /* 0xffffffffff007424 */ /* 0x000fce00078e00ff */
[----:B------:R-:W-:Y:S05]  /*7a10*/  WARPSYNC.COLLECTIVE R0, `(.L_x_303) ;  /* 0x0000000000087348 */ /* 0x000fea0003c00000 */
[----:B------:R-:W-:Y:S01]  /*7a20*/  NOP ;  /* 0x0000000000007918 */ /* 0x000fe20000000000 */
[----:B------:R-:W-:Y:S05]  /*7a30*/  ENDCOLLECTIVE ;  /* 0x000000000000791b */ /* 0x000fea0003800000 */
.L_x_303:
[----:B------:R-:W-:Y:S05]  /*7a40*/  BRA `(.L_x_304) ;  /* 0xffffffc4004c7947 */ /* 0x000fea000383ffff */
.L_x_137:
[----:B------:R-:W-:Y:S01]  /*7a50*/  BSSY B0, `(.L_x_305) ;  /* 0x0000005000007945 */ /* 0x000fe20003800000 */
[----:B------:R-:W-:-:S07]  /*7a60*/  IMAD.MOV.U32 R0, RZ, RZ, -0x1 ;  /* 0xffffffffff007424 */ /* 0x000fce00078e00ff */
[----:B01234-:R-:W-:Y:S05]  /*7a70*/  WARPSYNC.COLLECTIVE R0, `(.L_x_306) ;  /* 0x0000000000087348 */ /* 0x01ffea0003c00000 */
[----:B------:R-:W-:Y:S01]  /*7a80*/  NOP ;  /* 0x0000000000007918 */ /* 0x000fe20000000000 */
[----:B01234-:R-:W-:Y:S05]  /*7a90*/  ENDCOLLECTIVE ;  /* 0x000000000000791b */ /* 0x01ffea0003800000 */
.L_x_306:
[----:B------:R-:W-:Y:S05]  /*7aa0*/  BSYNC B0 ;  /* 0x0000000000007941 */ /* 0x000fea0003800000 */
.L_x_305:
[----:B------:R-:W-:Y:S05]  /*7ab0*/  BRA `(.L_x_307) ;  /* 0xffffffc400687947 */ /* 0x000fea000383ffff */
.L_x_144:
[----:B------:R-:W-:Y:S01]  /*7ac0*/  BSSY B0, `(.L_x_308) ;  /* 0x0000005000007945 */ /* 0x000fe20003800000 */
[----:B------:R-:W-:-:S07]  /*7ad0*/  IMAD.MOV.U32 R0, RZ, RZ, -0x1 ;  /* 0xffffffffff007424 */ /* 0x000fce00078e00ff */
[----:B01234-:R-:W-:Y:S05]  /*7ae0*/  WARPSYNC.COLLECTIVE R0, `(.L_x_309) ;  /* 0x0000000000087348 */ /* 0x01ffea0003c00000 */
[----:B------:R-:W-:Y:S01]  /*7af0*/  NOP ;  /* 0x0000000000007918 */ /* 0x000fe20000000000 */
[----:B01234-:R-:W-:Y:S05]  /*7b00*/  ENDCOLLECTIVE ;  /* 0x000000000000791b */ /* 0x01ffea0003800000 */
.L_x_309:
[----:B------:R-:W-:Y:S05]  /*7b10*/  BSYNC B0 ;  /* 0x0000000000007941 */ /* 0x000fea0003800000 */
.L_x_308:
[----:B------:R-:W-:Y:S05]  /*7b20*/  BRA `(.L_x_310) ;  /* 0xffffffc400c87947 */ /* 0x000fea000383ffff */
.L_x_154:
        /* <DEDUP_REMOVED lines=9> */
.L_x_312:
[----:B------:R-:W-:Y:S05]  /*7bc0*/  BSYNC B0 ;  /* 0x0000000000007941 */ /* 0x000fea0003800000 */
.L_x_311:
[----:B------:R-:W-:-:S07]  /*7bd0*/  IMAD.MOV.U32 R0, RZ, RZ, -0x1 ;  /* 0xffffffffff007424 */ /* 0x000fce00078e00ff */
[----:B------:R-:W-:Y:S05]  /*7be0*/  WARPSYNC.COLLECTIVE R0, `(.L_x_313) ;  /* 0x0000000000087348 */ /* 0x000fea0003c00000 */
[----:B------:R-:W-:Y:S01]  /*7bf0*/  NOP ;  /* 0x0000000000007918 */ /* 0x000fe20000000000 */
[----:B------:R-:W-:Y:S05]  /*7c00*/  ENDCOLLECTIVE ;  /* 0x000000000000791b */ /* 0x000fea0003800000 */
.L_x_313:
[----:B------:R-:W-:Y:S05]  /*7c10*/  BRA `(.L_x_314) ;  /* 0xffffffcc00487947 */ /* 0x000fea000383ffff */
.L_x_157:
        /* <DEDUP_REMOVED lines=9> */
.L_x_316:
[----:B------:R-:W-:Y:S05]  /*7cb0*/  BSYNC B0 ;  /* 0x0000000000007941 */ /* 0x000fea0003800000 */
.L_x_315:
[----:B------:R-:W-:-:S07]  /*7cc0*/  IMAD.MOV.U32 R0, RZ, RZ, -0x1 ;  /* 0xffffffffff007424 */ /* 0x000fce00078e00ff */
[----:B------:R-:W-:Y:S05]  /*7cd0*/  WARPSYNC.COLLECTIVE R0, `(.L_x_317) ;  /* 0x0000000000087348 */ /* 0x000fea0003c00000 */
[----:B------:R-:W-:Y:S01]  /*7ce0*/  NOP ;  /* 0x0000000000007918 */ /* 0x000fe20000000000 */
[----:B------:R-:W-:Y:S05]  /*7cf0*/  ENDCOLLECTIVE ;  /* 0x000000000000791b */ /* 0x000fea0003800000 */
.L_x_317:
[----:B------:R-:W-:Y:S05]  /*7d00*/  BRA `(.L_x_318) ;  /* 0xffffffcc00487947 */ /* 0x000fea000383ffff */
.L_x_160:
[----:B------:R-:W-:Y:S01]  /*7d10*/  BSSY B0, `(.L_x_319) ;  /* 0x0000005000007945 */ /* 0x000fe20003800000 */
[----:B------:R-:W-:-:S07]  /*7d20*/  IMAD.MOV.U32 R0, RZ, RZ, -0x1 ;  /* 0xffffffffff007424 */ /* 0x000fce00078e00ff */
[----:B01234-:R-:W-:Y:S05]  /*7d30*/  WARPSYNC.COLLECTIVE R0, `(.L_x_320) ;  /* 0x0000000000087348 */ /* 0x01ffea0003c00000 */
[----:B------:R-:W-:Y:S01]  /*7d40*/  NOP ;  /* 0x0000000000007918 */ /* 0x000fe20000000000 */
[----:B01234-:R-:W-:Y:S05]  /*7d50*/  ENDCOLLECTIVE ;  /* 0x000000000000791b */ /* 0x01ffea0003800000 */
.L_x_320:
[----:B------:R-:W-:Y:S05]  /*7d60*/  BSYNC B0 ;  /* 0x0000000000007941 */ /* 0x000fea0003800000 */
.L_x_319:
[----:B------:R-:W-:Y:S05]  /*7d70*/  BRA `(.L_x_321) ;  /* 0xffffffcc00647947 */ /* 0x000fea000383ffff */
.L_x_167:
[----:B------:R-:W-:Y:S01]  /*7d80*/  BSSY B0, `(.L_x_322) ;  /* 0x0000005000007945 */ /* 0x000fe20003800000 */
[----:B------:R-:W-:-:S07]  /*7d90*/  IMAD.MOV.U32 R0, RZ, RZ, -0x1 ;  /* 0xffffffffff007424 */ /* 0x000fce00078e00ff */
[----:B01234-:R-:W-:Y:S05]  /*7da0*/  WARPSYNC.COLLECTIVE R0, `(.L_x_323) ;  /* 0x0000000000087348 */ /* 0x01ffea0003c00000 */
[----:B------:R-:W-:Y:S01]  /*7db0*/  NOP ;  /* 0x0000000000007918 */ /* 0x000fe20000000000 */
[----:B01234-:R-:W-:Y:S05]  /*7dc0*/  ENDCOLLECTIVE ;  /* 0x000000000000791b */ /* 0x01ffea0003800000 */
.L_x_323:
[----:B------:R-:W-:Y:S05]  /*7dd0*/  BSYNC B0 ;  /* 0x0000000000007941 */ /* 0x000fea0003800000 */
.L_x_322:
[----:B------:R-:W-:Y:S05]  /*7de0*/  BRA `(.L_x_324) ;  /* 0xffffffcc00c47947 */ /* 0x000fea000383ffff */
.L_x_177:
        /* <DEDUP_REMOVED lines=9> */
.L_x_326:
[----:B------:R-:W-:Y:S05]  /*7e80*/  BSYNC B0 ;  /* 0x0000000000007941 */ /* 0x000fea0003800000 */
.L_x_325:
[----:B------:R-:W-:-:S07]  /*7e90*/  IMAD.MOV.U32 R0, RZ, RZ, -0x1 ;  /* 0xffffffffff007424 */ /* 0x000fce00078e00ff */
[----:B------:R-:W-:Y:S05]  /*7ea0*/  WARPSYNC.COLLECTIVE R0, `(.L_x_327) ;  /* 0x0000000000087348 */ /* 0x000fea0003c00000 */
[----:B------:R-:W-:Y:S01]  /*7eb0*/  NOP ;  /* 0x0000000000007918 */ /* 0x000fe20000000000 */
[----:B------:R-:W-:Y:S05]  /*7ec0*/  ENDCOLLECTIVE ;  /* 0x000000000000791b */ /* 0x000fea0003800000 */
.L_x_327:
[----:B------:R-:W-:Y:S05]  /*7ed0*/  BRA `(.L_x_328) ;  /* 0xffffffd400447947 */ /* 0x000fea000383ffff */
.L_x_180:
        /* <DEDUP_REMOVED lines=9> */
.L_x_330:
[----:B------:R-:W-:Y:S05]  /*7f70*/  BSYNC B0 ;  /* 0x0000000000007941 */ /* 0x000fea0003800000 */
.L_x_329:
[----:B------:R-:W-:-:S07]  /*7f80*/  IMAD.MOV.U32 R0, RZ, RZ, -0x1 ;  /* 0xffffffffff007424 */ /* 0x000fce00078e00ff */
[----:B------:R-:W-:Y:S05]  /*7f90*/  WARPSYNC.COLLECTIVE R0, `(.L_x_331) ;  /* 0x0000000000087348 */ /* 0x000fea0003c00000 */
[----:B------:R-:W-:Y:S01]  /*7fa0*/  NOP ;  /* 0x0000000000007918 */ /* 0x000fe20000000000 */
[----:B------:R-:W-:Y:S05]  /*7fb0*/  ENDCOLLECTIVE ;  /* 0x000000000000791b */ /* 0x000fea0003800000 */
.L_x_331:
[----:B------:R-:W-:Y:S05]  /*7fc0*/  BRA `(.L_x_332) ;  /* 0xffffffd400447947 */ /* 0x000fea000383ffff */
.L_x_183:
[----:B------:R-:W-:Y:S01]  /*7fd0*/  BSSY B0, `(.L_x_333) ;  /* 0x0000005000007945 */ /* 0x000fe20003800000 */
[----:B------:R-:W-:-:S07]  /*7fe0*/  IMAD.MOV.U32 R0, RZ, RZ, -0x1 ;  /* 0xffffffffff007424 */ /* 0x000fce00078e00ff */
[----:B01234-:R-:W-:Y:S05]  /*7ff0*/  WARPSYNC.COLLECTIVE R0, `(.L_x_334) ;  /* 0x0000000000087348 */ /* 0x01ffea0003c00000 */
[----:B------:R-:W-:Y:S01]  /*8000*/  NOP ;  /* 0x0000000000007918 */ /* 0x000fe20000000000 */
[----:B01234-:R-:W-:Y:S05]  /*8010*/  ENDCOLLECTIVE ;  /* 0x000000000000791b */ /* 0x01ffea0003800000 */
.L_x_334:
[----:B------:R-:W-:Y:S05]  /*8020*/  BSYNC B0 ;  /* 0x0000000000007941 */ /* 0x000fea0003800000 */
.L_x_333:
[----:B------:R-:W-:Y:S05]  /*8030*/  BRA `(.L_x_335) ;  /* 0xffffffd400607947 */ /* 0x000fea000383ffff */
.L_x_190:
[----:B------:R-:W-:Y:S01]  /*8040*/  BSSY B0, `(.L_x_336) ;  /* 0x0000005000007945 */ /* 0x000fe20003800000 */
[----:B------:R-:W-:-:S07]  /*8050*/  IMAD.MOV.U32 R0, RZ, RZ, -0x1 ;  /* 0xffffffffff007424 */ /* 0x000fce00078e00ff */
[----:B01234-:R-:W-:Y:S05]  /*8060*/  WARPSYNC.COLLECTIVE R0, `(.L_x_337) ;  /* 0x0000000000087348 */ /* 0x01ffea0003c00000 */
[----:B------:R-:W-:Y:S01]  /*8070*/  NOP ;  /* 0x0000000000007918 */ /* 0x000fe20000000000 */
[----:B01234-:R-:W-:Y:S05]  /*8080*/  ENDCOLLECTIVE ;  /* 0x000000000000791b */ /* 0x01ffea0003800000 */
.L_x_337:
[----:B------:R-:W-:Y:S05]  /*8090*/  BSYNC B0 ;  /* 0x0000000000007941 */ /* 0x000fea0003800000 */
.L_x_336:
[----:B------:R-:W-:Y:S05]  /*80a0*/  BRA `(.L_x_338) ;  /* 0xffffffd400c07947 */ /* 0x000fea000383ffff */
.L_x_200:
        /* <DEDUP_REMOVED lines=9> */
.L_x_340:
[----:B------:R-:W-:Y:S05]  /*8140*/  BSYNC B0 ;  /* 0x0000000000007941 */ /* 0x000fea0003800000 */
.L_x_339:
[----:B------:R-:W-:-:S07]  /*8150*/  IMAD.MOV.U32 R0, RZ, RZ, -0x1 ;  /* 0xffffffffff007424 */ /* 0x000fce00078e00ff */
[----:B------:R-:W-:Y:S05]  /*8160*/  WARPSYNC.COLLECTIVE R0, `(.L_x_341) ;  /* 0x0000000000087348 */ /* 0x000fea0003c00000 */
[----:B------:R-:W-:Y:S01]  /*8170*/  NOP ;  /* 0x0000000000007918 */ /* 0x000fe20000000000 */
[----:B------:R-:W-:Y:S05]  /*8180*/  ENDCOLLECTIVE ;  /* 0x000000000000791b */ /* 0x000fea0003800000 */
.L_x_341:
[----:B------:R-:W-:Y:S05]  /*8190*/  BRA `(.L_x_342) ;  /* 0xffffffdc003c7947 */ /* 0x000fea000383ffff */
.L_x_203:
        /* <DEDUP_REMOVED lines=9> */
.L_x_344:
[----:B------:R-:W-:Y:S05]  /*8230*/  BSYNC B0 ;  /* 0x0000000000007941 */ /* 0x000fea0003800000 */
.L_x_343:
[----:B------:R-:W-:-:S07]  /*8240*/  IMAD.MOV.U32 R0, RZ, RZ, -0x1 ;  /* 0xffffffffff007424 */ /* 0x000fce00078e00ff */
[----:B------:R-:W-:Y:S05]  /*8250*/  WARPSYNC.COLLECTIVE R0, `(.L_x_345) ;  /* 0x0000000000087348 */ /* 0x000fea0003c00000 */
[----:B------:R-:W-:Y:S01]  /*8260*/  NOP ;  /* 0x0000000000007918 */ /* 0x000fe20000000000 */
[----:B------:R-:W-:Y:S05]  /*8270*/  ENDCOLLECTIVE ;  /* 0x000000000000791b */ /* 0x000fea0003800000 */
.L_x_345:
[----:B------:R-:W-:Y:S05]  /*8280*/  BRA `(.L_x_346) ;  /* 0xffffffdc003c7947 */ /* 0x000fea000383ffff */
.L_x_206:
[----:B------:R-:W-:Y:S01]  /*8290*/  BSSY B0, `(.L_x_347) ;  /* 0x0000005000007945 */ /* 0x000fe20003800000 */
[----:B------:R-:W-:-:S07]  /*82a0*/  IMAD.MOV.U32 R0, RZ, RZ, -0x1 ;  /* 0xffffffffff007424 */ /* 0x000fce00078e00ff */
[----:B01234-:R-:W-:Y:S05]  /*82b0*/  WARPSYNC.COLLECTIVE R0, `(.L_x_348) ;  /* 0x0000000000087348 */ /* 0x01ffea0003c00000 */
[----:B------:R-:W-:Y:S01]  /*82c0*/  NOP ;  /* 0x0000000000007918 */ /* 0x000fe20000000000 */
[----:B01234-:R-:W-:Y:S05]  /*82d0*/  ENDCOLLECTIVE ;  /* 0x000000000000791b */ /* 0x01ffea0003800000 */
.L_x_348:
[----:B------:R-:W-:Y:S05]  /*82e0*/  BSYNC B0 ;  /* 0x0000000000007941 */ /* 0x000fea0003800000 */
.L_x_347:
[----:B------:R-:W-:Y:S05]  /*82f0*/  BRA `(.L_x_349) ;  /* 0xffffffdc00587947 */ /* 0x000fea000383ffff */
.L_x_213:
[----:B------:R-:W-:Y:S01]  /*8300*/  BSSY B0, `(.L_x_350) ;  /* 0x0000005000007945 */ /* 0x000fe20003800000 */
[----:B------:R-:W-:-:S07]  /*8310*/  IMAD.MOV.U32 R0, RZ, RZ, -0x1 ;  /* 0xffffffffff007424 */ /* 0x000fce00078e00ff */
[----:B01234-:R-:W-:Y:S05]  /*8320*/  WARPSYNC.COLLECTIVE R0, `(.L_x_351) ;  /* 0x0000000000087348 */ /* 0x01ffea0003c00000 */
[----:B------:R-:W-:Y:S01]  /*8330*/  NOP ;  /* 0x0000000000007918 */ /* 0x000fe20000000000 */
[----:B01234-:R-:W-:Y:S05]  /*8340*/  ENDCOLLECTIVE ;  /* 0x000000000000791b */ /* 0x01ffea0003800000 */
.L_x_351:
[----:B------:R-:W-:Y:S05]  /*8350*/  BSYNC B0 ;  /* 0x0000000000007941 */ /* 0x000fea0003800000 */
.L_x_350:
[----:B------:R-:W-:Y:S05]  /*8360*/  BRA `(.L_x_352) ;  /* 0xffffffdc00b87947 */ /* 0x000fea000383ffff */
.L_x_223:
[----:B------:R-:W-:Y:S01]  /*8370*/  BSSY B0, `(.L_x_353) ;  /* 0x0000009000007945 */ /* 0x000fe20003800000 */
[----:B0--3--:R-:W-:Y:S01]  /*8380*/  CS2R R2, SRZ ;  /* 0x0000000000027805 */ /* 0x009fe2000001ff00 */
[----:B------:R-:W-:-:S07]  /*8390*/  IMAD.MOV.U32 R0, RZ, RZ, -0x1 ;  /* 0xffffffffff007424 */ /* 0x000fce00078e00ff */
[----:B------:R-:W-:Y:S05]  /*83a0*/  WARPSYNC.COLLECTIVE.ALL `(.L_x_354) ;  /* 0x0000000000147948 */ /* 0x000fea0003c00000 */
[----:B------:R-:W-:-:S04]  /*83b0*/  SHF.L.U32 R2, R2, 0x10, RZ ;  /* 0x0000001002027819 */ /* 0x000fc800000006ff */
[----:B------:R-:W-:-:S05]  /*83c0*/  LOP3.LUT R2, R2, 0xf, R3, 0xf8, !PT ;  /* 0x0000000f02027812 */ /* 0x000fca00078ef803 */
[----:B------:R0:W-:Y:S02]  /*83d0*/  BAR.SYNC.DEFER_BLOCKING R2, R2 ;  /* 0x000000020000731d */ /* 0x0001e40000010000 */
[----:B0-----:R-:W-:-:S04]  /*83e0*/  SHF.R.U32 R2, R2, 0x10, RZ ;  /* 0x0000001002027819 */ /* 0x001fc800000016ff */
[----:B------:R-:W-:Y:S05]  /*83f0*/  ENDCOLLECTIVE ;  /* 0x000000000000791b */ /* 0x000fea0003800000 */
.L_x_354:
[----:B------:R-:W-:Y:S05]  /*8400*/  BSYNC B0 ;  /* 0x0000000000007941 */ /* 0x000fea0003800000 */
.L_x_353:
[----:B------:R-:W-:Y:S05]  /*8410*/  BRA `(.L_x_355) ;  /* 0xffffffe400547947 */ /* 0x000fea000383ffff */
.L_x_356:
[----:B------:R-:W-:-:S00]  /*8420*/  BRA `(.L_x_356) ;  /* 0xfffffffc00fc7947 */ /* 0x000fc0000383ffff */
[----:B------:R-:W-:-:S00]  /*8430*/  NOP ;  /* 0x0000000000007918 */ /* 0x000fc00000000000 */
        /* <DEDUP_REMOVED lines=12> */
.L_x_1677:


//--------------------- .text._ZN17signal_processing7kernels15fft_sm90_kernelILi9EEEvPK6float2PS2_i --------------------------
	.section	.text._ZN17signal_processing7kernels15fft_sm90_kernelILi9EEEvPK6float2PS2_i,"ax",@progbits
	.align	128
        .global         _ZN17signal_processing7kernels15fft_sm90_kernelILi9EEEvPK6float2PS2_i
        .type           _ZN17signal_processing7kernels15fft_sm90_kernelILi9EEEvPK6float2PS2_i,@function
        .size           _ZN17signal_processing7kernels15fft_sm90_kernelILi9EEEvPK6float2PS2_i,(.L_x_1678 - _ZN17signal_processing7kernels15fft_sm90_kernelILi9EEEvPK6float2PS2_i)
        .other          _ZN17signal_processing7kernels15fft_sm90_kernelILi9EEEvPK6float2PS2_i,@"STO_CUDA_ENTRY STV_DEFAULT"
_ZN17signal_processing7kernels15fft_sm90_kernelILi9EEEvPK6float2PS2_i:
.text._ZN17signal_processing7kernels15fft_sm90_kernelILi9EEEvPK6float2PS2_i:
        /* <DEDUP_REMOVED lines=25> */
.L_x_359:
        /* <DEDUP_REMOVED lines=13> */
.L_x_358:
[----:B------:R-:W-:Y:S01]  /*0260*/  LEA.HI R0, R12, R12, RZ, 0x1 ;  /* 0x0000000c0c007211 */ /* 0x000fe200078f08ff */
[----:B------:R-:W-:-:S03]  /*0270*/  IMAD.IADD R11, R11, 0x1, -R12 ;  /* 0x000000010b0b7824 */ /* 0x000fc600078e0a0c */
[----:B------:R-:W-:-:S04]  /*0280*/  SHF.R.S32.HI R12, RZ, 0x1, R0 ;  /* 0x00000001ff0c7819 */ /* 0x000fc80000011400 */
[----:B------:R-:W-:-:S13]  /*0290*/  ISETP.GT.AND P0, PT, R12, R11, PT ;  /* 0x0000000b0c00720c */ /* 0x000fda0003f04270 */
[----:B------:R-:W-:Y:S05]  /*02a0*/  @!P0 BRA `(.L_x_358) ;  /* 0xfffffffc00ec8947 */ /* 0x000fea000383ffff */
.L_x_357:
[----:B------:R-:W-:Y:S01]  /*02b0*/  IADD3 R11, PT, PT, R12, R11, RZ ;  /* 0x0000000b0c0b7210 */ /* 0x000fe20007ffe0ff */
        /* <DEDUP_REMOVED lines=14> */
[----:B-1----:R-:W-:Y:S01]  /*03a0*/  IMAD R0, R0, UR8, R9 ;  /* 0x0000000800007c24 */ /* 0x002fe2000f8e0209 */
[----:B--2---:R-:W-:Y:S02]  /*03b0*/  MOV R6, R7 ;  /* 0x0000000700067202 */ /* 0x004fe40000000f00 */
[----:B---3--:R-:W-:Y:S01]  /*03c0*/  MOV R7, R2 ;  /* 0x0000000200077202 */ /* 0x008fe20000000f00 */
[----:B------:R-:W-:Y:S01]  /*03d0*/  IMAD.MOV.U32 R3, RZ, RZ, 0xf ;  /* 0x0000000fff037424 */ /* 0x000fe200078e00ff */
[----:B------:R-:W-:Y:S02]  /*03e0*/  LOP3.LUT P1, R10, R0, 0x1f, RZ, 0xc0, !PT ;  /* 0x0000001f000a7812 */ /* 0x000fe4000782c0ff */
[----:B------:R-:W-:Y:S02]  /*03f0*/  SHF.R.U32.HI R11, RZ, 0x5, R0 ;  /* 0x00000005ff0b7819 */ /* 0x000fe40000011600 */
[----:B------:R-:W-:-:S02]  /*0400*/  ISETP.NE.AND P0, PT, R10, RZ, PT ;  /* 0x000000ff0a00720c */ /* 0x000fc40003f05270 */
[----:B------:R-:W-:Y:S02]  /*0410*/  LOP3.LUT R12, R11, 0x7fffffc, RZ, 0xc0, !PT ;  /* 0x07fffffc0b0c7812 */ /* 0x000fe400078ec0ff */
[----:B------:R-:W-:Y:S02]  /*0420*/  SHF.L.U32 R11, R4, R11, RZ ;  /* 0x0000000b040b7219 */ /* 0x000fe400000006ff */
[----:B------:R-:W-:Y:S02]  /*0430*/  SHF.L.U32 R12, R3, R12, RZ ;  /* 0x0000000c030c7219 */ /* 0x000fe400000006ff */
        /* <DEDUP_REMOVED lines=10> */
.L_x_361:
[----:B------:R-:W-:Y:S05]  /*04e0*/  BSYNC.RECONVERGENT B0 ;  /* 0x0000000000007941 */ /* 0x000fea0003800200 */
.L_x_360:
        /* <DEDUP_REMOVED lines=13> */
.L_x_363:
[----:B------:R-:W-:Y:S05]  /*05c0*/  BSYNC.RECONVERGENT B0 ;  /* 0x0000000000007941 */ /* 0x000fea0003800200 */
.L_x_362:
        /* <DEDUP_REMOVED lines=9> */
.L_x_367:
[----:B------:R-:W2:Y:S02]  /*0660*/  LD.E.STRONG.SM R0, desc[UR6][R6.64+0x4] ;  /* 0x0000040606007980 */ /* 0x000ea4000c10b900 */
[----:B--2---:R-:W-:Y:S01]  /*0670*/  NOP ;  /* 0x0000000000007918 */ /* 0x004fe20000000000 */
[----:B------:R-:W-:Y:S05]  /*0680*/  YIELD ;  /* 0x0000000000007946 */ /* 0x000fea0003800000 */
[----:B------:R-:W-:-:S13]  /*0690*/  LOP3.LUT P0, RZ, R0, R11, RZ, 0xc0, !PT ;  /* 0x0000000b00ff7212 */ /* 0x000fda000780c0ff */
[----:B------:R-:W-:Y:S05]  /*06a0*/  @P0 BRA `(.L_x_367) ;  /* 0xfffffffc00ec0947 */ /* 0x000fea000383ffff */
[----:B------:R-:W-:Y:S05]  /*06b0*/  BRA `(.L_x_365) ;  /* 0x00000000001c7947 */ /* 0x000fea0003800000 */
.L_x_366:
[----:B------:R-:W0:Y:S01]  /*06c0*/  S2R R0, SR_LANEID ;  /* 0x0000000000007919 */ /* 0x000e220000000000 */
[----:B------:R-:W1:Y:S01]  /*06d0*/  REDUX UR9, R14 ;  /* 0x000000000e0973c4 */ /* 0x000e620000000000 */
[----:B------:R-:W-:Y:S02]  /*06e0*/  VOTEU.ANY UR5, UPT, PT ;  /* 0x0000000000057886 */ /* 0x000fe400038e0100 */
[----:B------:R-:W-:Y:S01]  /*06f0*/  UFLO.U32 UR5, UR5 ;  /* 0x00000005000572bd */ /* 0x000fe200080e0000 */
[----:B-1----:R-:W-:-:S05]  /*0700*/  IMAD.U32 R3, RZ, RZ, UR9 ;  /* 0x00000009ff037e24 */ /* 0x002fca000f8e00ff */
[----:B0-----:R-:W-:-:S13]  /*0710*/  ISETP.EQ.U32.AND P0, PT, R0, UR5, PT ;  /* 0x0000000500007c0c */ /* 0x001fda000bf02070 */
[----:B------:R2:W-:Y:S02]  /*0720*/  @P0 ATOM.E.AND.STRONG.SM PT, RZ, desc[UR6][R6.64+0x4], R3 ;  /* 0x8000040306ff098a */ /* 0x0005e4000a9eb106 */
.L_x_365:
[----:B------:R-:W-:Y:S05]  /*0730*/  BSYNC B0 ;  /* 0x0000000000007941 */ /* 0x000fea0003800000 */
.L_x_364:
[----:B------:R-:W-:Y:S01]  /*0740*/  UMOV UR5, 0xffffffff ;  /* 0xffffffff00057882 */ /* 0x000fe20000000000 */
[----:B------:R-:W-:Y:S02]  /*0750*/  ISETP.GT.U32.AND P0, PT, R9, 0x1ff, PT ;  /* 0x000001ff0900780c */ /* 0x000fe40003f04070 */
[----:B------:R-:W-:Y:S11]  /*0760*/  BRA.DIV UR5, `(.L_x_368) ;  /* 0x0000005a05507947 */ /* 0x000ff6000b800000 */
[----:B------:R-:W-:Y:S01]  /*0770*/  NOP ;  /* 0x0000000000007918 */ /* 0x000fe20000000000 */
.L_x_569:
[----:B------:R-:W-:Y:S04]  /*0780*/  BSSY.RECONVERGENT B0, `(.L_x_369) ;  /* 0x0000016000007945 */ /* 0x000fe80003800200 */
[----:B------:R-:W-:Y:S05]  /*0790*/  @P0 BRA `(.L_x_370) ;  /* 0x0000000000500947 */ /* 0x000fea0003800000 */
[----:B------:R-:W-:-:S07]  /*07a0*/  IMAD.MOV.U32 R0, RZ, RZ, R9 ;  /* 0x000000ffff007224 */ /* 0x000fce00078e0009 */
.L_x_373:
        /* <DEDUP_REMOVED lines=15> */
.L_x_372:
[----:B------:R-:W-:Y:S05]  /*08a0*/  BSYNC.RECONVERGENT B1 ;  /* 0x0000000000017941 */ /* 0x000fea0003800200 */
.L_x_371:
[----:B------:R-:W-:-:S05]  /*08b0*/  VIADD R0, R0, UR8 ;  /* 0x0000000800007c36 */ /* 0x000fca0008000000 */
[----:B------:R-:W-:-:S13]  /*08c0*/  ISETP.GE.U32.AND P0, PT, R0, 0x200, PT ;  /* 0x000002000000780c */ /* 0x000fda0003f06070 */
[----:B------:R-:W-:Y:S05]  /*08d0*/  @!P0 BRA `(.L_x_373) ;  /* 0xfffffffc00b48947 */ /* 0x000fea000383ffff */
.L_x_370:
[----:B------:R-:W-:Y:S05]  /*08e0*/  BSYNC.RECONVERGENT B0 ;  /* 0x0000000000007941 */ /* 0x000fea0003800200 */
.L_x_369:
[----:B------:R-:W-:Y:S01]  /*08f0*/  UMOV UR5, 0xffffffff ;  /* 0xffffffff00057882 */ /* 0x000fe20000000000 */
[----:B------:R-:W-:Y:S02]  /*0900*/  ISETP.NE.AND P1, PT, R10, RZ, PT ;  /* 0x000000ff0a00720c */ /* 0x000fe40003f25270 */
[----:B------:R-:W-:Y:S11]  /*0910*/  BRA.DIV UR5, `(.L_x_374) ;  /* 0x0000005a05007947 */ /* 0x000ff6000b800000 */
[----:B------:R-:W-:Y:S06]  /*0920*/  BAR.SYNC.DEFER_BLOCKING 0x0 ;  /* 0x0000000000007b1d */ /* 0x000fec0000010000 */
[----:B------:R-:W-:Y:S01]  /*0930*/  NOP ;  /* 0x0000000000007918 */ /* 0x000fe20000000000 */
.L_x_573:
[----:B------:R-:W-:Y:S04]  /*0940*/  BSSY.RECONVERGENT B0, `(.L_x_375) ;  /* 0x000000a000007945 */ /* 0x000fe80003800200 */
[----:B------:R-:W-:Y:S05]  /*0950*/  @P1 BRA `(.L_x_376) ;  /* 0x0000000000201947 */ /* 0x000fea0003800000 */
[----:B------:R-:W4:Y:S01]  /*0960*/  S2R R0, SR_LANEID ;  /* 0x0000000000007919 */ /* 0x000f220000000000 */
[----:B------:R-:W0:Y:S01]  /*0970*/  REDUX UR9, R13 ;  /* 0x000000000d0973c4 */ /* 0x000e220000000000 */
[----:B------:R-:W-:Y:S02]  /*0980*/  VOTEU.ANY UR5, UPT, PT ;  /* 0x0000000000057886 */ /* 0x000fe400038e0100 */
[----:B------:R-:W-:Y:S01]  /*0990*/  UFLO.U32 UR5, UR5 ;  /* 0x00000005000572bd */ /* 0x000fe200080e0000 */
[----:B0123--:R-:W-:-:S05]  /*09a0*/  MOV R3, UR9 ;  /* 0x0000000900037c02 */ /* 0x00ffca0008000f00 */
[----:B----4-:R-:W-:-:S13]  /*09b0*/  ISETP.EQ.U32.AND P0, PT, R0, UR5, PT ;  /* 0x0000000500007c0c */ /* 0x010fda000bf02070 */
[----:B------:R0:W-:Y:S06]  /*09c0*/  @P0 MEMBAR.ALL.CTA ;  /* 0x0000000000000992 */ /* 0x0001ec0000008000 */
[----:B0-----:R4:W-:Y:S02]  /*09d0*/  @P0 ATOM.E.AND.STRONG.SM PT, RZ, desc[UR6][R6.64+0x4], R3 ;  /* 0x8000040306ff098a */ /* 0x0019e4000a9eb106 */
.L_x_376:
[----:B------:R-:W-:Y:S05]  /*09e0*/  BSYNC.RECONVERGENT B0 ;  /* 0x0000000000007941 */ /* 0x000fea0003800200 */
.L_x_375:
[----:B------:R-:W-:-:S03]  /*09f0*/  UMOV UR5, 0xffffffff ;  /* 0xffffffff00057882 */ /* 0x000fc60000000000 */
[----:B------:R-:W-:Y:S05]  /*0a00*/  BRA.DIV UR5, `(.L_x_377) ;  /* 0x0000005a05007947 */ /* 0x000fea000b800000 */
[----:B------:R-:W-:Y:S06]  /*0a10*/  BAR.SYNC.DEFER_BLOCKING 0x0 ;  /* 0x0000000000007b1d */ /* 0x000fec0000010000 */
[----:B------:R-:W-:Y:S01]  /*0a20*/  NOP ;  /* 0x0000000000007918 */ /* 0x000fe20000000000 */
.L_x_577:
        /* <DEDUP_REMOVED lines=10> */
.L_x_379:
[----:B------:R-:W-:Y:S05]  /*0ad0*/  BSYNC.RECONVERGENT B0 ;  /* 0x0000000000007941 */ /* 0x000fea0003800200 */
.L_x_378:
[----:B------:R-:W-:-:S03]  /*0ae0*/  UMOV UR5, 0xffffffff ;  /* 0xffffffff00057882 */ /* 0x000fc60000000000 */
[----:B------:R-:W-:Y:S05]  /*0af0*/  BRA.DIV UR5, `(.L_x_380) ;  /* 0x0000005a05007947 */ /* 0x000fea000b800000 */
[----:B------:R-:W-:Y:S01]  /*0b00*/  NOP ;  /* 0x0000000000007918 */ /* 0x000fe20000000000 */
.L_x_580:
        /* <DEDUP_REMOVED lines=13> */
.L_x_386:
[----:B------:R-:W2:Y:S02]  /*0be0*/  LD.E.STRONG.SM R0, desc[UR6][R6.64+0x4] ;  /* 0x0000040606007980 */ /* 0x000ea4000c10b900 */
[----:B--2---:R-:W-:Y:S01]  /*0bf0*/  NOP ;  /* 0x0000000000007918 */ /* 0x004fe20000000000 */
[----:B------:R-:W-:Y:S05]  /*0c00*/  YIELD ;  /* 0x0000000000007946 */ /* 0x000fea0003800000 */
[----:B------:R-:W-:-:S13]  /*0c10*/  LOP3.LUT P0, RZ, R0, R11, RZ, 0xc0, !PT ;  /* 0x0000000b00ff7212 */ /* 0x000fda000780c0ff */
[----:B------:R-:W-:Y:S05]  /*0c20*/  @P0 BRA `(.L_x_386) ;  /* 0xfffffffc00ec0947 */ /* 0x000fea000383ffff */
.L_x_385:
[----:B------:R-:W-:Y:S05]  /*0c30*/  BSYNC B1 ;  /* 0x0000000000017941 */ /* 0x000fea0003800000 */
.L_x_384:
[----:B------:R-:W-:Y:S05]  /*0c40*/  BRA `(.L_x_382) ;  /* 0x00000000001c7947 */ /* 0x000fea0003800000 */
.L_x_383:
[----:B------:R-:W0:Y:S01]  /*0c50*/  S2R R0, SR_LANEID ;  /* 0x0000000000007919 */ /* 0x000e220000000000 */
[----:B------:R-:W1:Y:S01]  /*0c60*/  REDUX UR9, R14 ;  /* 0x000000000e0973c4 */ /* 0x000e620000000000 */
[----:B------:R-:W-:Y:S02]  /*0c70*/  VOTEU.ANY UR5, UPT, PT ;  /* 0x0000000000057886 */ /* 0x000fe400038e0100 */
[----:B------:R-:W-:Y:S01]  /*0c80*/  UFLO.U32 UR5, UR5 ;  /* 0x00000005000572bd */ /* 0x000fe200080e0000 */
[----:B-1----:R-:W-:-:S05]  /*0c90*/  IMAD.U32 R3, RZ, RZ, UR9 ;  /* 0x00000009ff037e24 */ /* 0x002fca000f8e00ff */
[----:B0-----:R-:W-:-:S13]  /*0ca0*/  ISETP.EQ.U32.AND P0, PT, R0, UR5, PT ;  /* 0x0000000500007c0c */ /* 0x001fda000bf02070 */
[----:B------:R0:W-:Y:S02]  /*0cb0*/  @P0 ATOM.E.AND.STRONG.SM PT, RZ, desc[UR6][R6.64+0x4], R3 ;  /* 0x8000040306ff098a */ /* 0x0001e4000a9eb106 */
.L_x_382:
[----:B------:R-:W-:Y:S05]  /*0cc0*/  BSYNC B0 ;  /* 0x0000000000007941 */ /* 0x000fea0003800000 */
.L_x_381:
[----:B------:R-:W-:Y:S01]  /*0cd0*/  UMOV UR5, 0xffffffff ;  /* 0xffffffff00057882 */ /* 0x000fe20000000000 */
[----:B------:R-:W-:Y:S02]  /*0ce0*/  ISETP.GT.U32.AND P0, PT, R9, 0x1ff, PT ;  /* 0x000001ff0900780c */ /* 0x000fe40003f04070 */
[----:B------:R-:W-:Y:S11]  /*0cf0*/  BRA.DIV UR5, `(.L_x_387) ;  /* 0x00000056059c7947 */ /* 0x000ff6000b800000 */
[----:B------:R-:W-:Y:S01]  /*0d00*/  NOP ;  /* 0x0000000000007918 */ /* 0x000fe20000000000 */
.L_x_583:
[----:B------:R-:W-:Y:S04]  /*0d10*/  BSSY.RECONVERGENT B0, `(.L_x_388) ;  /* 0x000006a000007945 */ /* 0x000fe80003800200 */
[----:B------:R-:W-:Y:S05]  /*0d20*/  @P0 BRA `(.L_x_389) ;  /* 0x0000000400a00947 */ /* 0x000fea0003800000 */
[----:B---3--:R-:W-:-:S07]  /*0d30*/  IMAD.MOV.U32 R15, RZ, RZ, R9 ;  /* 0x000000ffff0f7224 */ /* 0x008fce00078e0009 */
.L_x_397:
        /* <DEDUP_REMOVED lines=24> */
.L_x_396:
        /* <DEDUP_REMOVED lines=11> */
.L_x_395:
        /* <DEDUP_REMOVED lines=28> */
.L_x_394:
[----:B------:R-:W-:Y:S01]  /*1130*/  FMUL R0, RZ, R16 ;  /* 0x00000010ff007220 */ /* 0x000fe20000400000 */
[----:B------:R-:W-:-:S07]  /*1140*/  IMAD.MOV.U32 R18, RZ, RZ, RZ ;  /* 0x000000ffff127224 */ /* 0x000fce00078e00ff */
.L_x_393:
[----:B------:R-:W-:Y:S05]  /*1150*/  BSYNC.RECONVERGENT B2 ;  /* 0x0000000000027941 */ /* 0x000fea0003800200 */
.L_x_392:
        /* <DEDUP_REMOVED lines=33> */
.L_x_391:
[----:B------:R-:W-:Y:S05]  /*1370*/  BSYNC.RECONVERGENT B1 ;  /* 0x0000000000017941 */ /* 0x000fea0003800200 */
.L_x_390:
[----:B------:R-:W-:-:S05]  /*1380*/  VIADD R15, R15, UR8 ;  /* 0x000000080f0f7c36 */ /* 0x000fca0008000000 */
[----:B------:R-:W-:-:S13]  /*1390*/  ISETP.GE.U32.AND P0, PT, R15, 0x200, PT ;  /* 0x000002000f00780c */ /* 0x000fda0003f06070 */
[----:B------:R-:W-:Y:S05]  /*13a0*/  @!P0 BRA `(.L_x_397) ;  /* 0xfffffff800648947 */ /* 0x000fea000383ffff */
.L_x_389:
[----:B------:R-:W-:Y:S05]  /*13b0*/  BSYNC.RECONVERGENT B0 ;  /* 0x0000000000007941 */ /* 0x000fea0003800200 */
.L_x_388:
[----:B------:R-:W-:Y:S01]  /*13c0*/  UMOV UR5, 0xffffffff ;  /* 0xffffffff00057882 */ /* 0x000fe20000000000 */
[----:B------:R-:W-:Y:S02]  /*13d0*/  ISETP.NE.AND P1, PT, R10, RZ, PT ;  /* 0x000000ff0a00720c */ /* 0x000fe40003f25270 */
[----:B------:R-:W-:Y:S11]  /*13e0*/  BRA.DIV UR5, `(.L_x_398) ;  /* 0x0000004e05fc7947 */ /* 0x000ff6000b800000 */
[----:B------:R-:W-:Y:S06]  /*13f0*/  BAR.SYNC.DEFER_BLOCKING 0x0 ;  /* 0x0000000000007b1d */ /* 0x000fec0000010000 */
[----:B------:R-:W-:Y:S01]  /*1400*/  NOP ;  /* 0x0000000000007918 */ /* 0x000fe20000000000 */
.L_x_587:
        /* <DEDUP_REMOVED lines=10> */
.L_x_400:
[----:B------:R-:W-:Y:S05]  /*14b0*/  BSYNC.RECONVERGENT B0 ;  /* 0x0000000000007941 */ /* 0x000fea0003800200 */
.L_x_399:
[----:B------:R-:W-:-:S03]  /*14c0*/  UMOV UR5, 0xffffffff ;  /* 0xffffffff00057882 */ /* 0x000fc60000000000 */
[----:B------:R-:W-:Y:S05]  /*14d0*/  BRA.DIV UR5, `(.L_x_401) ;  /* 0x0000004e05fc7947 */ /* 0x000fea000b800000 */
[----:B------:R-:W-:Y:S06]  /*14e0*/  BAR.SYNC.DEFER_BLOCKING 0x0 ;  /* 0x0000000000007b1d */ /* 0x000fec0000010000 */
[----:B------:R-:W-:Y:S01]  /*14f0*/  NOP ;  /* 0x0000000000007918 */ /* 0x000fe20000000000 */
.L_x_591:
        /* <DEDUP_REMOVED lines=10> */
.L_x_403:
[----:B------:R-:W-:Y:S05]  /*15a0*/  BSYNC.RECONVERGENT B0 ;  /* 0x0000000000007941 */ /* 0x000fea0003800200 */
.L_x_402:
[----:B------:R-:W-:-:S03]  /*15b0*/  UMOV UR5, 0xffffffff ;  /* 0xffffffff00057882 */ /* 0x000fc60000000000 */
[----:B------:R-:W-:Y:S05]  /*15c0*/  BRA.DIV UR5, `(.L_x_404) ;  /* 0x0000004e05fc7947 */ /* 0x000fea000b800000 */
[----:B------:R-:W-:Y:S01]  /*15d0*/  NOP ;  /* 0x0000000000007918 */ /* 0x000fe20000000000 */
.L_x_594:
        /* <DEDUP_REMOVED lines=13> */
.L_x_410:
[----:B------:R-:W2:Y:S02]  /*16b0*/  LD.E.STRONG.SM R0, desc[UR6][R6.64+0x4] ;  /* 0x0000040606007980 */ /* 0x000ea4000c10b900 */
[----:B--2---:R-:W-:Y:S01]  /*16c0*/  NOP ;  /* 0x0000000000007918 */ /* 0x004fe20000000000 */
[----:B------:R-:W-:Y:S05]  /*16d0*/  YIELD ;  /* 0x0000000000007946 */ /* 0x000fea0003800000 */
[----:B------:R-:W-:-:S13]  /*16e0*/  LOP3.LUT P0, RZ, R0, R11, RZ, 0xc0, !PT ;  /* 0x0000000b00ff7212 */ /* 0x000fda000780c0ff */
[----:B------:R-:W-:Y:S05]  /*16f0*/  @P0 BRA `(.L_x_410) ;  /* 0xfffffffc00ec0947 */ /* 0x000fea000383ffff */
.L_x_409:
[----:B------:R-:W-:Y:S05]  /*1700*/  BSYNC B1 ;  /* 0x0000000000017941 */ /* 0x000fea0003800000 */
.L_x_408:
[----:B------:R-:W-:Y:S05]  /*1710*/  BRA `(.L_x_406) ;  /* 0x00000000001c7947 */ /* 0x000fea0003800000 */
.L_x_407:
[----:B------:R-:W0:Y:S01]  /*1720*/  S2R R0, SR_LANEID ;  /* 0x0000000000007919 */ /* 0x000e220000000000 */
[----:B------:R-:W1:Y:S01]  /*1730*/  REDUX UR9, R14 ;  /* 0x000000000e0973c4 */ /* 0x000e620000000000 */
[----:B------:R-:W-:Y:S02]  /*1740*/  VOTEU.ANY UR5, UPT, PT ;  /* 0x0000000000057886 */ /* 0x000fe400038e0100 */
[----:B------:R-:W-:Y:S01]  /*1750*/  UFLO.U32 UR5, UR5 ;  /* 0x00000005000572bd */ /* 0x000fe200080e0000 */
[----:B-1----:R-:W-:-:S05]  /*1760*/  IMAD.U32 R3, RZ, RZ, UR9 ;  /* 0x00000009ff037e24 */ /* 0x002fca000f8e00ff */
[----:B0-----:R-:W-:-:S13]  /*1770*/  ISETP.EQ.U32.AND P0, PT, R0, UR5, PT ;  /* 0x0000000500007c0c */ /* 0x001fda000bf02070 */
[----:B------:R0:W-:Y:S02]  /*1780*/  @P0 ATOM.E.AND.STRONG.SM PT, RZ, desc[UR6][R6.64+0x4], R3 ;  /* 0x8000040306ff098a */ /* 0x0001e4000a9eb106 */
.L_x_406:
[----:B------:R-:W-:Y:S05]  /*1790*/  BSYNC B0 ;  /* 0x0000000000007941 */ /* 0x000fea0003800000 */
.L_x_405:
[----:B------:R-:W-:Y:S01]  /*17a0*/  UMOV UR5, 0xffffffff ;  /* 0xffffffff00057882 */ /* 0x000fe20000000000 */
[----:B------:R-:W-:Y:S02]  /*17b0*/  ISETP.GT.U32.AND P0, PT, R9, 0x1ff, PT ;  /* 0x000001ff0900780c */ /* 0x000fe40003f04070 */
[----:B------:R-:W-:Y:S11]  /*17c0*/  BRA.DIV UR5, `(.L_x_411) ;  /* 0x0000004e05987947 */ /* 0x000ff6000b800000 */
[----:B------:R-:W-:Y:S01]  /*17d0*/  NOP ;  /* 0x0000000000007918 */ /* 0x000fe20000000000 */
.L_x_597:
[----:B------:R-:W-:Y:S04]  /*17e0*/  BSSY.RECONVERGENT B0, `(.L_x_412) ;  /* 0x000006a000007945 */ /* 0x000fe80003800200 */
[----:B------:R-:W-:Y:S05]  /*17f0*/  @P0 BRA `(.L_x_413) ;  /* 0x0000000400a00947 */ /* 0x000fea0003800000 */
[----:B---3--:R-:W-:-:S07]  /*1800*/  IMAD.MOV.U32 R15, RZ, RZ, R9 ;  /* 0x000000ffff0f7224 */ /* 0x008fce00078e0009 */
.L_x_421:
[----:B------:R-:W-:Y:S01]  /*1810*/  LOP3.LUT P0, RZ, R15, 0x4, RZ, 0xc0, !PT ;  /* 0x000000040fff7812 */ /* 0x000fe2000780c0ff */
[----:B------:R-:W-:-:S12]  /*1820*/  BSSY.RECONVERGENT B1, `(.L_x_414) ;  /* 0x0000062000017945 */ /* 0x000fd80003800200 */
[----:B---3--:R-:W-:Y:S05]  /*1830*/  @P0 BRA `(.L_x_415) ;  /* 0x0000000400800947 */ /* 0x008fea0003800000 */
[----:B------:R-:W-:Y:S01]  /*1840*/  LOP3.LUT R0, R15, 0x3, RZ, 0xc0, !PT ;  /* 0x000000030f007812 */ /* 0x000fe200078ec0ff */
[----:B------:R-:W-:Y:S03]  /*1850*/  BSSY.RECONVERGENT B2, `(.L_x_416) ;  /* 0x000003d000027945 */ /* 0x000fe60003800200 */
[----:B------:R-:W-:-:S05]  /*1860*/  I2FP.F32.U32 R0, R0 ;  /* 0x0000000000007245 */ /* 0x000fca0000201000 */
[----:B------:R-:W-:-:S04]  /*1870*/  FMUL R16, R0, -0.78539818525314331055 ;  /* 0xbf490fdb00107820 */ /* 0x000fc80000400000 */
        /* <DEDUP_REMOVED lines=17> */
.L_x_420:
        /* <DEDUP_REMOVED lines=11> */
.L_x_419:
        /* <DEDUP_REMOVED lines=28> */
.L_x_418:
[----:B------:R-:W-:Y:S01]  /*1c00*/  FMUL R0, RZ, R16 ;  /* 0x00000010ff007220 */ /* 0x000fe20000400000 */
[----:B------:R-:W-:-:S07]  /*1c10*/  IMAD.MOV.U32 R18, RZ, RZ, RZ ;  /* 0x000000ffff127224 */ /* 0x000fce00078e00ff */
.L_x_417:
[----:B------:R-:W-:Y:S05]  /*1c20*/  BSYNC.RECONVERGENT B2 ;  /* 0x0000000000027941 */ /* 0x000fea0003800200 */
.L_x_416:
        /* <DEDUP_REMOVED lines=33> */
.L_x_415:
[----:B------:R-:W-:Y:S05]  /*1e40*/  BSYNC.RECONVERGENT B1 ;  /* 0x0000000000017941 */ /* 0x000fea0003800200 */
.L_x_414:
[----:B------:R-:W-:-:S05]  /*1e50*/  VIADD R15, R15, UR8 ;  /* 0x000000080f0f7c36 */ /* 0x000fca0008000000 */
[----:B------:R-:W-:-:S13]  /*1e60*/  ISETP.GE.U32.AND P0, PT, R15, 0x200, PT ;  /* 0x000002000f00780c */ /* 0x000fda0003f06070 */
[----:B------:R-:W-:Y:S05]  /*1e70*/  @!P0 BRA `(.L_x_421) ;  /* 0xfffffff800648947 */ /* 0x000fea000383ffff */
.L_x_413:
[----:B------:R-:W-:Y:S05]  /*1e80*/  BSYNC.RECONVERGENT B0 ;  /* 0x0000000000007941 */ /* 0x000fea0003800200 */
.L_x_412:
[----:B------:R-:W-:Y:S01]  /*1e90*/  UMOV UR5, 0xffffffff ;  /* 0xffffffff00057882 */ /* 0x000fe20000000000 */
[----:B------:R-:W-:Y:S02]  /*1ea0*/  ISETP.NE.AND P1, PT, R10, RZ, PT ;  /* 0x000000ff0a00720c */ /* 0x000fe40003f25270 */
[----:B------:R-:W-:Y:S11]  /*1eb0*/  BRA.DIV UR5, `(.L_x_422) ;  /* 0x0000004605f87947 */ /* 0x000ff6000b800000 */
[----:B------:R-:W-:Y:S06]  /*1ec0*/  BAR.SYNC.DEFER_BLOCKING 0x0 ;  /* 0x0000000000007b1d */ /* 0x000fec0000010000 */
[----:B------:R-:W-:Y:S01]  /*1ed0*/  NOP ;  /* 0x0000000000007918 */ /* 0x000fe20000000000 */
.L_x_601:
        /* <DEDUP_REMOVED lines=10> */
.L_x_424:
[----:B------:R-:W-:Y:S05]  /*1f80*/  BSYNC.RECONVERGENT B0 ;  /* 0x0000000000007941 */ /* 0x000fea0003800200 */
.L_x_423:
[----:B------:R-:W-:-:S03]  /*1f90*/  UMOV UR5, 0xffffffff ;  /* 0xffffffff00057882 */ /* 0x000fc60000000000 */
[----:B------:R-:W-:Y:S05]  /*1fa0*/  BRA.DIV UR5, `(.L_x_425) ;  /* 0x0000004605f87947 */ /* 0x000fea000b800000 */
[----:B------:R-:W-:Y:S06]  /*1fb0*/  BAR.SYNC.DEFER_BLOCKING 0x0 ;  /* 0x0000000000007b1d */ /* 0x000fec0000010000 */
[----:B------:R-:W-:Y:S01]  /*1fc0*/  NOP ;  /* 0x0000000000007918 */ /* 0x000fe20000000000 */
.L_x_605:
        /* <DEDUP_REMOVED lines=10> */
.L_x_427:
[----:B------:R-:W-:Y:S05]  /*2070*/  BSYNC.RECONVERGENT B0 ;  /* 0x0000000000007941 */ /* 0x000fea0003800200 */
.L_x_426:
[----:B------:R-:W-:-:S03]  /*2080*/  UMOV UR5, 0xffffffff ;  /* 0xffffffff00057882 */ /* 0x000fc60000000000 */
[----:B------:R-:W-:Y:S05]  /*2090*/  BRA.DIV UR5, `(.L_x_428) ;  /* 0x0000004605f87947 */ /* 0x000fea000b800000 */
[----:B------:R-:W-:Y:S01]  /*20a0*/  NOP ;  /* 0x0000000000007918 */ /* 0x000fe20000000000 */
.L_x_608:
        /* <DEDUP_REMOVED lines=13> */
.L_x_434:
[----:B------:R-:W2:Y:S02]  /*2180*/  LD.E.STRONG.SM R0, desc[UR6][R6.64+0x4] ;  /* 0x0000040606007980 */ /* 0x000ea4000c10b900 */
[----:B--2---:R-:W-:Y:S01]  /*2190*/  NOP ;  /* 0x0000000000007918 */ /* 0x004fe20000000000 */
[----:B------:R-:W-:Y:S05]  /*21a0*/  YIELD ;  /* 0x0000000000007946 */ /* 0x000fea0003800000 */
[----:B------:R-:W-:-:S13]  /*21b0*/  LOP3.LUT P0, RZ, R0, R11, RZ, 0xc0, !PT ;  /* 0x0000000b00ff7212 */ /* 0x000fda000780c0ff */
[----:B------:R-:W-:Y:S05]  /*21c0*/  @P0 BRA `(.L_x_434) ;  /* 0xfffffffc00ec0947 */ /* 0x000fea000383ffff */
.L_x_433:
[----:B------:R-:W-:Y:S05]  /*21d0*/  BSYNC B1 ;  /* 0x0000000000017941 */ /* 0x000fea0003800000 */
.L_x_432:
[----:B------:R-:W-:Y:S05]  /*21e0*/  BRA `(.L_x_430) ;  /* 0x00000000001c7947 */ /* 0x000fea0003800000 */
.L_x_431:
[----:B------:R-:W0:Y:S01]  /*21f0*/  S2R R0, SR_LANEID ;  /* 0x0000000000007919 */ /* 0x000e220000000000 */
[----:B------:R-:W1:Y:S01]  /*2200*/  REDUX UR9, R14 ;  /* 0x000000000e0973c4 */ /* 0x000e620000000000 */
[----:B------:R-:W-:Y:S02]  /*2210*/  VOTEU.ANY UR5, UPT, PT ;  /* 0x0000000000057886 */ /* 0x000fe400038e0100 */
[----:B------:R-:W-:Y:S01]  /*2220*/  UFLO.U32 UR5, UR5 ;  /* 0x00000005000572bd */ /* 0x000fe200080e0000 */
[----:B-1----:R-:W-:-:S05]  /*2230*/  MOV R3, UR9 ;  /* 0x0000000900037c02 */ /* 0x002fca0008000f00 */
[----:B0-----:R-:W-:-:S13]  /*2240*/  ISETP.EQ.U32.AND P0, PT, R0, UR5, PT ;  /* 0x0000000500007c0c */ /* 0x001fda000bf02070 */
[----:B------:R0:W-:Y:S02]  /*2250*/  @P0 ATOM.E.AND.STRONG.SM PT, RZ, desc[UR6][R6.64+0x4], R3 ;  /* 0x8000040306ff098a */ /* 0x0001e4000a9eb106 */
.L_x_430:
[----:B------:R-:W-:Y:S05]  /*2260*/  BSYNC B0 ;  /* 0x0000000000007941 */ /* 0x000fea0003800000 */
.L_x_429:
[----:B------:R-:W-:Y:S01]  /*2270*/  UMOV UR5, 0xffffffff ;  /* 0xffffffff00057882 */ /* 0x000fe20000000000 */
[----:B------:R-:W-:Y:S02]  /*2280*/  ISETP.GT.U32.AND P0, PT, R9, 0x1ff, PT ;  /* 0x000001ff0900780c */ /* 0x000fe40003f04070 */
[----:B------:R-:W-:Y:S11]  /*2290*/  BRA.DIV UR5, `(.L_x_435) ;  /* 0x0000004605947947 */ /* 0x000ff6000b800000 */
[----:B------:R-:W-:Y:S01]  /*22a0*/  NOP ;  /* 0x0000000000007918 */ /* 0x000fe20000000000 */
.L_x_611:
[----:B------:R-:W-:Y:S04]  /*22b0*/  BSSY.RECONVERGENT B0, `(.L_x_436) ;  /* 0x000006a000007945 */ /* 0x000fe80003800200 */
[----:B------:R-:W-:Y:S05]  /*22c0*/  @P0 BRA `(.L_x_437) ;  /* 0x0000000400a00947 */ /* 0x000fea0003800000 */
[----:B---3--:R-:W-:-:S07]  /*22d0*/  IMAD.MOV.U32 R15, RZ, RZ, R9 ;  /* 0x000000ffff0f7224 */ /* 0x008fce00078e0009 */
.L_x_445:
[----:B------:R-:W-:Y:S01]  /*22e0*/  LOP3.LUT P0, RZ, R15, 0x8, RZ, 0xc0, !PT ;  /* 0x000000080fff7812 */ /* 0x000fe2000780c0ff */
[----:B------:R-:W-:-:S12]  /*22f0*/  BSSY.RECONVERGENT B1, `(.L_x_438) ;  /* 0x0000062000017945 */ /* 0x000fd80003800200 */
[----:B---3--:R-:W-:Y:S05]  /*2300*/  @P0 BRA `(.L_x_439) ;  /* 0x0000000400800947 */ /* 0x008fea0003800000 */
[----:B------:R-:W-:Y:S01]  /*2310*/  LOP3.LUT R0, R15, 0x7, RZ, 0xc0, !PT ;  /* 0x000000070f007812 */ /* 0x000fe200078ec0ff */
[----:B------:R-:W-:Y:S03]  /*2320*/  BSSY.RECONVERGENT B2, `(.L_x_440) ;  /* 0x000003d000027945 */ /* 0x000fe60003800200 */
[----:B------:R-:W-:-:S05]  /*2330*/  I2FP.F32.U32 R0, R0 ;  /* 0x0000000000007245 */ /* 0x000fca0000201000 */
[----:B------:R-:W-:-:S04]  /*2340*/  FMUL R16, R0, -0.39269909262657165527 ;  /* 0xbec90fdb00107820 */ /* 0x000fc80000400000 */
        /* <DEDUP_REMOVED lines=17> */
.L_x_444:
        /* <DEDUP_REMOVED lines=11> */
.L_x_443:
        /* <DEDUP_REMOVED lines=28> */
.L_x_442:
[----:B------:R-:W-:Y:S01]  /*26d0*/  FMUL R0, RZ, R16 ;  /* 0x00000010ff007220 */ /* 0x000fe20000400000 */
[----:B------:R-:W-:-:S07]  /*26e0*/  IMAD.MOV.U32 R18, RZ, RZ, RZ ;  /* 0x000000ffff127224 */ /* 0x000fce00078e00ff */
.L_x_441:
[----:B------:R-:W-:Y:S05]  /*26f0*/  BSYNC.RECONVERGENT B2 ;  /* 0x0000000000027941 */ /* 0x000fea0003800200 */
.L_x_440:
        /* <DEDUP_REMOVED lines=33> */
.L_x_439:
[----:B------:R-:W-:Y:S05]  /*2910*/  BSYNC.RECONVERGENT B1 ;  /* 0x0000000000017941 */ /* 0x000fea0003800200 */
.L_x_438:
[----:B------:R-:W-:-:S04]  /*2920*/  IADD3 R15, PT, PT, R15, UR8, RZ ;  /* 0x000000080f0f7c10 */ /* 0x000fc8000fffe0ff */
[----:B------:R-:W-:-:S13]  /*2930*/  ISETP.GE.U32.AND P0, PT, R15, 0x200, PT ;  /* 0x000002000f00780c */ /* 0x000fda0003f06070 */
[----:B------:R-:W-:Y:S05]  /*2940*/  @!P0 BRA `(.L_x_445) ;  /* 0xfffffff800648947 */ /* 0x000fea000383ffff */
.L_x_437:
[----:B------:R-:W-:Y:S05]  /*2950*/  BSYNC.RECONVERGENT B0 ;  /* 0x0000000000007941 */ /* 0x000fea0003800200 */
.L_x_436:
[----:B------:R-:W-:Y:S01]  /*2960*/  UMOV UR5, 0xffffffff ;  /* 0xffffffff00057882 */ /* 0x000fe20000000000 */
[----:B------:R-:W-:Y:S02]  /*2970*/  ISETP.NE.AND P1, PT, R10, RZ, PT ;  /* 0x000000ff0a00720c */ /* 0x000fe40003f25270 */
[----:B------:R-:W-:Y:S11]  /*2980*/  BRA.DIV UR5, `(.L_x_446) ;  /* 0x0000003e05f47947 */ /* 0x000ff6000b800000 */
[----:B------:R-:W-:Y:S06]  /*2990*/  BAR.SYNC.DEFER_BLOCKING 0x0 ;  /* 0x0000000000007b1d */ /* 0x000fec0000010000 */
[----:B------:R-:W-:Y:S01]  /*29a0*/  NOP ;  /* 0x0000000000007918 */ /* 0x000fe20000000000 */
.L_x_615:
        /* <DEDUP_REMOVED lines=10> */
.L_x_448:
[----:B------:R-:W-:Y:S05]  /*2a50*/  BSYNC.RECONVERGENT B0 ;  /* 0x0000000000007941 */ /* 0x000fea0003800200 */
.L_x_447:
[----:B------:R-:W-:-:S03]  /*2a60*/  UMOV UR5, 0xffffffff ;  /* 0xffffffff00057882 */ /* 0x000fc60000000000 */
[----:B------:R-:W-:Y:S05]  /*2a70*/  BRA.DIV UR5, `(.L_x_449) ;  /* 0x0000003e05f47947 */ /* 0x000fea000b800000 */
[----:B------:R-:W-:Y:S06]  /*2a80*/  BAR.SYNC.DEFER_BLOCKING 0x0 ;  /* 0x0000000000007b1d */ /* 0x000fec0000010000 */
[----:B------:R-:W-:Y:S01]  /*2a90*/  NOP ;  /* 0x0000000000007918 */ /* 0x000fe20000000000 */
.L_x_619:
        /* <DEDUP_REMOVED lines=10> */
.L_x_451:
[----:B------:R-:W-:Y:S05]  /*2b40*/  BSYNC.RECONVERGENT B0 ;  /* 0x0000000000007941 */ /* 0x000fea0003800200 */
.L_x_450:
[----:B------:R-:W-:-:S03]  /*2b50*/  UMOV UR5, 0xffffffff ;  /* 0xffffffff00057882 */ /* 0x000fc60000000000 */
[----:B------:R-:W-:Y:S05]  /*2b60*/  BRA.DIV UR5, `(.L_x_452) ;  /* 0x0000003e05f47947 */ /* 0x000fea000b800000 */
[----:B------:R-:W-:Y:S01]  /*2b70*/  NOP ;  /* 0x0000000000007918 */ /* 0x000fe20000000000 */
.L_x_622:
        /* <DEDUP_REMOVED lines=13> */
.L_x_458:
[----:B------:R-:W2:Y:S02]  /*2c50*/  LD.E.STRONG.SM R0, desc[UR6][R6.64+0x4] ;  /* 0x0000040606007980 */ /* 0x000ea4000c10b900 */
[----:B--2---:R-:W-:Y:S01]  /*2c60*/  NOP ;  /* 0x0000000000007918 */ /* 0x004fe20000000000 */
[----:B------:R-:W-:Y:S05]  /*2c70*/  YIELD ;  /* 0x0000000000007946 */ /* 0x000fea0003800000 */
[----:B------:R-:W-:-:S13]  /*2c80*/  LOP3.LUT P0, RZ, R0, R11, RZ, 0xc0, !PT ;  /* 0x0000000b00ff7212 */ /* 0x000fda000780c0ff */
[----:B------:R-:W-:Y:S05]  /*2c90*/  @P0 BRA `(.L_x_458) ;  /* 0xfffffffc00ec0947 */ /* 0x000fea000383ffff */
.L_x_457:
[----:B------:R-:W-:Y:S05]  /*2ca0*/  BSYNC B1 ;  /* 0x0000000000017941 */ /* 0x000fea0003800000 */
.L_x_456:
[----:B------:R-:W-:Y:S05]  /*2cb0*/  BRA `(.L_x_454) ;  /* 0x00000000001c7947 */ /* 0x000fea0003800000 */
.L_x_455:
[----:B------:R-:W0:Y:S01]  /*2cc0*/  S2R R0, SR_LANEID ;  /* 0x0000000000007919 */ /* 0x000e220000000000 */
[----:B------:R-:W1:Y:S01]  /*2cd0*/  REDUX UR9, R14 ;  /* 0x000000000e0973c4 */ /* 0x000e620000000000 */
[----:B------:R-:W-:Y:S02]  /*2ce0*/  VOTEU.ANY UR5, UPT, PT ;  /* 0x0000000000057886 */ /* 0x000fe400038e0100 */
[----:B------:R-:W-:Y:S01]  /*2cf0*/  UFLO.U32 UR5, UR5 ;  /* 0x00000005000572bd */ /* 0x000fe200080e0000 */
[----:B-1----:R-:W-:-:S05]  /*2d00*/  IMAD.U32 R3, RZ, RZ, UR9 ;  /* 0x00000009ff037e24 */ /* 0x002fca000f8e00ff */
[----:B0-----:R-:W-:-:S13]  /*2d10*/  ISETP.EQ.U32.AND P0, PT, R0, UR5, PT ;  /* 0x0000000500007c0c */ /* 0x001fda000bf02070 */
[----:B------:R0:W-:Y:S02]  /*2d20*/  @P0 ATOM.E.AND.STRONG.SM PT, RZ, desc[UR6][R6.64+0x4], R3 ;  /* 0x8000040306ff098a */ /* 0x0001e4000a9eb106 */
.L_x_454:
[----:B------:R-:W-:Y:S05]  /*2d30*/  BSYNC B0 ;  /* 0x0000000000007941 */ /* 0x000fea0003800000 */
.L_x_453:
[----:B------:R-:W-:Y:S01]  /*2d40*/  UMOV UR5, 0xffffffff ;  /* 0xffffffff00057882 */ /* 0x000fe20000000000 */
[----:B------:R-:W-:Y:S02]  /*2d50*/  ISETP.GT.U32.AND P0, PT, R9, 0x1ff, PT ;  /* 0x000001ff0900780c */ /* 0x000fe40003f04070 */
[----:B------:R-:W-:Y:S11]  /*2d60*/  BRA.DIV UR5, `(.L_x_459) ;  /* 0x0000003e05907947 */ /* 0x000ff6000b800000 */
[----:B------:R-:W-:Y:S01]  /*2d70*/  NOP ;  /* 0x0000000000007918 */ /* 0x000fe20000000000 */
.L_x_625:
[----:B------:R-:W-:Y:S04]  /*2d80*/  BSSY.RECONVERGENT B0, `(.L_x_460) ;  /* 0x000006a000007945 */ /* 0x000fe80003800200 */
[----:B------:R-:W-:Y:S05]  /*2d90*/  @P0 BRA `(.L_x_461) ;  /* 0x0000000400a00947 */ /* 0x000fea0003800000 */
[----:B---3--:R-:W-:-:S07]  /*2da0*/  IMAD.MOV.U32 R15, RZ, RZ, R9 ;  /* 0x000000ffff0f7224 */ /* 0x008fce00078e0009 */
.L_x_469:
[----:B------:R-:W-:Y:S01]  /*2db0*/  LOP3.LUT P0, RZ, R15, 0x10, RZ, 0xc0, !PT ;  /* 0x000000100fff7812 */ /* 0x000fe2000780c0ff */
[----:B------:R-:W-:-:S12]  /*2dc0*/  BSSY.RECONVERGENT B1, `(.L_x_462) ;  /* 0x0000062000017945 */ /* 0x000fd80003800200 */
[----:B---3--:R-:W-:Y:S05]  /*2dd0*/  @P0 BRA `(.L_x_463) ;  /* 0x0000000400800947 */ /* 0x008fea0003800000 */
[----:B------:R-:W-:Y:S01]  /*2de0*/  LOP3.LUT R0, R15, 0xf, RZ, 0xc0, !PT ;  /* 0x0000000f0f007812 */ /* 0x000fe200078ec0ff */
[----:B------:R-:W-:Y:S03]  /*2df0*/  BSSY.RECONVERGENT B2, `(.L_x_464) ;  /* 0x000003d000027945 */ /* 0x000fe60003800200 */
[----:B------:R-:W-:-:S05]  /*2e00*/  I2FP.F32.U32 R0, R0 ;  /* 0x0000000000007245 */ /* 0x000fca0000201000 */
[----:B------:R-:W-:-:S04]  /*2e10*/  FMUL R16, R0, -0.19634954631328582764 ;  /* 0xbe490fdb00107820 */ /* 0x000fc80000400000 */
        /* <DEDUP_REMOVED lines=17> */
.L_x_468:
        /* <DEDUP_REMOVED lines=11> */
.L_x_467:
        /* <DEDUP_REMOVED lines=28> */
.L_x_466:
[----:B------:R-:W-:Y:S01]  /*31a0*/  FMUL R0, RZ, R16 ;  /* 0x00000010ff007220 */ /* 0x000fe20000400000 */
[----:B------:R-:W-:-:S07]  /*31b0*/  IMAD.MOV.U32 R18, RZ, RZ, RZ ;  /* 0x000000ffff127224 */ /* 0x000fce00078e00ff */
.L_x_465:
[----:B------:R-:W-:Y:S05]  /*31c0*/  BSYNC.RECONVERGENT B2 ;  /* 0x0000000000027941 */ /* 0x000fea0003800200 */
.L_x_464:
        /* <DEDUP_REMOVED lines=33> */
.L_x_463:
[----:B------:R-:W-:Y:S05]  /*33e0*/  BSYNC.RECONVERGENT B1 ;  /* 0x0000000000017941 */ /* 0x000fea0003800200 */
.L_x_462:
[----:B------:R-:W-:-:S05]  /*33f0*/  VIADD R15, R15, UR8 ;  /* 0x000000080f0f7c36 */ /* 0x000fca0008000000 */
[----:B------:R-:W-:-:S13]  /*3400*/  ISETP.GE.U32.AND P0, PT, R15, 0x200, PT ;  /* 0x000002000f00780c */ /* 0x000fda0003f06070 */
[----:B------:R-:W-:Y:S05]  /*3410*/  @!P0 BRA `(.L_x_469) ;  /* 0xfffffff800648947 */ /* 0x000fea000383ffff */
.L_x_461:
[----:B------:R-:W-:Y:S05]  /*3420*/  BSYNC.RECONVERGENT B0 ;  /* 0x0000000000007941 */ /* 0x000fea0003800200 */
.L_x_460:
[----:B------:R-:W-:Y:S01]  /*3430*/  UMOV UR5, 0xffffffff ;  /* 0xffffffff00057882 */ /* 0x000fe20000000000 */
[----:B------:R-:W-:Y:S02]  /*3440*/  ISETP.NE.AND P1, PT, R10, RZ, PT ;  /* 0x000000ff0a00720c */ /* 0x000fe40003f25270 */
[----:B------:R-:W-:Y:S11]  /*3450*/  BRA.DIV UR5, `(.L_x_470) ;  /* 0x0000003605f07947 */ /* 0x000ff6000b800000 */
[----:B------:R-:W-:Y:S06]  /*3460*/  BAR.SYNC.DEFER_BLOCKING 0x0 ;  /* 0x0000000000007b1d */ /* 0x000fec0000010000 */
[----:B------:R-:W-:Y:S01]  /*3470*/  NOP ;  /* 0x0000000000007918 */ /* 0x000fe20000000000 */
.L_x_629:
        /* <DEDUP_REMOVED lines=10> */
.L_x_472:
[----:B------:R-:W-:Y:S05]  /*3520*/  BSYNC.RECONVERGENT B0 ;  /* 0x0000000000007941 */ /* 0x000fea0003800200 */
.L_x_471:
[----:B------:R-:W-:-:S03]  /*3530*/  UMOV UR5, 0xffffffff ;  /* 0xffffffff00057882 */ /* 0x000fc60000000000 */
[----:B------:R-:W-:Y:S05]  /*3540*/  BRA.DIV UR5, `(.L_x_473) ;  /* 0x0000003605f07947 */ /* 0x000fea000b800000 */
[----:B------:R-:W-:Y:S06]  /*3550*/  BAR.SYNC.DEFER_BLOCKING 0x0 ;  /* 0x0000000000007b1d */ /* 0x000fec0000010000 */
[----:B------:R-:W-:Y:S01]  /*3560*/  NOP ;  /* 0x0000000000007918 */ /* 0x000fe20000000000 */
.L_x_633:
        /* <DEDUP_REMOVED lines=10> */
.L_x_475:
[----:B------:R-:W-:Y:S05]  /*3610*/  BSYNC.RECONVERGENT B0 ;  /* 0x0000000000007941 */ /* 0x000fea0003800200 */
.L_x_474:
[----:B------:R-:W-:-:S03]  /*3620*/  UMOV UR5, 0xffffffff ;  /* 0xffffffff00057882 */ /* 0x000fc60000000000 */
[----:B------:R-:W-:Y:S05]  /*3630*/  BRA.DIV UR5, `(.L_x_476) ;  /* 0x0000003605f07947 */ /* 0x000fea000b800000 */
[----:B------:R-:W-:Y:S01]  /*3640*/  NOP ;  /* 0x0000000000007918 */ /* 0x000fe20000000000 */
.L_x_636:
        /* <DEDUP_REMOVED lines=13> */
.L_x_482:
[----:B------:R-:W2:Y:S02]  /*3720*/  LD.E.STRONG.SM R0, desc[UR6][R6.64+0x4] ;  /* 0x0000040606007980 */ /* 0x000ea4000c10b900 */
[----:B--2---:R-:W-:Y:S01]  /*3730*/  NOP ;  /* 0x0000000000007918 */ /* 0x004fe20000000000 */
[----:B------:R-:W-:Y:S05]  /*3740*/  YIELD ;  /* 0x0000000000007946 */ /* 0x000fea0003800000 */
[----:B------:R-:W-:-:S13]  /*3750*/  LOP3.LUT P0, RZ, R0, R11, RZ, 0xc0, !PT ;  /* 0x0000000b00ff7212 */ /* 0x000fda000780c0ff */
[----:B------:R-:W-:Y:S05]  /*3760*/  @P0 BRA `(.L_x_482) ;  /* 0xfffffffc00ec0947 */ /* 0x000fea000383ffff */
.L_x_481:
[----:B------:R-:W-:Y:S05]  /*3770*/  BSYNC B1 ;  /* 0x0000000000017941 */ /* 0x000fea0003800000 */
.L_x_480:
[----:B------:R-:W-:Y:S05]  /*3780*/  BRA `(.L_x_478) ;  /* 0x00000000001c7947 */ /* 0x000fea0003800000 */
.L_x_479:
[----:B------:R-:W0:Y:S01]  /*3790*/  S2R R0, SR_LANEID ;  /* 0x0000000000007919 */ /* 0x000e220000000000 */
[----:B------:R-:W1:Y:S01]  /*37a0*/  REDUX UR9, R14 ;  /* 0x000000000e0973c4 */ /* 0x000e620000000000 */
[----:B------:R-:W-:Y:S02]  /*37b0*/  VOTEU.ANY UR5, UPT, PT ;  /* 0x0000000000057886 */ /* 0x000fe400038e0100 */
[----:B------:R-:W-:Y:S01]  /*37c0*/  UFLO.U32 UR5, UR5 ;  /* 0x00000005000572bd */ /* 0x000fe200080e0000 */
[----:B-1----:R-:W-:-:S05]  /*37d0*/  IMAD.U32 R3, RZ, RZ, UR9 ;  /* 0x00000009ff037e24 */ /* 0x002fca000f8e00ff */
[----:B0-----:R-:W-:-:S13]  /*37e0*/  ISETP.EQ.U32.AND P0, PT, R0, UR5, PT ;  /* 0x0000000500007c0c */ /* 0x001fda000bf02070 */
[----:B------:R0:W-:Y:S02]  /*37f0*/  @P0 ATOM.E.AND.STRONG.SM PT, RZ, desc[UR6][R6.64+0x4], R3 ;  /* 0x8000040306ff098a */ /* 0x0001e4000a9eb106 */
.L_x_478:
[----:B------:R-:W-:Y:S05]  /*3800*/  BSYNC B0 ;  /* 0x0000000000007941 */ /* 0x000fea0003800000 */
.L_x_477:
[----:B------:R-:W-:Y:S01]  /*3810*/  UMOV UR5, 0xffffffff ;  /* 0xffffffff00057882 */ /* 0x000fe20000000000 */
[----:B------:R-:W-:Y:S02]  /*3820*/  ISETP.GT.U32.AND P0, PT, R9, 0x1ff, PT ;  /* 0x000001ff0900780c */ /* 0x000fe40003f04070 */
[----:B------:R-:W-:Y:S11]  /*3830*/  BRA.DIV UR5, `(.L_x_483) ;  /* 0x00000036058c7947 */ /* 0x000ff6000b800000 */
[----:B------:R-:W-:Y:S01]  /*3840*/  NOP ;  /* 0x0000000000007918 */ /* 0x000fe20000000000 */
.L_x_639:
[----:B------:R-:W-:Y:S04]  /*3850*/  BSSY.RECONVERGENT B0, `(.L_x_484) ;  /* 0x000006a000007945 */ /* 0x000fe80003800200 */
[----:B------:R-:W-:Y:S05]  /*3860*/  @P0 BRA `(.L_x_485) ;  /* 0x0000000400a00947 */ /* 0x000fea0003800000 */
[----:B---3--:R-:W-:-:S07]  /*3870*/  IMAD.MOV.U32 R15, RZ, RZ, R9 ;  /* 0x000000ffff0f7224 */ /* 0x008fce00078e0009 */
.L_x_493:
[----:B------:R-:W-:Y:S01]  /*3880*/  LOP3.LUT P0, RZ, R15, 0x20, RZ, 0xc0, !PT ;  /* 0x000000200fff7812 */ /* 0x000fe2000780c0ff */
[----:B------:R-:W-:-:S12]  /*3890*/  BSSY.RECONVERGENT B1, `(.L_x_486) ;  /* 0x0000062000017945 */ /* 0x000fd80003800200 */
[----:B---3--:R-:W-:Y:S05]  /*38a0*/  @P0 BRA `(.L_x_487) ;  /* 0x0000000400800947 */ /* 0x008fea0003800000 */
[----:B------:R-:W-:Y:S01]  /*38b0*/  LOP3.LUT R0, R15, 0x1f, RZ, 0xc0, !PT ;  /* 0x0000001f0f007812 */ /* 0x000fe200078ec0ff */
[----:B------:R-:W-:Y:S03]  /*38c0*/  BSSY.RECONVERGENT B2, `(.L_x_488) ;  /* 0x000003d000027945 */ /* 0x000fe60003800200 */
[----:B------:R-:W-:-:S05]  /*38d0*/  I2FP.F32.U32 R0, R0 ;  /* 0x0000000000007245 */ /* 0x000fca0000201000 */
[----:B------:R-:W-:-:S04]  /*38e0*/  FMUL R16, R0, -0.098174773156642913818 ;  /* 0xbdc90fdb00107820 */ /* 0x000fc80000400000 */
        /* <DEDUP_REMOVED lines=17> */
.L_x_492:
        /* <DEDUP_REMOVED lines=11> */
.L_x_491:
        /* <DEDUP_REMOVED lines=28> */
.L_x_490:
[----:B------:R-:W-:Y:S01]  /*3c70*/  FMUL R0, RZ, R16 ;  /* 0x00000010ff007220 */ /* 0x000fe20000400000 */
[----:B------:R-:W-:-:S07]  /*3c80*/  IMAD.MOV.U32 R18, RZ, RZ, RZ ;  /* 0x000000ffff127224 */ /* 0x000fce00078e00ff */
.L_x_489:
[----:B------:R-:W-:Y:S05]  /*3c90*/  BSYNC.RECONVERGENT B2 ;  /* 0x0000000000027941 */ /* 0x000fea0003800200 */
.L_x_488:
        /* <DEDUP_REMOVED lines=33> */
.L_x_487:
[----:B------:R-:W-:Y:S05]  /*3eb0*/  BSYNC.RECONVERGENT B1 ;  /* 0x0000000000017941 */ /* 0x000fea0003800200 */
.L_x_486:
[----:B------:R-:W-:-:S05]  /*3ec0*/  VIADD R15, R15, UR8 ;  /* 0x000000080f0f7c36 */ /* 0x000fca0008000000 */
[----:B------:R-:W-:-:S13]  /*3ed0*/  ISETP.GE.U32.AND P0, PT, R15, 0x200, PT ;  /* 0x000002000f00780c */ /* 0x000fda0003f06070 */
[----:B------:R-:W-:Y:S05]  /*3ee0*/  @!P0 BRA `(.L_x_493) ;  /* 0xfffffff800648947 */ /* 0x000fea000383ffff */
.L_x_485:
[----:B------:R-:W-:Y:S05]  /*3ef0*/  BSYNC.RECONVERGENT B0 ;  /* 0x0000000000007941 */ /* 0x000fea0003800200 */
.L_x_484:
[----:B------:R-:W-:Y:S01]  /*3f00*/  UMOV UR5, 0xffffffff ;  /* 0xffffffff00057882 */ /* 0x000fe20000000000 */
[----:B------:R-:W-:Y:S02]  /*3f10*/  ISETP.NE.AND P1, PT, R10, RZ, PT ;  /* 0x000000ff0a00720c */ /* 0x000fe40003f25270 */
[----:B------:R-:W-:Y:S11]  /*3f20*/  BRA.DIV UR5, `(.L_x_494) ;  /* 0x0000002e05ec7947 */ /* 0x000ff6000b800000 */
[----:B------:R-:W-:Y:S06]  /*3f30*/  BAR.SYNC.DEFER_BLOCKING 0x0 ;  /* 0x0000000000007b1d */ /* 0x000fec0000010000 */
[----:B------:R-:W-:Y:S01]  /*3f40*/  NOP ;  /* 0x0000000000007918 */ /* 0x000fe20000000000 */
.L_x_643:
        /* <DEDUP_REMOVED lines=10> */
.L_x_496:
[----:B------:R-:W-:Y:S05]  /*3ff0*/  BSYNC.RECONVERGENT B0 ;  /* 0x0000000000007941 */ /* 0x000fea0003800200 */
.L_x_495:
[----:B------:R-:W-:-:S03]  /*4000*/  UMOV UR5, 0xffffffff ;  /* 0xffffffff00057882 */ /* 0x000fc60000000000 */
[----:B------:R-:W-:Y:S05]  /*4010*/  BRA.DIV UR5, `(.L_x_497) ;  /* 0x0000002e05ec7947 */ /* 0x000fea000b800000 */
[----:B------:R-:W-:Y:S06]  /*4020*/  BAR.SYNC.DEFER_BLOCKING 0x0 ;  /* 0x0000000000007b1d */ /* 0x000fec0000010000 */
[----:B------:R-:W-:Y:S01]  /*4030*/  NOP ;  /* 0x0000000000007918 */ /* 0x000fe20000000000 */
.L_x_647:
        /* <DEDUP_REMOVED lines=10> */
.L_x_499:
[----:B------:R-:W-:Y:S05]  /*40e0*/  BSYNC.RECONVERGENT B0 ;  /* 0x0000000000007941 */ /* 0x000fea0003800200 */
.L_x_498:
[----:B------:R-:W-:-:S03]  /*40f0*/  UMOV UR5, 0xffffffff ;  /* 0xffffffff00057882 */ /* 0x000fc60000000000 */
[----:B------:R-:W-:Y:S05]  /*4100*/  BRA.DIV UR5, `(.L_x_500) ;  /* 0x0000002e05ec7947 */ /* 0x000fea000b800000 */
[----:B------:R-:W-:Y:S01]  /*4110*/  NOP ;  /* 0x0000000000007918 */ /* 0x000fe20000000000 */
.L_x_650:
        /* <DEDUP_REMOVED lines=13> */
.L_x_506:
[----:B------:R-:W2:Y:S02]  /*41f0*/  LD.E.STRONG.SM R0, desc[UR6][R6.64+0x4] ;  /* 0x0000040606007980 */ /* 0x000ea4000c10b900 */
[----:B--2---:R-:W-:Y:S01]  /*4200*/  NOP ;  /* 0x0000000000007918 */ /* 0x004fe20000000000 */
[----:B------:R-:W-:Y:S05]  /*4210*/  YIELD ;  /* 0x0000000000007946 */ /* 0x000fea0003800000 */
[----:B------:R-:W-:-:S13]  /*4220*/  LOP3.LUT P0, RZ, R0, R11, RZ, 0xc0, !PT ;  /* 0x0000000b00ff7212 */ /* 0x000fda000780c0ff */
[----:B------:R-:W-:Y:S05]  /*4230*/  @P0 BRA `(.L_x_506) ;  /* 0xfffffffc00ec0947 */ /* 0x000fea000383ffff */
.L_x_505:
[----:B------:R-:W-:Y:S05]  /*4240*/  BSYNC B1 ;  /* 0x0000000000017941 */ /* 0x000fea0003800000 */
.L_x_504:
[----:B------:R-:W-:Y:S05]  /*4250*/  BRA `(.L_x_502) ;  /* 0x00000000001c7947 */ /* 0x000fea0003800000 */
.L_x_503:
[----:B------:R-:W0:Y:S01]  /*4260*/  S2R R0, SR_LANEID ;  /* 0x0000000000007919 */ /* 0x000e220000000000 */
[----:B------:R-:W1:Y:S01]  /*4270*/  REDUX UR9, R14 ;  /* 0x000000000e0973c4 */ /* 0x000e620000000000 */
[----:B------:R-:W-:Y:S02]  /*4280*/  VOTEU.ANY UR5, UPT, PT ;  /* 0x0000000000057886 */ /* 0x000fe400038e0100 */
[----:B------:R-:W-:Y:S01]  /*4290*/  UFLO.U32 UR5, UR5 ;  /* 0x00000005000572bd */ /* 0x000fe200080e0000 */
[----:B-1----:R-:W-:-:S05]  /*42a0*/  IMAD.U32 R3, RZ, RZ, UR9 ;  /* 0x00000009ff037e24 */ /* 0x002fca000f8e00ff */
[----:B0-----:R-:W-:-:S13]  /*42b0*/  ISETP.EQ.U32.AND P0, PT, R0, UR5, PT ;  /* 0x0000000500007c0c */ /* 0x001fda000bf02070 */
[----:B------:R0:W-:Y:S02]  /*42c0*/  @P0 ATOM.E.AND.STRONG.SM PT, RZ, desc[UR6][R6.64+0x4], R3 ;  /* 0x8000040306ff098a */ /* 0x0001e4000a9eb106 */
.L_x_502:
[----:B------:R-:W-:Y:S05]  /*42d0*/  BSYNC B0 ;  /* 0x0000000000007941 */ /* 0x000fea0003800000 */
.L_x_501:
[----:B------:R-:W-:Y:S01]  /*42e0*/  UMOV UR5, 0xffffffff ;  /* 0xffffffff00057882 */ /* 0x000fe20000000000 */
[----:B------:R-:W-:Y:S02]  /*42f0*/  ISETP.GT.U32.AND P0, PT, R9, 0x1ff, PT ;  /* 0x000001ff0900780c */ /* 0x000fe40003f04070 */
[----:B------:R-:W-:Y:S11]  /*4300*/  BRA.DIV UR5, `(.L_x_507) ;  /* 0x0000002e05887947 */ /* 0x000ff6000b800000 */
[----:B------:R-:W-:Y:S01]  /*4310*/  NOP ;  /* 0x0000000000007918 */ /* 0x000fe20000000000 */
.L_x_653:
[----:B------:R-:W-:Y:S04]  /*4320*/  BSSY.RECONVERGENT B0, `(.L_x_508) ;  /* 0x000006a000007945 */ /* 0x000fe80003800200 */
[----:B------:R-:W-:Y:S05]  /*4330*/  @P0 BRA `(.L_x_509) ;  /* 0x0000000400a00947 */ /* 0x000fea0003800000 */
[----:B---3--:R-:W-:-:S07]  /*4340*/  IMAD.MOV.U32 R15, RZ, RZ, R9 ;  /* 0x000000ffff0f7224 */ /* 0x008fce00078e0009 */
.L_x_517:
[----:B------:R-:W-:Y:S01]  /*4350*/  LOP3.LUT P0, RZ, R15, 0x40, RZ, 0xc0, !PT ;  /* 0x000000400fff7812 */ /* 0x000fe2000780c0ff */
[----:B------:R-:W-:-:S12]  /*4360*/  BSSY.RECONVERGENT B1, `(.L_x_510) ;  /* 0x0000062000017945 */ /* 0x000fd80003800200 */
[----:B---3--:R-:W-:Y:S05]  /*4370*/  @P0 BRA `(.L_x_511) ;  /* 0x0000000400800947 */ /* 0x008fea0003800000 */
[----:B------:R-:W-:Y:S01]  /*4380*/  LOP3.LUT R0, R15, 0x3f, RZ, 0xc0, !PT ;  /* 0x0000003f0f007812 */ /* 0x000fe200078ec0ff */
[----:B------:R-:W-:Y:S03]  /*4390*/  BSSY.RECONVERGENT B2, `(.L_x_512) ;  /* 0x000003d000027945 */ /* 0x000fe60003800200 */
[----:B------:R-:W-:-:S05]  /*43a0*/  I2FP.F32.U32 R0, R0 ;  /* 0x0000000000007245 */ /* 0x000fca0000201000 */
[----:B------:R-:W-:-:S04]  /*43b0*/  FMUL R16, R0, -0.049087386578321456909 ;  /* 0xbd490fdb00107820 */ /* 0x000fc80000400000 */
        /* <DEDUP_REMOVED lines=17> */
.L_x_516:
        /* <DEDUP_REMOVED lines=11> */
.L_x_515:
        /* <DEDUP_REMOVED lines=28> */
.L_x_514:
[----:B------:R-:W-:Y:S01]  /*4740*/  FMUL R0, RZ, R16 ;  /* 0x00000010ff007220 */ /* 0x000fe20000400000 */
[----:B------:R-:W-:-:S07]  /*4750*/  IMAD.MOV.U32 R18, RZ, RZ, RZ ;  /* 0x000000ffff127224 */ /* 0x000fce00078e00ff */
.L_x_513:
[----:B------:R-:W-:Y:S05]  /*4760*/  BSYNC.RECONVERGENT B2 ;  /* 0x0000000000027941 */ /* 0x000fea0003800200 */
.L_x_512:
        /* <DEDUP_REMOVED lines=33> */
.L_x_511:
[----:B------:R-:W-:Y:S05]  /*4980*/  BSYNC.RECONVERGENT B1 ;  /* 0x0000000000017941 */ /* 0x000fea0003800200 */
.L_x_510:
[----:B------:R-:W-:-:S05]  /*4990*/  VIADD R15, R15, UR8 ;  /* 0x000000080f0f7c36 */ /* 0x000fca0008000000 */
[----:B------:R-:W-:-:S13]  /*49a0*/  ISETP.GE.U32.AND P0, PT, R15, 0x200, PT ;  /* 0x000002000f00780c */ /* 0x000fda0003f06070 */
[----:B------:R-:W-:Y:S05]  /*49b0*/  @!P0 BRA `(.L_x_517) ;  /* 0xfffffff800648947 */ /* 0x000fea000383ffff */
.L_x_509:
[----:B------:R-:W-:Y:S05]  /*49c0*/  BSYNC.RECONVERGENT B0 ;  /* 0x0000000000007941 */ /* 0x000fea0003800200 */
.L_x_508:
[----:B------:R-:W-:Y:S01]  /*49d0*/  UMOV UR5, 0xffffffff ;  /* 0xffffffff00057882 */ /* 0x000fe20000000000 */
[----:B------:R-:W-:Y:S02]  /*49e0*/  ISETP.NE.AND P1, PT, R10, RZ, PT ;  /* 0x000000ff0a00720c */ /* 0x000fe40003f25270 */
[----:B------:R-:W-:Y:S11]  /*49f0*/  BRA.DIV UR5, `(.L_x_518) ;  /* 0x0000002605e87947 */ /* 0x000ff6000b800000 */
[----:B------:R-:W-:Y:S06]  /*4a00*/  BAR.SYNC.DEFER_BLOCKING 0x0 ;  /* 0x0000000000007b1d */ /* 0x000fec0000010000 */
[----:B------:R-:W-:Y:S01]  /*4a10*/  NOP ;  /* 0x0000000000007918 */ /* 0x000fe20000000000 */
.L_x_657:
        /* <DEDUP_REMOVED lines=10> */
.L_x_520:
[----:B------:R-:W-:Y:S05]  /*4ac0*/  BSYNC.RECONVERGENT B0 ;  /* 0x0000000000007941 */ /* 0x000fea0003800200 */
.L_x_519:
[----:B------:R-:W-:-:S03]  /*4ad0*/  UMOV UR5, 0xffffffff ;  /* 0xffffffff00057882 */ /* 0x000fc60000000000 */
[----:B------:R-:W-:Y:S05]  /*4ae0*/  BRA.DIV UR5, `(.L_x_521) ;  /* 0x0000002605e87947 */ /* 0x000fea000b800000 */
[----:B------:R-:W-:Y:S06]  /*4af0*/  BAR.SYNC.DEFER_BLOCKING 0x0 ;  /* 0x0000000000007b1d */ /* 0x000fec0000010000 */
[----:B------:R-:W-:Y:S01]  /*4b00*/  NOP ;  /* 0x0000000000007918 */ /* 0x000fe20000000000 */
.L_x_661:
        /* <DEDUP_REMOVED lines=10> */
.L_x_523:
[----:B------:R-:W-:Y:S05]  /*4bb0*/  BSYNC.RECONVERGENT B0 ;  /* 0x0000000000007941 */ /* 0x000fea0003800200 */
.L_x_522:
[----:B------:R-:W-:-:S03]  /*4bc0*/  UMOV UR5, 0xffffffff ;  /* 0xffffffff00057882 */ /* 0x000fc60000000000 */
[----:B------:R-:W-:Y:S05]  /*4bd0*/  BRA.DIV UR5, `(.L_x_524) ;  /* 0x0000002605e87947 */ /* 0x000fea000b800000 */
[----:B------:R-:W-:Y:S01]  /*4be0*/  NOP ;  /* 0x0000000000007918 */ /* 0x000fe20000000000 */
.L_x_664:
        /* <DEDUP_REMOVED lines=13> */
.L_x_530:
[----:B------:R-:W2:Y:S02]  /*4cc0*/  LD.E.STRONG.SM R0, desc[UR6][R6.64+0x4] ;  /* 0x0000040606007980 */ /* 0x000ea4000c10b900 */
[----:B--2---:R-:W-:Y:S01]  /*4cd0*/  NOP ;  /* 0x0000000000007918 */ /* 0x004fe20000000000 */
[----:B------:R-:W-:Y:S05]  /*4ce0*/  YIELD ;  /* 0x0000000000007946 */ /* 0x000fea0003800000 */
[----:B------:R-:W-:-:S13]  /*4cf0*/  LOP3.LUT P0, RZ, R0, R11, RZ, 0xc0, !PT ;  /* 0x0000000b00ff7212 */ /* 0x000fda000780c0ff */
[----:B------:R-:W-:Y:S05]  /*4d00*/  @P0 BRA `(.L_x_530) ;  /* 0xfffffffc00ec0947 */ /* 0x000fea000383ffff */
.L_x_529:
[----:B------:R-:W-:Y:S05]  /*4d10*/  BSYNC B1 ;  /* 0x0000000000017941 */ /* 0x000fea0003800000 */
.L_x_528:
[----:B------:R-:W-:Y:S05]  /*4d20*/  BRA `(.L_x_526) ;  /* 0x00000000001c7947 */ /* 0x000fea0003800000 */
.L_x_527:
[----:B------:R-:W0:Y:S01]  /*4d30*/  S2R R0, SR_LANEID ;  /* 0x0000000000007919 */ /* 0x000e220000000000 */
[----:B------:R-:W1:Y:S01]  /*4d40*/  REDUX UR9, R14 ;  /* 0x000000000e0973c4 */ /* 0x000e620000000000 */
[----:B------:R-:W-:Y:S02]  /*4d50*/  VOTEU.ANY UR5, UPT, PT ;  /* 0x0000000000057886 */ /* 0x000fe400038e0100 */
[----:B------:R-:W-:Y:S01]  /*4d60*/  UFLO.U32 UR5, UR5 ;  /* 0x00000005000572bd */ /* 0x000fe200080e0000 */
[----:B-1----:R-:W-:-:S05]  /*4d70*/  IMAD.U32 R3, RZ, RZ, UR9 ;  /* 0x00000009ff037e24 */ /* 0x002fca000f8e00ff */
[----:B0-----:R-:W-:-:S13]  /*4d80*/  ISETP.EQ.U32.AND P0, PT, R0, UR5, PT ;  /* 0x0000000500007c0c */ /* 0x001fda000bf02070 */
[----:B------:R0:W-:Y:S02]  /*4d90*/  @P0 ATOM.E.AND.STRONG.SM PT, RZ, desc[UR6][R6.64+0x4], R3 ;  /* 0x8000040306ff098a */ /* 0x0001e4000a9eb106 */
.L_x_526:
[----:B------:R-:W-:Y:S05]  /*4da0*/  BSYNC B0 ;  /* 0x0000000000007941 */ /* 0x000fea0003800000 */
.L_x_525:
[----:B------:R-:W-:Y:S01]  /*4db0*/  UMOV UR5, 0xffffffff ;  /* 0xffffffff00057882 */ /* 0x000fe20000000000 */
[----:B------:R-:W-:Y:S02]  /*4dc0*/  ISETP.GT.U32.AND P0, PT, R9, 0x1ff, PT ;  /* 0x000001ff0900780c */ /* 0x000fe40003f04070 */
[----:B------:R-:W-:Y:S11]  /*4dd0*/  BRA.DIV UR5, `(.L_x_531) ;  /* 0x0000002605847947 */ /* 0x000ff6000b800000 */
[----:B------:R-:W-:Y:S01]  /*4de0*/  NOP ;  /* 0x0000000000007918 */ /* 0x000fe20000000000 */
.L_x_667:
[----:B------:R-:W-:Y:S04]  /*4df0*/  BSSY.RECONVERGENT B0, `(.L_x_532) ;  /* 0x000006a000007945 */ /* 0x000fe80003800200 */
[----:B------:R-:W-:Y:S05]  /*4e00*/  @P0 BRA `(.L_x_533) ;  /* 0x0000000400a00947 */ /* 0x000fea0003800000 */
[----:B---3--:R-:W-:-:S07]  /*4e10*/  IMAD.MOV.U32 R15, RZ, RZ, R9 ;  /* 0x000000ffff0f7224 */ /* 0x008fce00078e0009 */
.L_x_541:
[----:B------:R-:W-:Y:S01]  /*4e20*/  LOP3.LUT P0, RZ, R15, 0x80, RZ, 0xc0, !PT ;  /* 0x000000800fff7812 */ /* 0x000fe2000780c0ff */
[----:B------:R-:W-:-:S12]  /*4e30*/  BSSY.RECONVERGENT B1, `(.L_x_534) ;  /* 0x0000062000017945 */ /* 0x000fd80003800200 */
[----:B---3--:R-:W-:Y:S05]  /*4e40*/  @P0 BRA `(.L_x_535) ;  /* 0x0000000400800947 */ /* 0x008fea0003800000 */
[----:B------:R-:W-:Y:S01]  /*4e50*/  LOP3.LUT R0, R15, 0x7f, RZ, 0xc0, !PT ;  /* 0x0000007f0f007812 */ /* 0x000fe200078ec0ff */
[----:B------:R-:W-:Y:S03]  /*4e60*/  BSSY.RECONVERGENT B2, `(.L_x_536) ;  /* 0x000003d000027945 */ /* 0x000fe60003800200 */
[----:B------:R-:W-:-:S05]  /*4e70*/  I2FP.F32.U32 R0, R0 ;  /* 0x0000000000007245 */ /* 0x000fca0000201000 */
[----:B------:R-:W-:-:S04]  /*4e80*/  FMUL R16, R0, -0.024543693289160728455 ;  /* 0xbcc90fdb00107820 */ /* 0x000fc80000400000 */
        /* <DEDUP_REMOVED lines=17> */
.L_x_540:
        /* <DEDUP_REMOVED lines=11> */
.L_x_539:
        /* <DEDUP_REMOVED lines=28> */
.L_x_538:
[----:B------:R-:W-:Y:S01]  /*5210*/  FMUL R0, RZ, R16 ;  /* 0x00000010ff007220 */ /* 0x000fe20000400000 */
[----:B------:R-:W-:-:S07]  /*5220*/  MOV R18, RZ ;  /* 0x000000ff00127202 */ /* 0x000fce0000000f00 */
.L_x_537:
[----:B------:R-:W-:Y:S05]  /*5230*/  BSYNC.RECONVERGENT B2 ;  /* 0x0000000000027941 */ /* 0x000fea0003800200 */
.L_x_536:
        /* <DEDUP_REMOVED lines=33> */
.L_x_535:
[----:B------:R-:W-:Y:S05]  /*5450*/  BSYNC.RECONVERGENT B1 ;  /* 0x0000000000017941 */ /* 0x000fea0003800200 */
.L_x_534:
[----:B------:R-:W-:-:S05]  /*5460*/  VIADD R15, R15, UR8 ;  /* 0x000000080f0f7c36 */ /* 0x000fca0008000000 */
[----:B------:R-:W-:-:S13]  /*5470*/  ISETP.GE.U32.AND P0, PT, R15, 0x200, PT ;  /* 0x000002000f00780c */ /* 0x000fda0003f06070 */
[----:B------:R-:W-:Y:S05]  /*5480*/  @!P0 BRA `(.L_x_541) ;  /* 0xfffffff800648947 */ /* 0x000fea000383ffff */
.L_x_533:
[----:B------:R-:W-:Y:S05]  /*5490*/  BSYNC.RECONVERGENT B0 ;  /* 0x0000000000007941 */ /* 0x000fea0003800200 */
.L_x_532:
[----:B------:R-:W-:Y:S01]  /*54a0*/  UMOV UR5, 0xffffffff ;  /* 0xffffffff00057882 */ /* 0x000fe20000000000 */
[----:B------:R-:W-:Y:S02]  /*54b0*/  ISETP.NE.AND P1, PT, R10, RZ, PT ;  /* 0x000000ff0a00720c */ /* 0x000fe40003f25270 */
[----:B------:R-:W-:Y:S11]  /*54c0*/  BRA.DIV UR5, `(.L_x_542) ;  /* 0x0000001e05e47947 */ /* 0x000ff6000b800000 */
[----:B------:R-:W-:Y:S06]  /*54d0*/  BAR.SYNC.DEFER_BLOCKING 0x0 ;  /* 0x0000000000007b1d */ /* 0x000fec0000010000 */
[----:B------:R-:W-:Y:S01]  /*54e0*/  NOP ;  /* 0x0000000000007918 */ /* 0x000fe20000000000 */
.L_x_671:
        /* <DEDUP_REMOVED lines=10> */
.L_x_544:
[----:B------:R-:W-:Y:S05]  /*5590*/  BSYNC.RECONVERGENT B0 ;  /* 0x0000000000007941 */ /* 0x000fea0003800200 */
.L_x_543:
[----:B------:R-:W-:-:S03]  /*55a0*/  UMOV UR5, 0xffffffff ;  /* 0xffffffff00057882 */ /* 0x000fc60000000000 */
[----:B------:R-:W-:Y:S05]  /*55b0*/  BRA.DIV UR5, `(.L_x_545) ;  /* 0x0000001e05e47947 */ /* 0x000fea000b800000 */
[----:B------:R-:W-:Y:S06]  /*55c0*/  BAR.SYNC.DEFER_BLOCKING 0x0 ;  /* 0x0000000000007b1d */ /* 0x000fec0000010000 */
[----:B------:R-:W-:Y:S01]  /*55d0*/  NOP ;  /* 0x0000000000007918 */ /* 0x000fe20000000000 */
.L_x_675:
        /* <DEDUP_REMOVED lines=10> */
.L_x_547:
[----:B------:R-:W-:Y:S05]  /*5680*/  BSYNC.RECONVERGENT B0 ;  /* 0x0000000000007941 */ /* 0x000fea0003800200 */
.L_x_546:
[----:B------:R-:W-:-:S03]  /*5690*/  UMOV UR5, 0xffffffff ;  /* 0xffffffff00057882 */ /* 0x000fc60000000000 */
[----:B------:R-:W-:Y:S05]  /*56a0*/  BRA.DIV UR5, `(.L_x_548) ;  /* 0x0000001e05e47947 */ /* 0x000fea000b800000 */
[----:B------:R-:W-:Y:S01]  /*56b0*/  NOP ;  /* 0x0000000000007918 */ /* 0x000fe20000000000 */
.L_x_678:
        /* <DEDUP_REMOVED lines=13> */
.L_x_554:
[----:B------:R-:W2:Y:S02]  /*5790*/  LD.E.STRONG.SM R0, desc[UR6][R6.64+0x4] ;  /* 0x0000040606007980 */ /* 0x000ea4000c10b900 */
[----:B--2---:R-:W-:Y:S01]  /*57a0*/  NOP ;  /* 0x0000000000007918 */ /* 0x004fe20000000000 */
[----:B------:R-:W-:Y:S05]  /*57b0*/  YIELD ;  /* 0x0000000000007946 */ /* 0x000fea0003800000 */
[----:B------:R-:W-:-:S13]  /*57c0*/  LOP3.LUT P0, RZ, R0, R11, RZ, 0xc0, !PT ;  /* 0x0000000b00ff7212 */ /* 0x000fda000780c0ff */
[----:B------:R-:W-:Y:S05]  /*57d0*/  @P0 BRA `(.L_x_554) ;  /* 0xfffffffc00ec0947 */ /* 0x000fea000383ffff */
.L_x_553:
[----:B------:R-:W-:Y:S05]  /*57e0*/  BSYNC B1 ;  /* 0x0000000000017941 */ /* 0x000fea0003800000 */
.L_x_552:
[----:B------:R-:W-:Y:S05]  /*57f0*/  BRA `(.L_x_550) ;  /* 0x00000000001c7947 */ /* 0x000fea0003800000 */
.L_x_551:
[----:B------:R-:W0:Y:S01]  /*5800*/  S2R R0, SR_LANEID ;  /* 0x0000000000007919 */ /* 0x000e220000000000 */
[----:B------:R-:W1:Y:S01]  /*5810*/  REDUX UR9, R14 ;  /* 0x000000000e0973c4 */ /* 0x000e620000000000 */
[----:B------:R-:W-:Y:S02]  /*5820*/  VOTEU.ANY UR5, UPT, PT ;  /* 0x0000000000057886 */ /* 0x000fe400038e0100 */
[----:B------:R-:W-:Y:S01]  /*5830*/  UFLO.U32 UR5, UR5 ;  /* 0x00000005000572bd */ /* 0x000fe200080e0000 */
[----:B-1----:R-:W-:-:S05]  /*5840*/  IMAD.U32 R3, RZ, RZ, UR9 ;  /* 0x00000009ff037e24 */ /* 0x002fca000f8e00ff */
[----:B0-----:R-:W-:-:S13]  /*5850*/  ISETP.EQ.U32.AND P0, PT, R0, UR5, PT ;  /* 0x0000000500007c0c */ /* 0x001fda000bf02070 */
[----:B------:R0:W-:Y:S02]  /*5860*/  @P0 ATOM.E.AND.STRONG.SM PT, RZ, desc[UR6][R6.64+0x4], R3 ;  /* 0x8000040306ff098a */ /* 0x0001e4000a9eb106 */
.L_x_550:
[----:B------:R-:W-:Y:S05]  /*5870*/  BSYNC B0 ;  /* 0x0000000000007941 */ /* 0x000fea0003800000 */
.L_x_549:
[----:B------:R-:W-:Y:S01]  /*5880*/  UMOV UR5, 0xffffffff ;  /* 0xffffffff00057882 */ /* 0x000fe20000000000 */
[----:B------:R-:W-:Y:S02]  /*5890*/  ISETP.GT.U32.AND P0, PT, R9, 0x1ff, PT ;  /* 0x000001ff0900780c */ /* 0x000fe40003f04070 */
[----:B------:R-:W-:Y:S11]  /*58a0*/  BRA.DIV UR5, `(.L_x_555) ;  /* 0x0000001e05807947 */ /* 0x000ff6000b800000 */
[----:B------:R-:W-:Y:S01]  /*58b0*/  NOP ;  /* 0x0000000000007918 */ /* 0x000fe20000000000 */
.L_x_681:
[----:B------:R-:W-:Y:S04]  /*58c0*/  BSSY.RECONVERGENT B0, `(.L_x_556) ;  /* 0x000006d000007945 */ /* 0x000fe80003800200 */
[----:B------:R-:W-:Y:S05]  /*58d0*/  @P0 BRA `(.L_x_557) ;  /* 0x0000000400ac0947 */ /* 0x000fea0003800000 */
[----:B---3--:R-:W-:-:S07]  /*58e0*/  MOV R5, R9 ;  /* 0x0000000900057202 */ /* 0x008fce0000000f00 */
.L_x_565:
[----:B------:R-:W-:Y:S01]  /*58f0*/  LOP3.LUT P0, RZ, R5, 0x100, RZ, 0xc0, !PT ;  /* 0x0000010005ff7812 */ /* 0x000fe2000780c0ff */
[----:B------:R-:W-:-:S12]  /*5900*/  BSSY.RECONVERGENT B1, `(.L_x_558) ;  /* 0x0000065000017945 */ /* 0x000fd80003800200 */
[----:B---3--:R-:W-:Y:S05]  /*5910*/  @P0 BRA `(.L_x_559) ;  /* 0x00000004008c0947 */ /* 0x008fea0003800000 */
[----:B------:R-:W3:Y:S01]  /*5920*/  I2F.U8 R0, R5 ;  /* 0x0000000500007306 */ /* 0x000ee20000001000 */
[----:B------:R-:W-:Y:S01]  /*5930*/  BSSY.RECONVERGENT B2, `(.L_x_560) ;  /* 0x0000040000027945 */ /* 0x000fe20003800200 */
[----:B---3--:R-:W-:-:S04]  /*5940*/  FMUL R15, R0, -0.012271846644580364227 ;  /* 0xbc490fdb000f7820 */ /* 0x008fc80000400000 */
[C---:B------:R-:W-:Y:S01]  /*5950*/  FMUL R2, R15.reuse, 0.63661974668502807617 ;  /* 0x3f22f9830f027820 */ /* 0x040fe20000400000 */
[----:B------:R-:W-:-:S03]  /*5960*/  FSETP.GE.AND P0, PT, |R15|, 105615, PT ;  /* 0x47ce47800f00780b */ /* 0x000fc60003f06200 */
[----:B------:R-:W3:Y:S02]  /*5970*/  F2I.NTZ R12, R2 ;  /* 0x00000002000c7305 */ /* 0x000ee40000203100 */
[----:B---3--:R-:W-:-:S05]  /*5980*/  I2FP.F32.S32 R0, R12 ;  /* 0x0000000c00007245 */ /* 0x008fca0000201400 */
[----:B012-4-:R-:W-:-:S04]  /*5990*/  FFMA R3, R0, -1.5707962512969970703, R15 ;  /* 0xbfc90fda00037823 */ /* 0x017fc8000000000f */
[----:B------:R-:W-:-:S04]  /*59a0*/  FFMA R3, R0, -7.5497894158615963534e-08, R3 ;  /* 0xb3a2216800037823 */ /* 0x000fc80000000003 */
[----:B------:R-:W-:Y:S01]  /*59b0*/  FFMA R0, R0, -5.3903029534742383927e-15, R3 ;  /* 0xa7c234c500007823 */ /* 0x000fe20000000003 */
[----:B------:R-:W-:Y:S06]  /*59c0*/  @!P0 BRA `(.L_x_561) ;  /* 0x0000000000d88947 */ /* 0x000fec0003800000 */
[----:B------:R-:W-:-:S13]  /*59d0*/  FSETP.NEU.AND P0, PT, |R15|, +INF , PT ;  /* 0x7f8000000f00780b */ /* 0x000fda0003f0d200 */
[----:B------:R-:W-:Y:S05]  /*59e0*/  @!P0 BRA `(.L_x_562) ;  /* 0x0000000000c88947 */ /* 0x000fea0003800000 */
[----:B------:R-:W0:Y:S01]  /*59f0*/  LDCU.64 UR10, c[0x4][URZ] ;  /* 0x01000000ff0a77ac */ /* 0x000e220008000a00 */
[----:B------:R-:W-:Y:S01]  /*5a00*/  IMAD.SHL.U32 R2, R15, 0x100, RZ ;  /* 0x000001000f027824 */ /* 0x000fe200078e00ff */
[----:B------:R-:W-:Y:S01]  /*5a10*/  BSSY.RECONVERGENT B3, `(.L_x_563) ;  /* 0x0000013000037945 */ /* 0x000fe20003800200 */
[----:B------:R-:W-:Y:S02]  /*5a20*/  IMAD.MOV.U32 R6, RZ, RZ, RZ ;  /* 0x000000ffff067224 */ /* 0x000fe400078e00ff */
[----:B------:R-:W-:Y:S01]  /*5a30*/  IMAD.MOV.U32 R13, RZ, RZ, RZ ;  /* 0x000000ffff0d7224 */ /* 0x000fe200078e00ff */
[----:B------:R-:W-:Y:S01]  /*5a40*/  LOP3.LUT R17, R2, 0x80000000, RZ, 0xfc, !PT ;  /* 0x8000000002117812 */ /* 0x000fe200078efcff */
[----:B------:R-:W-:Y:S02]  /*5a50*/  IMAD.MOV.U32 R4, RZ, RZ, RZ ;  /* 0x000000ffff047224 */ /* 0x000fe400078e00ff */
[----:B------:R-:W-:Y:S02]  /*5a60*/  IMAD.MOV.U32 R0, RZ, RZ, R1 ;  /* 0x000000ffff007224 */ /* 0x000fe400078e0001 */
[----:B0-----:R-:W-:-:S02]  /*5a70*/  IMAD.U32 R10, RZ, RZ, UR10 ;  /* 0x0000000aff0a7e24 */ /* 0x001fc4000f8e00ff */
[----:B------:R-:W-:-:S07]  /*5a80*/  IMAD.U32 R11, RZ, RZ, UR11 ;  /* 0x0000000bff0b7e24 */ /* 0x000fce000f8e00ff */
.L_x_564:
[----:B------:R0:W2:Y:S01]  /*5a90*/  LDG.E.CONSTANT R2, desc[UR6][R10.64] ;  /* 0x000000060a027981 */ /* 0x0000a2000c1e9900 */
[----:B------:R-:W-:-:S04]  /*5aa0*/  IADD3 R4, PT, PT, R4, 0x1, RZ ;  /* 0x0000000104047810 */ /* 0x000fc80007ffe0ff */
        /* <DEDUP_REMOVED lines=10> */
.L_x_563:
        /* <DEDUP_REMOVED lines=15> */
[C---:B------:R-:W-:Y:S01]  /*5c40*/  SHF.L.W.U32.HI R2, R3.reuse, 0x2, R0 ;  /* 0x0000000203027819 */ /* 0x040fe20000010e00 */
[----:B------:R-:W-:-:S03]  /*5c50*/  IMAD.SHL.U32 R3, R3, 0x4, RZ ;  /* 0x0000000403037824 */ /* 0x000fc600078e00ff */
[----:B------:R-:W-:Y:S02]  /*5c60*/  SHF.R.S32.HI R4, RZ, 0x1f, R2 ;  /* 0x0000001fff047819 */ /* 0x000fe40000011402 */
[----:B------:R-:W-:Y:S02]  /*5c70*/  ISETP.GE.AND P0, PT, R2, RZ, PT ;  /* 0x000000ff0200720c */ /* 0x000fe40003f06270 */
[C---:B------:R-:W-:Y:S02]  /*5c80*/  LOP3.LUT R10, R4.reuse, R3, RZ, 0x3c, !PT ;  /* 0x00000003040a7212 */ /* 0x040fe400078e3cff */
[----:B------:R-:W-:Y:S02]  /*5c90*/  LOP3.LUT R11, R4, R2, RZ, 0x3c, !PT ;  /* 0x00000002040b7212 */ /* 0x000fe400078e3cff */
[----:B------:R-:W-:-:S04]  /*5ca0*/  SHF.R.U32.HI R3, RZ, 0x1e, R0 ;  /* 0x0000001eff037819 */ /* 0x000fc80000011600 */
[----:B------:R-:W0:Y:S01]  /*5cb0*/  I2F.F64.S64 R10, R10 ;  /* 0x0000000a000a7312 */ /* 0x000e220000301c00 */
[----:B------:R-:W-:Y:S01]  /*5cc0*/  IMAD.IADD R12, R4, 0x1, -R3 ;  /* 0x00000001040c7824 */ /* 0x000fe200078e0a03 */
[----:B0-----:R-:W-:-:S10]  /*5cd0*/  DMUL R6, R10, UR10 ;  /* 0x0000000a0a067c28 */ /* 0x001fd40008000000 */
[----:B------:R-:W0:Y:S02]  /*5ce0*/  F2F.F32.F64 R6, R6 ;  /* 0x0000000600067310 */ /* 0x000e240000301000 */
[----:B0-----:R-:W-:Y:S01]  /*5cf0*/  FSEL R0, R6, -R6, !P0 ;  /* 0x8000000606007208 */ /* 0x001fe20004000000 */
[----:B------:R-:W-:Y:S06]  /*5d00*/  BRA `(.L_x_561) ;  /* 0x0000000000087947 */ /* 0x000fec0003800000 */
.L_x_562:
[----:B------:R-:W-:Y:S01]  /*5d10*/  FMUL R0, RZ, R15 ;  /* 0x0000000fff007220 */ /* 0x000fe20000400000 */
[----:B------:R-:W-:-:S07]  /*5d20*/  IMAD.MOV.U32 R12, RZ, RZ, RZ ;  /* 0x000000ffff0c7224 */ /* 0x000fce00078e00ff */
.L_x_561:
[----:B------:R-:W-:Y:S05]  /*5d30*/  BSYNC.RECONVERGENT B2 ;  /* 0x0000000000027941 */ /* 0x000fea0003800200 */
.L_x_560:
        /* <DEDUP_REMOVED lines=33> */
.L_x_559:
[----:B------:R-:W-:Y:S05]  /*5f50*/  BSYNC.RECONVERGENT B1 ;  /* 0x0000000000017941 */ /* 0x000fea0003800200 */
.L_x_558:
[----:B------:R-:W-:-:S05]  /*5f60*/  VIADD R5, R5, UR8 ;  /* 0x0000000805057c36 */ /* 0x000fca0008000000 */
[----:B------:R-:W-:-:S13]  /*5f70*/  ISETP.GE.U32.AND P0, PT, R5, 0x200, PT ;  /* 0x000002000500780c */ /* 0x000fda0003f06070 */
[----:B------:R-:W-:Y:S05]  /*5f80*/  @!P0 BRA `(.L_x_565) ;  /* 0xfffffff800588947 */ /* 0x000fea000383ffff */
.L_x_557:
[----:B------:R-:W-:Y:S05]  /*5f90*/  BSYNC.RECONVERGENT B0 ;  /* 0x0000000000007941 */ /* 0x000fea0003800200 */
.L_x_556:
[----:B------:R-:W-:Y:S01]  /*5fa0*/  UMOV UR5, 0xffffffff ;  /* 0xffffffff00057882 */ /* 0x000fe20000000000 */
[----:B------:R-:W-:Y:S02]  /*5fb0*/  ISETP.GT.U32.AND P0, PT, R9, 0x7f, PT ;  /* 0x0000007f0900780c */ /* 0x000fe40003f04070 */
[----:B------:R-:W-:Y:S11]  /*5fc0*/  BRA.DIV UR5, `(.L_x_566) ;  /* 0x0000001605d47947 */ /* 0x000ff6000b800000 */
[----:B------:R-:W-:Y:S06]  /*5fd0*/  BAR.SYNC.DEFER_BLOCKING 0x0 ;  /* 0x0000000000007b1d */ /* 0x000fec0000010000 */
.L_x_684:
[----:B------:R-:W-:Y:S05]  /*5fe0*/  @P0 EXIT ;  /* 0x000000000000094d */ /* 0x000fea0003800000 */
[----:B------:R-:W-:Y:S01]  /*5ff0*/  LEA R0, R9, UR4, 0x5 ;  /* 0x0000000409007c11 */ /* 0x000fe2000f8e28ff */
[----:B01234-:R-:W0:Y:S01]  /*6000*/  LDC.64 R2, c[0x0][0x388] ;  /* 0x0000e200ff027b82 */ /* 0x01fe220000000a00 */
        /* <DEDUP_REMOVED lines=10> */
.L_x_368:
[----:B------:R-:W-:Y:S01]  /*60b0*/  BSSY B0, `(.L_x_567) ;  /* 0x0000005000007945 */ /* 0x000fe20003800000 */
[----:B------:R-:W-:-:S07]  /*60c0*/  IMAD.MOV.U32 R0, RZ, RZ, -0x1 ;  /* 0xffffffffff007424 */ /* 0x000fce00078e00ff */
[----:B012---:R-:W-:Y:S05]  /*60d0*/  WARPSYNC.COLLECTIVE R0, `(.L_x_568) ;  /* 0x0000000000087348 */ /* 0x007fea0003c00000 */
[----:B------:R-:W-:Y:S01]  /*60e0*/  NOP ;  /* 0x0000000000007918 */ /* 0x000fe20000000000 */
[----:B012---:R-:W-:Y:S05]  /*60f0*/  ENDCOLLECTIVE ;  /* 0x000000000000791b */ /* 0x007fea0003800000 */
.L_x_568:
[----:B------:R-:W-:Y:S05]  /*6100*/  BSYNC B0 ;  /* 0x0000000000007941 */ /* 0x000fea0003800000 */
.L_x_567:
[----:B------:R-:W-:Y:S05]  /*6110*/  BRA `(.L_x_569) ;  /* 0xffffffa400987947 */ /* 0x000fea000383ffff */
.L_x_374:
        /* <DEDUP_REMOVED lines=9> */
.L_x_571:
[----:B------:R-:W-:Y:S05]  /*61b0*/  BSYNC B0 ;  /* 0x0000000000007941 */ /* 0x000fea0003800000 */
.L_x_570:
[----:B------:R-:W-:-:S07]  /*61c0*/  MOV R0, 0xffffffff ;  /* 0xffffffff00007802 */ /* 0x000fce0000000f00 */
[----:B------:R-:W-:Y:S05]  /*61d0*/  WARPSYNC.COLLECTIVE R0, `(.L_x_572) ;  /* 0x0000000000087348 */ /* 0x000fea0003c00000 */
[----:B------:R-:W-:Y:S01]  /*61e0*/  NOP ;  /* 0x0000000000007918 */ /* 0x000fe20000000000 */
[----:B------:R-:W-:Y:S05]  /*61f0*/  ENDCOLLECTIVE ;  /* 0x000000000000791b */ /* 0x000fea0003800000 */
.L_x_572:
[----:B------:R-:W-:Y:S05]  /*6200*/  BRA `(.L_x_573) ;  /* 0xffffffa400cc7947 */ /* 0x000fea000383ffff */
.L_x_377:
        /* <DEDUP_REMOVED lines=9> */
.L_x_575:
[----:B------:R-:W-:Y:S05]  /*62a0*/  BSYNC B0 ;  /* 0x0000000000007941 */ /* 0x000fea0003800000 */
.L_x_574:
[----:B------:R-:W-:-:S07]  /*62b0*/  IMAD.MOV.U32 R0, RZ, RZ, -0x1 ;  /* 0xffffffffff007424 */ /* 0x000fce00078e00ff */
[----:B------:R-:W-:Y:S05]  /*62c0*/  WARPSYNC.COLLECTIVE R0, `(.L_x_576) ;  /* 0x0000000000087348 */ /* 0x000fea0003c00000 */
[----:B------:R-:W-:Y:S01]  /*62d0*/  NOP ;  /* 0x0000000000007918 */ /* 0x000fe20000000000 */
[----:B------:R-:W-:Y:S05]  /*62e0*/  ENDCOLLECTIVE ;  /* 0x000000000000791b */ /* 0x000fea0003800000 */
.L_x_576:
[----:B------:R-:W-:Y:S05]  /*62f0*/  BRA `(.L_x_577) ;  /* 0xffffffa400cc7947 */ /* 0x000fea000383ffff */
.L_x_380:
[----:B------:R-:W-:Y:S01]  /*6300*/  BSSY B0, `(.L_x_578) ;  /* 0x0000005000007945 */ /* 0x000fe20003800000 */
[----:B------:R-:W-:-:S07]  /*6310*/  IMAD.MOV.U32 R0, RZ, RZ, -0x1 ;  /* 0xffffffffff007424 */ /* 0x000fce00078e00ff */
[----:B01234-:R-:W-:Y:S05]  /*6320*/  WARPSYNC.COLLECTIVE R0, `(.L_x_579) ;  /* 0x0000000000087348 */ /* 0x01ffea0003c00000 */
[----:B------:R-:W-:Y:S01]  /*6330*/  NOP ;  /* 0x0000000000007918 */ /* 0x000fe20000000000 */
[----:B01234-:R-:W-:Y:S05]  /*6340*/  ENDCOLLECTIVE ;  /* 0x000000000000791b */ /* 0x01ffea0003800000 */
.L_x_579:
[----:B------:R-:W-:Y:S05]  /*6350*/  BSYNC B0 ;  /* 0x0000000000007941 */ /* 0x000fea0003800000 */
.L_x_578:
[----:B------:R-:W-:Y:S05]  /*6360*/  BRA `(.L_x_580) ;  /* 0xffffffa400e87947 */ /* 0x000fea000383ffff */
.L_x_387:
[----:B------:R-:W-:Y:S01]  /*6370*/  BSSY B0, `(.L_x_581) ;  /* 0x0000005000007945 */ /* 0x000fe20003800000 */
[----:B------:R-:W-:-:S07]  /*6380*/  IMAD.MOV.U32 R0, RZ, RZ, -0x1 ;  /* 0xffffffffff007424 */ /* 0x000fce00078e00ff */
[----:B01234-:R-:W-:Y:S05]  /*6390*/  WARPSYNC.COLLECTIVE R0, `(.L_x_582) ;  /* 0x0000000000087348 */ /* 0x01ffea0003c00000 */
[----:B------:R-:W-:Y:S01]  /*63a0*/  NOP ;  /* 0x0000000000007918 */ /* 0x000fe20000000000 */
[----:B01234-:R-:W-:Y:S05]  /*63b0*/  ENDCOLLECTIVE ;  /* 0x000000000000791b */ /* 0x01ffea0003800000 */
.L_x_582:
[----:B------:R-:W-:Y:S05]  /*63c0*/  BSYNC B0 ;  /* 0x0000000000007941 */ /* 0x000fea0003800000 */
.L_x_581:
[----:B------:R-:W-:Y:S05]  /*63d0*/  BRA `(.L_x_583) ;  /* 0xffffffa8004c7947 */ /* 0x000fea000383ffff */
.L_x_398:
        /* <DEDUP_REMOVED lines=9> */
.L_x_585:
[----:B------:R-:W-:Y:S05]  /*6470*/  BSYNC B0 ;  /* 0x0000000000007941 */ /* 0x000fea0003800000 */
.L_x_584:
[----:B------:R-:W-:-:S07]  /*6480*/  IMAD.MOV.U32 R0, RZ, RZ, -0x1 ;  /* 0xffffffffff007424 */ /* 0x000fce00078e00ff */
[----:B------:R-:W-:Y:S05]  /*6490*/  WARPSYNC.COLLECTIVE R0, `(.L_x_586) ;  /* 0x0000000000087348 */ /* 0x000fea0003c00000 */
[----:B------:R-:W-:Y:S01]  /*64a0*/  NOP ;  /* 0x0000000000007918 */ /* 0x000fe20000000000 */
[----:B------:R-:W-:Y:S05]  /*64b0*/  ENDCOLLECTIVE ;  /* 0x000000000000791b */ /* 0x000fea0003800000 */
.L_x_586:
[----:B------:R-:W-:Y:S05]  /*64c0*/  BRA `(.L_x_587) ;  /* 0xffffffac00d07947 */ /* 0x000fea000383ffff */
.L_x_401:
        /* <DEDUP_REMOVED lines=9> */
.L_x_589:
[----:B------:R-:W-:Y:S05]  /*6560*/  BSYNC B0 ;  /* 0x0000000000007941 */ /* 0x000fea0003800000 */
.L_x_588:
[----:B------:R-:W-:-:S07]  /*6570*/  IMAD.MOV.U32 R0, RZ, RZ, -0x1 ;  /* 0xffffffffff007424 */ /* 0x000fce00078e00ff */
[----:B------:R-:W-:Y:S05]  /*6580*/  WARPSYNC.COLLECTIVE R0, `(.L_x_590) ;  /* 0x0000000000087348 */ /* 0x000fea0003c00000 */
[----:B------:R-:W-:Y:S01]  /*6590*/  NOP ;  /* 0x0000000000007918 */ /* 0x000fe20000000000 */
[----:B------:R-:W-:Y:S05]  /*65a0*/  ENDCOLLECTIVE ;  /* 0x000000000000791b */ /* 0x000fea0003800000 */
.L_x_590:
[----:B------:R-:W-:Y:S05]  /*65b0*/  BRA `(.L_x_591) ;  /* 0xffffffac00d07947 */ /* 0x000fea000383ffff */
.L_x_404:
[----:B------:R-:W-:Y:S01]  /*65c0*/  BSSY B0, `(.L_x_592) ;  /* 0x0000005000007945 */ /* 0x000fe20003800000 */
[----:B------:R-:W-:-:S07]  /*65d0*/  IMAD.MOV.U32 R0, RZ, RZ, -0x1 ;  /* 0xffffffffff007424 */ /* 0x000fce00078e00ff */
[----:B01234-:R-:W-:Y:S05]  /*65e0*/  WARPSYNC.COLLECTIVE R0, `(.L_x_593) ;  /* 0x0000000000087348 */ /* 0x01ffea0003c00000 */
[----:B------:R-:W-:Y:S01]  /*65f0*/  NOP ;  /* 0x0000000000007918 */ /* 0x000fe20000000000 */
[----:B01234-:R-:W-:Y:S05]  /*6600*/  ENDCOLLECTIVE ;  /* 0x000000000000791b */ /* 0x01ffea0003800000 */
.L_x_593:
[----:B------:R-:W-:Y:S05]  /*6610*/  BSYNC B0 ;  /* 0x0000000000007941 */ /* 0x000fea0003800000 */
.L_x_592:
[----:B------:R-:W-:Y:S05]  /*6620*/  BRA `(.L_x_594) ;  /* 0xffffffac00ec7947 */ /* 0x000fea000383ffff */
.L_x_411:
[----:B------:R-:W-:Y:S01]  /*6630*/  BSSY B0, `(.L_x_595) ;  /* 0x0000005000007945 */ /* 0x000fe20003800000 */
[----:B------:R-:W-:-:S07]  /*6640*/  IMAD.MOV.U32 R0, RZ, RZ, -0x1 ;  /* 0xffffffffff007424 */ /* 0x000fce00078e00ff */
[----:B01234-:R-:W-:Y:S05]  /*6650*/  WARPSYNC.COLLECTIVE R0, `(.L_x_596) ;  /* 0x0000000000087348 */ /* 0x01ffea0003c00000 */
[----:B------:R-:W-:Y:S01]  /*6660*/  NOP ;  /* 0x0000000000007918 */ /* 0x000fe20000000000 */
[----:B01234-:R-:W-:Y:S05]  /*6670*/  ENDCOLLECTIVE ;  /* 0x000000000000791b */ /* 0x01ffea0003800000 */
.L_x_596:
[----:B------:R-:W-:Y:S05]  /*6680*/  BSYNC B0 ;  /* 0x0000000000007941 */ /* 0x000fea0003800000 */
.L_x_595:
[----:B------:R-:W-:Y:S05]  /*6690*/  BRA `(.L_x_597) ;  /* 0xffffffb000507947 */ /* 0x000fea000383ffff */
.L_x_422:
        /* <DEDUP_REMOVED lines=9> */
.L_x_599:
[----:B------:R-:W-:Y:S05]  /*6730*/  BSYNC B0 ;  /* 0x0000000000007941 */ /* 0x000fea0003800000 */
.L_x_598:
[----:B------:R-:W-:-:S07]  /*6740*/  IMAD.MOV.U32 R0, RZ, RZ, -0x1 ;  /* 0xffffffffff007424 */ /* 0x000fce00078e00ff */
[----:B------:R-:W-:Y:S05]  /*6750*/  WARPSYNC.COLLECTIVE R0, `(.L_x_600) ;  /* 0x0000000000087348 */ /* 0x000fea0003c00000 */
[----:B------:R-:W-:Y:S01]  /*6760*/  NOP ;  /* 0x0000000000007918 */ /* 0x000fe20000000000 */
[----:B------:R-:W-:Y:S05]  /*6770*/  ENDCOLLECTIVE ;  /* 0x000000000000791b */ /* 0x000fea0003800000 */
.L_x_600:
[----:B------:R-:W-:Y:S05]  /*6780*/  BRA `(.L_x_601) ;  /* 0xffffffb400d47947 */ /* 0x000fea000383ffff */
.L_x_425:
        /* <DEDUP_REMOVED lines=9> */
.L_x_603:
[----:B------:R-:W-:Y:S05]  /*6820*/  BSYNC B0 ;  /* 0x0000000000007941 */ /* 0x000fea0003800000 */
.L_x_602:
[----:B------:R-:W-:-:S07]  /*6830*/  MOV R0, 0xffffffff ;  /* 0xffffffff00007802 */ /* 0x000fce0000000f00 */
[----:B------:R-:W-:Y:S05]  /*6840*/  WARPSYNC.COLLECTIVE R0, `(.L_x_604) ;  /* 0x0000000000087348 */ /* 0x000fea0003c00000 */
[----:B------:R-:W-:Y:S01]  /*6850*/  NOP ;  /* 0x0000000000007918 */ /* 0x000fe20000000000 */
[----:B------:R-:W-:Y:S05]  /*6860*/  ENDCOLLECTIVE ;  /* 0x000000000000791b */ /* 0x000fea0003800000 */
.L_x_604:
[----:B------:R-:W-:Y:S05]  /*6870*/  BRA `(.L_x_605) ;  /* 0xffffffb400d47947 */ /* 0x000fea000383ffff */
.L_x_428:
[----:B------:R-:W-:Y:S01]  /*6880*/  BSSY B0, `(.L_x_606) ;  /* 0x0000005000007945 */ /* 0x000fe20003800000 */
[----:B------:R-:W-:-:S07]  /*6890*/  IMAD.MOV.U32 R0, RZ, RZ, -0x1 ;  /* 0xffffffffff007424 */ /* 0x000fce00078e00ff */
[----:B01234-:R-:W-:Y:S05]  /*68a0*/  WARPSYNC.COLLECTIVE R0, `(.L_x_607) ;  /* 0x0000000000087348 */ /* 0x01ffea0003c00000 */
[----:B------:R-:W-:Y:S01]  /*68b0*/  NOP ;  /* 0x0000000000007918 */ /* 0x000fe20000000000 */
[----:B01234-:R-:W-:Y:S05]  /*68c0*/  ENDCOLLECTIVE ;  /* 0x000000000000791b */ /* 0x01ffea0003800000 */
.L_x_607:
[----:B------:R-:W-:Y:S05]  /*68d0*/  BSYNC B0 ;  /* 0x0000000000007941 */ /* 0x000fea0003800000 */
.L_x_606:
[----:B------:R-:W-:Y:S05]  /*68e0*/  BRA `(.L_x_608) ;  /* 0xffffffb400f07947 */ /* 0x000fea000383ffff */
.L_x_435:
[----:B------:R-:W-:Y:S01]  /*68f0*/  BSSY B0, `(.L_x_609) ;  /* 0x0000005000007945 */ /* 0x000fe20003800000 */
[----:B------:R-:W-:-:S07]  /*6900*/  IMAD.MOV.U32 R0, RZ, RZ, -0x1 ;  /* 0xffffffffff007424 */ /* 0x000fce00078e00ff */
[----:B01234-:R-:W-:Y:S05]  /*6910*/  WARPSYNC.COLLECTIVE R0, `(.L_x_610) ;  /* 0x0000000000087348 */ /* 0x01ffea0003c00000 */
[----:B------:R-:W-:Y:S01]  /*6920*/  NOP ;  /* 0x0000000000007918 */ /* 0x000fe20000000000 */
[----:B01234-:R-:W-:Y:S05]  /*6930*/  ENDCOLLECTIVE ;  /* 0x000000000000791b */ /* 0x01ffea0003800000 */
.L_x_610:
[----:B------:R-:W-:Y:S05]  /*6940*/  BSYNC B0 ;  /* 0x0000000000007941 */ /* 0x000fea0003800000 */
.L_x_609:
[----:B------:R-:W-:Y:S05]  /*6950*/  BRA `(.L_x_611) ;  /* 0xffffffb800547947 */ /* 0x000fea000383ffff */
.L_x_446:
        /* <DEDUP_REMOVED lines=9> */
.L_x_613:
[----:B------:R-:W-:Y:S05]  /*69f0*/  BSYNC B0 ;  /* 0x0000000000007941 */ /* 0x000fea0003800000 */
.L_x_612:
[----:B------:R-:W-:-:S07]  /*6a00*/  IMAD.MOV.U32 R0, RZ, RZ, -0x1 ;  /* 0xffffffffff007424 */ /* 0x000fce00078e00ff */
[----:B------:R-:W-:Y:S05]  /*6a10*/  WARPSYNC.COLLECTIVE R0, `(.L_x_614) ;  /* 0x0000000000087348 */ /* 0x000fea0003c00000 */
[----:B------:R-:W-:Y:S01]  /*6a20*/  NOP ;  /* 0x0000000000007918 */ /* 0x000fe20000000000 */
[----:B------:R-:W-:Y:S05]  /*6a30*/  ENDCOLLECTIVE ;  /* 0x000000000000791b */ /* 0x000fea0003800000 */
.L_x_614:
[----:B------:R-:W-:Y:S05]  /*6a40*/  BRA `(.L_x_615) ;  /* 0xffffffbc00d87947 */ /* 0x000fea000383ffff */
.L_x_449:
        /* <DEDUP_REMOVED lines=9> */
.L_x_617:
[----:B------:R-:W-:Y:S05]  /*6ae0*/  BSYNC B0 ;  /* 0x0000000000007941 */ /* 0x000fea0003800000 */
.L_x_616:
[----:B------:R-:W-:-:S07]  /*6af0*/  IMAD.MOV.U32 R0, RZ, RZ, -0x1 ;  /* 0xffffffffff007424 */ /* 0x000fce00078e00ff */
[----:B------:R-:W-:Y:S05]  /*6b00*/  WARPSYNC.COLLECTIVE R0, `(.L_x_618) ;  /* 0x0000000000087348 */ /* 0x000fea0003c00000 */
[----:B------:R-:W-:Y:S01]  /*6b10*/  NOP ;  /* 0x0000000000007918 */ /* 0x000fe20000000000 */
[----:B------:R-:W-:Y:S05]  /*6b20*/  ENDCOLLECTIVE ;  /* 0x000000000000791b */ /* 0x000fea0003800000 */
.L_x_618:
[----:B------:R-:W-:Y:S05]  /*6b30*/  BRA `(.L_x_619) ;  /* 0xffffffbc00d87947 */ /* 0x000fea000383ffff */
.L_x_452:
[----:B------:R-:W-:Y:S01]  /*6b40*/  BSSY B0, `(.L_x_620) ;  /* 0x0000005000007945 */ /* 0x000fe20003800000 */
[----:B------:R-:W-:-:S07]  /*6b50*/  MOV R0, 0xffffffff ;  /* 0xffffffff00007802 */ /* 0x000fce0000000f00 */
[----:B01234-:R-:W-:Y:S05]  /*6b60*/  WARPSYNC.COLLECTIVE R0, `(.L_x_621) ;  /* 0x0000000000087348 */ /* 0x01ffea0003c00000 */
[----:B------:R-:W-:Y:S01]  /*6b70*/  NOP ;  /* 0x0000000000007918 */ /* 0x000fe20000000000 */
[----:B01234-:R-:W-:Y:S05]  /*6b80*/  ENDCOLLECTIVE ;  /* 0x000000000000791b */ /* 0x01ffea0003800000 */
.L_x_621:
[----:B------:R-:W-:Y:S05]  /*6b90*/  BSYNC B0 ;  /* 0x0000000000007941 */ /* 0x000fea0003800000 */
.L_x_620:
[----:B------:R-:W-:Y:S05]  /*6ba0*/  BRA `(.L_x_622) ;  /* 0xffffffbc00f47947 */ /* 0x000fea000383ffff */
.L_x_459:
[----:B------:R-:W-:Y:S01]  /*6bb0*/  BSSY B0, `(.L_x_623) ;  /* 0x0000005000007945 */ /* 0x000fe20003800000 */
[----:B------:R-:W-:-:S07]  /*6bc0*/  IMAD.MOV.U32 R0, RZ, RZ, -0x1 ;  /* 0xffffffffff007424 */ /* 0x000fce00078e00ff */
[----:B01234-:R-:W-:Y:S05]  /*6bd0*/  WARPSYNC.COLLECTIVE R0, `(.L_x_624) ;  /* 0x0000000000087348 */ /* 0x01ffea0003c00000 */
[----:B------:R-:W-:Y:S01]  /*6be0*/  NOP ;  /* 0x0000000000007918 */ /* 0x000fe20000000000 */
[----:B01234-:R-:W-:Y:S05]  /*6bf0*/  ENDCOLLECTIVE ;  /* 0x000000000000791b */ /* 0x01ffea0003800000 */
.L_x_624:
[----:B------:R-:W-:Y:S05]  /*6c00*/  BSYNC B0 ;  /* 0x0000000000007941 */ /* 0x000fea0003800000 */
.L_x_623:
[----:B------:R-:W-:Y:S05]  /*6c10*/  BRA `(.L_x_625) ;  /* 0xffffffc000587947 */ /* 0x000fea000383ffff */
.L_x_470:
        /* <DEDUP_REMOVED lines=9> */
.L_x_627:
[----:B------:R-:W-:Y:S05]  /*6cb0*/  BSYNC B0 ;  /* 0x0000000000007941 */ /* 0x000fea0003800000 */
.L_x_626:
[----:B------:R-:W-:-:S07]  /*6cc0*/  IMAD.MOV.U32 R0, RZ, RZ, -0x1 ;  /* 0xffffffffff007424 */ /* 0x000fce00078e00ff */
[----:B------:R-:W-:Y:S05]  /*6cd0*/  WARPSYNC.COLLECTIVE R0, `(.L_x_628) ;  /* 0x0000000000087348 */ /* 0x000fea0003c00000 */
[----:B------:R-:W-:Y:S01]  /*6ce0*/  NOP ;  /* 0x0000000000007918 */ /* 0x000fe20000000000 */
[----:B------:R-:W-:Y:S05]  /*6cf0*/  ENDCOLLECTIVE ;  /* 0x000000000000791b */ /* 0x000fea0003800000 */
.L_x_628:
[----:B------:R-:W-:Y:S05]  /*6d00*/  BRA `(.L_x_629) ;  /* 0xffffffc400dc7947 */ /* 0x000fea000383ffff */
.L_x_473:
        /* <DEDUP_REMOVED lines=9> */
.L_x_631:
[----:B------:R-:W-:Y:S05]  /*6da0*/  BSYNC B0 ;  /* 0x0000000000007941 */ /* 0x000fea0003800000 */
.L_x_630:
[----:B------:R-:W-:-:S07]  /*6db0*/  IMAD.MOV.U32 R0, RZ, RZ, -0x1 ;  /* 0xffffffffff007424 */ /* 0x000fce00078e00ff */
[----:B------:R-:W-:Y:S05]  /*6dc0*/  WARPSYNC.COLLECTIVE R0, `(.L_x_632) ;  /* 0x0000000000087348 */ /* 0x000fea0003c00000 */
[----:B------:R-:W-:Y:S01]  /*6dd0*/  NOP ;  /* 0x0000000000007918 */ /* 0x000fe20000000000 */
[----:B------:R-:W-:Y:S05]  /*6de0*/  ENDCOLLECTIVE ;  /* 0x000000000000791b */ /* 0x000fea0003800000 */
.L_x_632:
[----:B------:R-:W-:Y:S05]  /*6df0*/  BRA `(.L_x_633) ;  /* 0xffffffc400dc7947 */ /* 0x000fea000383ffff */
.L_x_476:
[----:B------:R-:W-:Y:S01]  /*6e00*/  BSSY B0, `(.L_x_634) ;  /* 0x0000005000007945 */ /* 0x000fe20003800000 */
[----:B------:R-:W-:-:S07]  /*6e10*/  IMAD.MOV.U32 R0, RZ, RZ, -0x1 ;  /* 0xffffffffff007424 */ /* 0x000fce00078e00ff */
[----:B01234-:R-:W-:Y:S05]  /*6e20*/  WARPSYNC.COLLECTIVE R0, `(.L_x_635) ;  /* 0x0000000000087348 */ /* 0x01ffea0003c00000 */
[----:B------:R-:W-:Y:S01]  /*6e30*/  NOP ;  /* 0x0000000000007918 */ /* 0x000fe20000000000 */
[----:B01234-:R-:W-:Y:S05]  /*6e40*/  ENDCOLLECTIVE ;  /* 0x000000000000791b */ /* 0x01ffea0003800000 */
.L_x_635:
[----:B------:R-:W-:Y:S05]  /*6e50*/  BSYNC B0 ;  /* 0x0000000000007941 */ /* 0x000fea0003800000 */
.L_x_634:
[----:B------:R-:W-:Y:S05]  /*6e60*/  BRA `(.L_x_636) ;  /* 0xffffffc400f87947 */ /* 0x000fea000383ffff */
.L_x_483:
[----:B------:R-:W-:Y:S01]  /*6e70*/  BSSY B0, `(.L_x_637) ;  /* 0x0000005000007945 */ /* 0x000fe20003800000 */
[----:B------:R-:W-:-:S07]  /*6e80*/  MOV R0, 0xffffffff ;  /* 0xffffffff00007802 */ /* 0x000fce0000000f00 */
[----:B01234-:R-:W-:Y:S05]  /*6e90*/  WARPSYNC.COLLECTIVE R0, `(.L_x_638) ;  /* 0x0000000000087348 */ /* 0x01ffea0003c00000 */
[----:B------:R-:W-:Y:S01]  /*6ea0*/  NOP ;  /* 0x0000000000007918 */ /* 0x000fe20000000000 */
[----:B01234-:R-:W-:Y:S05]  /*6eb0*/  ENDCOLLECTIVE ;  /* 0x000000000000791b */ /* 0x01ffea0003800000 */
.L_x_638:
[----:B------:R-:W-:Y:S05]  /*6ec0*/  BSYNC B0 ;  /* 0x0000000000007941 */ /* 0x000fea0003800000 */
.L_x_637:
[----:B------:R-:W-:Y:S05]  /*6ed0*/  BRA `(.L_x_639) ;  /* 0xffffffc8005c7947 */ /* 0x000fea000383ffff */
.L_x_494:
        /* <DEDUP_REMOVED lines=9> */
.L_x_641:
[----:B------:R-:W-:Y:S05]  /*6f70*/  BSYNC B0 ;  /* 0x0000000000007941 */ /* 0x000fea0003800000 */
.L_x_640:
[----:B------:R-:W-:-:S07]  /*6f80*/  IMAD.MOV.U32 R0, RZ, RZ, -0x1 ;  /* 0xffffffffff007424 */ /* 0x000fce00078e00ff */
[----:B------:R-:W-:Y:S05]  /*6f90*/  WARPSYNC.COLLECTIVE R0, `(.L_x_642) ;  /* 0x0000000000087348 */ /* 0x000fea0003c00000 */
[----:B------:R-:W-:Y:S01]  /*6fa0*/  NOP ;  /* 0x0000000000007918 */ /* 0x000fe20000000000 */
[----:B------:R-:W-:Y:S05]  /*6fb0*/  ENDCOLLECTIVE ;  /* 0x000000000000791b */ /* 0x000fea0003800000 */
.L_x_642:
[----:B------:R-:W-:Y:S05]  /*6fc0*/  BRA `(.L_x_643) ;  /* 0xffffffcc00e07947 */ /* 0x000fea000383ffff */
.L_x_497:
        /* <DEDUP_REMOVED lines=9> */
.L_x_645:
[----:B------:R-:W-:Y:S05]  /*7060*/  BSYNC B0 ;  /* 0x0000000000007941 */ /* 0x000fea0003800000 */
.L_x_644:
[----:B------:R-:W-:-:S07]  /*7070*/  IMAD.MOV.U32 R0, RZ, RZ, -0x1 ;  /* 0xffffffffff007424 */ /* 0x000fce00078e00ff */
[----:B------:R-:W-:Y:S05]  /*7080*/  WARPSYNC.COLLECTIVE R0, `(.L_x_646) ;  /* 0x0000000000087348 */ /* 0x000fea0003c00000 */
[----:B------:R-:W-:Y:S01]  /*7090*/  NOP ;  /* 0x0000000000007918 */ /* 0x000fe20000000000 */
[----:B------:R-:W-:Y:S05]  /*70a0*/  ENDCOLLECTIVE ;  /* 0x000000000000791b */ /* 0x000fea0003800000 */
.L_x_646:
[----:B------:R-:W-:Y:S05]  /*70b0*/  BRA `(.L_x_647) ;  /* 0xffffffcc00e07947 */ /* 0x000fea000383ffff */
.L_x_500:
[----:B------:R-:W-:Y:S01]  /*70c0*/  BSSY B0, `(.L_x_648) ;  /* 0x0000005000007945 */ /* 0x000fe20003800000 */
[----:B------:R-:W-:-:S07]  /*70d0*/  IMAD.MOV.U32 R0, RZ, RZ, -0x1 ;  /* 0xffffffffff007424 */ /* 0x000fce00078e00ff */
[----:B01234-:R-:W-:Y:S05]  /*70e0*/  WARPSYNC.COLLECTIVE R0, `(.L_x_649) ;  /* 0x0000000000087348 */ /* 0x01ffea0003c00000 */
[----:B------:R-:W-:Y:S01]  /*70f0*/  NOP ;  /* 0x0000000000007918 */ /* 0x000fe20000000000 */
[----:B01234-:R-:W-:Y:S05]  /*7100*/  ENDCOLLECTIVE ;  /* 0x000000000000791b */ /* 0x01ffea0003800000 */
.L_x_649:
[----:B------:R-:W-:Y:S05]  /*7110*/  BSYNC B0 ;  /* 0x0000000000007941 */ /* 0x000fea0003800000 */
.L_x_648:
[----:B------:R-:W-:Y:S05]  /*7120*/  BRA `(.L_x_650) ;  /* 0xffffffcc00fc7947 */ /* 0x000fea000383ffff */
.L_x_507:
[----:B------:R-:W-:Y:S01]  /*7130*/  BSSY B0, `(.L_x_651) ;  /* 0x0000005000007945 */ /* 0x000fe20003800000 */
[----:B------:R-:W-:-:S07]  /*7140*/  IMAD.MOV.U32 R0, RZ, RZ, -0x1 ;  /* 0xffffffffff007424 */ /* 0x000fce00078e00ff */
[----:B01234-:R-:W-:Y:S05]  /*7150*/  WARPSYNC.COLLECTIVE R0, `(.L_x_652) ;  /* 0x0000000000087348 */ /* 0x01ffea0003c00000 */
[----:B------:R-:W-:Y:S01]  /*7160*/  NOP ;  /* 0x0000000000007918 */ /* 0x000fe20000000000 */
[----:B01234-:R-:W-:Y:S05]  /*7170*/  ENDCOLLECTIVE ;  /* 0x000000000000791b */ /* 0x01ffea0003800000 */
.L_x_652:
[----:B------:R-:W-:Y:S05]  /*7180*/  BSYNC B0 ;  /* 0x0000000000007941 */ /* 0x000fea0003800000 */
.L_x_651:
[----:B------:R-:W-:Y:S05]  /*7190*/  BRA `(.L_x_653) ;  /* 0xffffffd000607947 */ /* 0x000fea000383ffff */
.L_x_518:
        /* <DEDUP_REMOVED lines=9> */
.L_x_655:
[----:B------:R-:W-:Y:S05]  /*7230*/  BSYNC B0 ;  /* 0x0000000000007941 */ /* 0x000fea0003800000 */
.L_x_654:
[----:B------:R-:W-:-:S07]  /*7240*/  IMAD.MOV.U32 R0, RZ, RZ, -0x1 ;  /* 0xffffffffff007424 */ /* 0x000fce00078e00ff */
[----:B------:R-:W-:Y:S05]  /*7250*/  WARPSYNC.COLLECTIVE R0, `(.L_x_656) ;  /* 0x0000000000087348 */ /* 0x000fea0003c00000 */
[----:B------:R-:W-:Y:S01]  /*7260*/  NOP ;  /* 0x0000000000007918 */ /* 0x000fe20000000000 */
[----:B------:R-:W-:Y:S05]  /*7270*/  ENDCOLLECTIVE ;  /* 0x000000000000791b */ /* 0x000fea0003800000 */
.L_x_656:
[----:B------:R-:W-:Y:S05]  /*7280*/  BRA `(.L_x_657) ;  /* 0xffffffd400e47947 */ /* 0x000fea000383ffff */
.L_x_521:
        /* <DEDUP_REMOVED lines=9> */
.L_x_659:
[----:B------:R-:W-:Y:S05]  /*7320*/  BSYNC B0 ;  /* 0x0000000000007941 */ /* 0x000fea0003800000 */
.L_x_658:
[----:B------:R-:W-:-:S07]  /*7330*/  IMAD.MOV.U32 R0, RZ, RZ, -0x1 ;  /* 0xffffffffff007424 */ /* 0x000fce00078e00ff */
[----:B------:R-:W-:Y:S05]  /*7340*/  WARPSYNC.COLLECTIVE R0, `(.L_x_660) ;  /* 0x0000000000087348 */ /* 0x000fea0003c00000 */
[----:B------:R-:W-:Y:S01]  /*7350*/  NOP ;  /* 0x0000000000007918 */ /* 0x000fe20000000000 */
[----:B------:R-:W-:Y:S05]  /*7360*/  ENDCOLLECTIVE ;  /* 0x000000000000791b */ /* 0x000fea0003800000 */
.L_x_660:
[----:B------:R-:W-:Y:S05]  /*7370*/  BRA `(.L_x_661) ;  /* 0xffffffd400e47947 */ /* 0x000fea000383ffff */
.L_x_524:
[----:B------:R-:W-:Y:S01]  /*7380*/  BSSY B0, `(.L_x_662) ;  /* 0x0000005000007945 */ /* 0x000fe20003800000 */
[----:B------:R-:W-:-:S07]  /*7390*/  IMAD.MOV.U32 R0, RZ, RZ, -0x1 ;  /* 0xffffffffff007424 */ /* 0x000fce00078e00ff */
[----:B01234-:R-:W-:Y:S05]  /*73a0*/  WARPSYNC.COLLECTIVE R0, `(.L_x_663) ;  /* 0x0000000000087348 */ /* 0x01ffea0003c00000 */
[----:B------:R-:W-:Y:S01]  /*73b0*/  NOP ;  /* 0x0000000000007918 */ /* 0x000fe20000000000 */
[----:B01234-:R-:W-:Y:S05]  /*73c0*/  ENDCOLLECTIVE ;  /* 0x000000000000791b */ /* 0x01ffea0003800000 */
.L_x_663:
[----:B------:R-:W-:Y:S05]  /*73d0*/  BSYNC B0 ;  /* 0x0000000000007941 */ /* 0x000fea0003800000 */
.L_x_662:
[----:B------:R-:W-:Y:S05]  /*73e0*/  BRA `(.L_x_664) ;  /* 0xffffffd800007947 */ /* 0x000fea000383ffff */
.L_x_531:
[----:B------:R-:W-:Y:S01]  /*73f0*/  BSSY B0, `(.L_x_665) ;  /* 0x0000005000007945 */ /* 0x000fe20003800000 */
[----:B------:R-:W-:-:S07]  /*7400*/  IMAD.MOV.U32 R0, RZ, RZ, -0x1 ;  /* 0xffffffffff007424 */ /* 0x000fce00078e00ff */
[----:B01234-:R-:W-:Y:S05]  /*7410*/  WARPSYNC.COLLECTIVE R0, `(.L_x_666) ;  /* 0x0000000000087348 */ /* 0x01ffea0003c00000 */
[----:B------:R-:W-:Y:S01]  /*7420*/  NOP ;  /* 0x0000000000007918 */ /* 0x000fe20000000000 */
[----:B01234-:R-:W-:Y:S05]  /*7430*/  ENDCOLLECTIVE ;  /* 0x000000000000791b */ /* 0x01ffea0003800000 */
.L_x_666:
[----:B------:R-:W-:Y:S05]  /*7440*/  BSYNC B0 ;  /* 0x0000000000007941 */ /* 0x000fea0003800000 */
.L_x_665:
[----:B------:R-:W-:Y:S05]  /*7450*/  BRA `(.L_x_667) ;  /* 0xffffffd800647947 */ /* 0x000fea000383ffff */
.L_x_542:
        /* <DEDUP_REMOVED lines=9> */
.L_x_669:
[----:B------:R-:W-:Y:S05]  /*74f0*/  BSYNC B0 ;  /* 0x0000000000007941 */ /* 0x000fea0003800000 */
.L_x_668:
[----:B------:R-:W-:-:S07]  /*7500*/  MOV R0, 0xffffffff ;  /* 0xffffffff00007802 */ /* 0x000fce0000000f00 */
[----:B------:R-:W-:Y:S05]  /*7510*/  WARPSYNC.COLLECTIVE R0, `(.L_x_670) ;  /* 0x0000000000087348 */ /* 0x000fea0003c00000 */
[----:B------:R-:W-:Y:S01]  /*7520*/  NOP ;  /* 0x0000000000007918 */ /* 0x000fe20000000000 */
[----:B------:R-:W-:Y:S05]  /*7530*/  ENDCOLLECTIVE ;  /* 0x000000000000791b */ /* 0x000fea0003800000 */
.L_x_670:
[----:B------:R-:W-:Y:S05]  /*7540*/  BRA `(.L_x_671) ;  /* 0xffffffdc00e87947 */ /* 0x000fea000383ffff */
.L_x_545:
        /* <DEDUP_REMOVED lines=9> */
.L_x_673:
[----:B------:R-:W-:Y:S05]  /*75e0*/  BSYNC B0 ;  /* 0x0000000000007941 */ /* 0x000fea0003800000 */
.L_x_672:
[----:B------:R-:W-:-:S07]  /*75f0*/  IMAD.MOV.U32 R0, RZ, RZ, -0x1 ;  /* 0xffffffffff007424 */ /* 0x000fce00078e00ff */
[----:B------:R-:W-:Y:S05]  /*7600*/  WARPSYNC.COLLECTIVE R0, `(.L_x_674) ;  /* 0x0000000000087348 */ /* 0x000fea0003c00000 */
[----:B------:R-:W-:Y:S01]  /*7610*/  NOP ;  /* 0x0000000000007918 */ /* 0x000fe20000000000 */
[----:B------:R-:W-:Y:S05]  /*7620*/  ENDCOLLECTIVE ;  /* 0x000000000000791b */ /* 0x000fea0003800000 */
.L_x_674:
[----:B------:R-:W-:Y:S05]  /*7630*/  BRA `(.L_x_675) ;  /* 0xffffffdc00e87947 */ /* 0x000fea000383ffff */
.L_x_548:
[----:B------:R-:W-:Y:S01]  /*7640*/  BSSY B0, `(.L_x_676) ;  /* 0x0000005000007945 */ /* 0x000fe20003800000 */
[----:B------:R-:W-:-:S07]  /*7650*/  IMAD.MOV.U32 R0, RZ, RZ, -0x1 ;  /* 0xffffffffff007424 */ /* 0x000fce00078e00ff */
[----:B01234-:R-:W-:Y:S05]  /*7660*/  WARPSYNC.COLLECTIVE R0, `(.L_x_677) ;  /* 0x0000000000087348 */ /* 0x01ffea0003c00000 */
[----:B------:R-:W-:Y:S01]  /*7670*/  NOP ;  /* 0x0000000000007918 */ /* 0x000fe20000000000 */
[----:B01234-:R-:W-:Y:S05]  /*7680*/  ENDCOLLECTIVE ;  /* 0x000000000000791b */ /* 0x01ffea0003800000 */
.L_x_677:
[----:B------:R-:W-:Y:S05]  /*7690*/  BSYNC B0 ;  /* 0x0000000000007941 */ /* 0x000fea0003800000 */
.L_x_676:
[----:B------:R-:W-:Y:S05]  /*76a0*/  BRA `(.L_x_678) ;  /* 0xffffffe000047947 */ /* 0x000fea000383ffff */
.L_x_555:
[----:B------:R-:W-:Y:S01]  /*76b0*/  BSSY B0, `(.L_x_679) ;  /* 0x0000005000007945 */ /* 0x000fe20003800000 */
[----:B------:R-:W-:-:S07]  /*76c0*/  IMAD.MOV.U32 R0, RZ, RZ, -0x1 ;  /* 0xffffffffff007424 */ /* 0x000fce00078e00ff */
[----:B01234-:R-:W-:Y:S05]  /*76d0*/  WARPSYNC.COLLECTIVE R0, `(.L_x_680) ;  /* 0x0000000000087348 */ /* 0x01ffea0003c00000 */
[----:B------:R-:W-:Y:S01]  /*76e0*/  NOP ;  /* 0x0000000000007918 */ /* 0x000fe20000000000 */
[----:B01234-:R-:W-:Y:S05]  /*76f0*/  ENDCOLLECTIVE ;  /* 0x000000000000791b */ /* 0x01ffea0003800000 */
.L_x_680:
[----:B------:R-:W-:Y:S05]  /*7700*/  BSYNC B0 ;  /* 0x0000000000007941 */ /* 0x000fea0003800000 */
.L_x_679:
[----:B------:R-:W-:Y:S05]  /*7710*/  BRA `(.L_x_681) ;  /* 0xffffffe000687947 */ /* 0x000fea000383ffff */
.L_x_566:
        /* <DEDUP_REMOVED lines=9> */
.L_x_683:
[----:B------:R-:W-:Y:S05]  /*77b0*/  BSYNC B0 ;  /* 0x0000000000007941 */ /* 0x000fea0003800000 */
.L_x_682:
[----:B------:R-:W-:Y:S05]  /*77c0*/  BRA `(.L_x_684) ;  /* 0xffffffe800047947 */ /* 0x000fea000383ffff */
.L_x_685:
        /* <DEDUP_REMOVED lines=11> */
.L_x_1678:


//--------------------- .text._ZN17signal_processing7kernels15fft_sm90_kernelILi8EEEvPK6float2PS2_i --------------------------
	.section	.text._ZN17signal_processing7kernels15fft_sm90_kernelILi8EEEvPK6float2PS2_i,"ax",@progbits
	.align	128
        .global         _ZN17signal_processing7kernels15fft_sm90_kernelILi8EEEvPK6float2PS2_i
        .type           _ZN17signal_processing7kernels15fft_sm90_kernelILi8EEEvPK6float2PS2_i,@function
        .size           _ZN17signal_processing7kernels15fft_sm90_kernelILi8EEEvPK6float2PS2_i,(.L_x_1679 - _ZN17signal_processing7kernels15fft_sm90_kernelILi8EEEvPK6float2PS2_i)
        .other          _ZN17signal_processing7kernels15fft_sm90_kernelILi8EEEvPK6float2PS2_i,@"STO_CUDA_ENTRY STV_DEFAULT"
_ZN17signal_processing7kernels15fft_sm90_kernelILi8EEEvPK6float2PS2_i:
.text._ZN17signal_processing7kernels15fft_sm90_kernelILi8EEEvPK6float2PS2_i:
        /* <DEDUP_REMOVED lines=25> */
.L_x_688:
        /* <DEDUP_REMOVED lines=13> */
.L_x_687:
[----:B------:R-:W-:Y:S01]  /*0260*/  LEA.HI R0, R12, R12, RZ, 0x1 ;  /* 0x0000000c0c007211 */ /* 0x000fe200078f08ff */
[----:B------:R-:W-:-:S03]  /*0270*/  IMAD.IADD R11, R11, 0x1, -R12 ;  /* 0x000000010b0b7824 */ /* 0x000fc600078e0a0c */
[----:B------:R-:W-:-:S04]  /*0280*/  SHF.R.S32.HI R12, RZ, 0x1, R0 ;  /* 0x00000001ff0c7819 */ /* 0x000fc80000011400 */
[----:B------:R-:W-:-:S13]  /*0290*/  ISETP.GT.AND P0, PT, R12, R11, PT ;  /* 0x0000000b0c00720c */ /* 0x000fda0003f04270 */
[----:B------:R-:W-:Y:S05]  /*02a0*/  @!P0 BRA `(.L_x_687) ;  /* 0xfffffffc00ec8947 */ /* 0x000fea000383ffff */
.L_x_686:
[----:B------:R-:W-:Y:S01]  /*02b0*/  IMAD.IADD R11, R12, 0x1, R11 ;  /* 0x000000010c0b7824 */ /* 0x000fe200078e020b */
[----:B------:R-:W-:Y:S06]  /*02c0*/  @P1 BRA `(.L_x_688) ;  /* 0xfffffffc00b01947 */ /* 0x000fec000383ffff */
[----:B------:R-:W0:Y:S01]  /*02d0*/  S2R R0, SR_TID.Y ;  /* 0x0000000000007919 */ /* 0x000e220000002200 */
[----:B------:R-:W1:Y:S01]  /*02e0*/  LDCU UR8, c[0x0][0x360] ;  /* 0x00006c00ff0877ac */ /* 0x000e620008000800 */
[----:B------:R-:W-:-:S05]  /*02f0*/  CS2R.32 R7, SR_CgaSize ;  /* 0x0000000000077805 */ /* 0x000fca0000008a00 */
[----:B------:R-:W-:-:S06]  /*0300*/  IMAD R7, R7, -0xa0, RZ ;  /* 0xffffff6007077824 */ /* 0x000fcc00078e02ff */
[----:B------:R-:W2:Y:S01]  /*0310*/  LDC R7, c[0x0][R7+0x27c] ;  /* 0x00009f0007077b82 */ /* 0x000ea20000000800 */
[----:B------:R-:W-:Y:S01]  /*0320*/  HFMA2 R4, -RZ, RZ, 0, 5.9604644775390625e-08 ;  /* 0x00000001ff047431 */ /* 0x000fe200000001ff */
        /* <DEDUP_REMOVED lines=27> */
.L_x_690:
[----:B------:R-:W-:Y:S05]  /*04e0*/  BSYNC.RECONVERGENT B0 ;  /* 0x0000000000007941 */ /* 0x000fea0003800200 */
.L_x_689:
        /* <DEDUP_REMOVED lines=13> */
.L_x_692:
[----:B------:R-:W-:Y:S05]  /*05c0*/  BSYNC.RECONVERGENT B0 ;  /* 0x0000000000007941 */ /* 0x000fea0003800200 */
.L_x_691:
        /* <DEDUP_REMOVED lines=9> */
.L_x_696:
[----:B------:R-:W2:Y:S02]  /*0660*/  LD.E.STRONG.SM R0, desc[UR6][R6.64+0x4] ;  /* 0x0000040606007980 */ /* 0x000ea4000c10b900 */
[----:B--2---:R-:W-:Y:S01]  /*0670*/  NOP ;  /* 0x0000000000007918 */ /* 0x004fe20000000000 */
[----:B------:R-:W-:Y:S05]  /*0680*/  YIELD ;  /* 0x0000000000007946 */ /* 0x000fea0003800000 */
[----:B------:R-:W-:-:S13]  /*0690*/  LOP3.LUT P0, RZ, R0, R11, RZ, 0xc0, !PT ;  /* 0x0000000b00ff7212 */ /* 0x000fda000780c0ff */
[----:B------:R-:W-:Y:S05]  /*06a0*/  @P0 BRA `(.L_x_696) ;  /* 0xfffffffc00ec0947 */ /* 0x000fea000383ffff */
[----:B------:R-:W-:Y:S05]  /*06b0*/  BRA `(.L_x_694) ;  /* 0x00000000001c7947 */ /* 0x000fea0003800000 */
.L_x_695:
[----:B------:R-:W0:Y:S01]  /*06c0*/  S2R R0, SR_LANEID ;  /* 0x0000000000007919 */ /* 0x000e220000000000 */
[----:B------:R-:W1:Y:S01]  /*06d0*/  REDUX UR9, R14 ;  /* 0x000000000e0973c4 */ /* 0x000e620000000000 */
[----:B------:R-:W-:Y:S02]  /*06e0*/  VOTEU.ANY UR5, UPT, PT ;  /* 0x0000000000057886 */ /* 0x000fe400038e0100 */
[----:B------:R-:W-:Y:S01]  /*06f0*/  UFLO.U32 UR5, UR5 ;  /* 0x00000005000572bd */ /* 0x000fe200080e0000 */
[----:B-1----:R-:W-:-:S05]  /*0700*/  IMAD.U32 R3, RZ, RZ, UR9 ;  /* 0x00000009ff037e24 */ /* 0x002fca000f8e00ff */
[----:B0-----:R-:W-:-:S13]  /*0710*/  ISETP.EQ.U32.AND P0, PT, R0, UR5, PT ;  /* 0x0000000500007c0c */ /* 0x001fda000bf02070 */
[----:B------:R2:W-:Y:S02]  /*0720*/  @P0 ATOM.E.AND.STRONG.SM PT, RZ, desc[UR6][R6.64+0x4], R3 ;  /* 0x8000040306ff098a */ /* 0x0005e4000a9eb106 */
.L_x_694:
[----:B------:R-:W-:Y:S05]  /*0730*/  BSYNC B0 ;  /* 0x0000000000007941 */ /* 0x000fea0003800000 */
.L_x_693:
[----:B------:R-:W-:Y:S01]  /*0740*/  UMOV UR5, 0xffffffff ;  /* 0xffffffff00057882 */ /* 0x000fe20000000000 */
[----:B------:R-:W-:Y:S02]  /*0750*/  ISETP.GT.U32.AND P0, PT, R9, 0xff, PT ;  /* 0x000000ff0900780c */ /* 0x000fe40003f04070 */
[----:B------:R-:W-:Y:S11]  /*0760*/  BRA.DIV UR5, `(.L_x_697) ;  /* 0x0000004e05a07947 */ /* 0x000ff6000b800000 */
[----:B------:R-:W-:Y:S01]  /*0770*/  NOP ;  /* 0x0000000000007918 */ /* 0x000fe20000000000 */
.L_x_874:
[----:B------:R-:W-:Y:S04]  /*0780*/  BSSY.RECONVERGENT B0, `(.L_x_698) ;  /* 0x0000016000007945 */ /* 0x000fe80003800200 */
[----:B------:R-:W-:Y:S05]  /*0790*/  @P0 BRA `(.L_x_699) ;  /* 0x0000000000500947 */ /* 0x000fea0003800000 */
[----:B------:R-:W-:-:S07]  /*07a0*/  IMAD.MOV.U32 R0, RZ, RZ, R9 ;  /* 0x000000ffff007224 */ /* 0x000fce00078e0009 */
.L_x_702:
        /* <DEDUP_REMOVED lines=15> */
.L_x_701:
[----:B------:R-:W-:Y:S05]  /*08a0*/  BSYNC.RECONVERGENT B1 ;  /* 0x0000000000017941 */ /* 0x000fea0003800200 */
.L_x_700:
[----:B------:R-:W-:-:S05]  /*08b0*/  VIADD R0, R0, UR8 ;  /* 0x0000000800007c36 */ /* 0x000fca0008000000 */
[----:B------:R-:W-:-:S13]  /*08c0*/  ISETP.GE.U32.AND P0, PT, R0, 0x100, PT ;  /* 0x000001000000780c */ /* 0x000fda0003f06070 */
[----:B------:R-:W-:Y:S05]  /*08d0*/  @!P0 BRA `(.L_x_702) ;  /* 0xfffffffc00b48947 */ /* 0x000fea000383ffff */
.L_x_699:
[----:B------:R-:W-:Y:S05]  /*08e0*/  BSYNC.RECONVERGENT B0 ;  /* 0x0000000000007941 */ /* 0x000fea0003800200 */
.L_x_698:
[----:B------:R-:W-:Y:S01]  /*08f0*/  UMOV UR5, 0xffffffff ;  /* 0xffffffff00057882 */ /* 0x000fe20000000000 */
[----:B------:R-:W-:Y:S02]  /*0900*/  ISETP.NE.AND P1, PT, R10, RZ, PT ;  /* 0x000000ff0a00720c */ /* 0x000fe40003f25270 */
[----:B------:R-:W-:Y:S11]  /*0910*/  BRA.DIV UR5, `(.L_x_703) ;  /* 0x0000004e05507947 */ /* 0x000ff6000b800000 */
[----:B------:R-:W-:Y:S06]  /*0920*/  BAR.SYNC.DEFER_BLOCKING 0x0 ;  /* 0x0000000000007b1d */ /* 0x000fec0000010000 */
[----:B------:R-:W-:Y:S01]  /*0930*/  NOP ;  /* 0x0000000000007918 */ /* 0x000fe20000000000 */
.L_x_878:
        /* <DEDUP_REMOVED lines=10> */
.L_x_705:
[----:B------:R-:W-:Y:S05]  /*09e0*/  BSYNC.RECONVERGENT B0 ;  /* 0x0000000000007941 */ /* 0x000fea0003800200 */
.L_x_704:
[----:B------:R-:W-:-:S03]  /*09f0*/  UMOV UR5, 0xffffffff ;  /* 0xffffffff00057882 */ /* 0x000fc60000000000 */
[----:B------:R-:W-:Y:S05]  /*0a00*/  BRA.DIV UR5, `(.L_x_706) ;  /* 0x0000004e05507947 */ /* 0x000fea000b800000 */
[----:B------:R-:W-:Y:S06]  /*0a10*/  BAR.SYNC.DEFER_BLOCKING 0x0 ;  /* 0x0000000000007b1d */ /* 0x000fec0000010000 */
[----:B------:R-:W-:Y:S01]  /*0a20*/  NOP ;  /* 0x0000000000007918 */ /* 0x000fe20000000000 */
.L_x_882:
        /* <DEDUP_REMOVED lines=10> */
.L_x_708:
[----:B------:R-:W-:Y:S05]  /*0ad0*/  BSYNC.RECONVERGENT B0 ;  /* 0x0000000000007941 */ /* 0x000fea0003800200 */
.L_x_707:
[----:B------:R-:W-:-:S03]  /*0ae0*/  UMOV UR5, 0xffffffff ;  /* 0xffffffff00057882 */ /* 0x000fc60000000000 */
[----:B------:R-:W-:Y:S05]  /*0af0*/  BRA.DIV UR5, `(.L_x_709) ;  /* 0x0000004e05507947 */ /* 0x000fea000b800000 */
[----:B------:R-:W-:Y:S01]  /*0b00*/  NOP ;  /* 0x0000000000007918 */ /* 0x000fe20000000000 */
.L_x_885:
        /* <DEDUP_REMOVED lines=13> */
.L_x_715:
[----:B------:R-:W2:Y:S02]  /*0be0*/  LD.E.STRONG.SM R0, desc[UR6][R6.64+0x4] ;  /* 0x0000040606007980 */ /* 0x000ea4000c10b900 */
[----:B--2---:R-:W-:Y:S01]  /*0bf0*/  NOP ;  /* 0x0000000000007918 */ /* 0x004fe20000000000 */
[----:B------:R-:W-:Y:S05]  /*0c00*/  YIELD ;  /* 0x0000000000007946 */ /* 0x000fea0003800000 */
[----:B------:R-:W-:-:S13]  /*0c10*/  LOP3.LUT P0, RZ, R0, R11, RZ, 0xc0, !PT ;  /* 0x0000000b00ff7212 */ /* 0x000fda000780c0ff */
[----:B------:R-:W-:Y:S05]  /*0c20*/  @P0 BRA `(.L_x_715) ;  /* 0xfffffffc00ec0947 */ /* 0x000fea000383ffff */
.L_x_714:
[----:B------:R-:W-:Y:S05]  /*0c30*/  BSYNC B1 ;  /* 0x0000000000017941 */ /* 0x000fea0003800000 */
.L_x_713:
[----:B------:R-:W-:Y:S05]  /*0c40*/  BRA `(.L_x_711) ;  /* 0x00000000001c7947 */ /* 0x000fea0003800000 */
.L_x_712:
[----:B------:R-:W0:Y:S01]  /*0c50*/  S2R R0, SR_LANEID ;  /* 0x0000000000007919 */ /* 0x000e220000000000 */
[----:B------:R-:W1:Y:S01]  /*0c60*/  REDUX UR9, R14 ;  /* 0x000000000e0973c4 */ /* 0x000e620000000000 */
[----:B------:R-:W-:Y:S02]  /*0c70*/  VOTEU.ANY UR5, UPT, PT ;  /* 0x0000000000057886 */ /* 0x000fe400038e0100 */
[----:B------:R-:W-:Y:S01]  /*0c80*/  UFLO.U32 UR5, UR5 ;  /* 0x00000005000572bd */ /* 0x000fe200080e0000 */
[----:B-1----:R-:W-:-:S05]  /*0c90*/  IMAD.U32 R3, RZ, RZ, UR9 ;  /* 0x00000009ff037e24 */ /* 0x002fca000f8e00ff */
[----:B0-----:R-:W-:-:S13]  /*0ca0*/  ISETP.EQ.U32.AND P0, PT, R0, UR5, PT ;  /* 0x0000000500007c0c */ /* 0x001fda000bf02070 */
[----:B------:R0:W-:Y:S02]  /*0cb0*/  @P0 ATOM.E.AND.STRONG.SM PT, RZ, desc[UR6][R6.64+0x4], R3 ;  /* 0x8000040306ff098a */ /* 0x0001e4000a9eb106 */
.L_x_711:
[----:B------:R-:W-:Y:S05]  /*0cc0*/  BSYNC B0 ;  /* 0x0000000000007941 */ /* 0x000fea0003800000 */
.L_x_710:
[----:B------:R-:W-:Y:S01]  /*0cd0*/  UMOV UR5, 0xffffffff ;  /* 0xffffffff00057882 */ /* 0x000fe20000000000 */
[----:B------:R-:W-:Y:S02]  /*0ce0*/  ISETP.GT.U32.AND P0, PT, R9, 0xff, PT ;  /* 0x000000ff0900780c */ /* 0x000fe40003f04070 */
[----:B------:R-:W-:Y:S11]  /*0cf0*/  BRA.DIV UR5, `(.L_x_716) ;  /* 0x0000004a05ec7947 */ /* 0x000ff6000b800000 */
[----:B------:R-:W-:Y:S01]  /*0d00*/  NOP ;  /* 0x0000000000007918 */ /* 0x000fe20000000000 */
.L_x_888:
[----:B------:R-:W-:Y:S04]  /*0d10*/  BSSY.RECONVERGENT B0, `(.L_x_717) ;  /* 0x000006a000007945 */ /* 0x000fe80003800200 */
[----:B------:R-:W-:Y:S05]  /*0d20*/  @P0 BRA `(.L_x_718) ;  /* 0x0000000400a00947 */ /* 0x000fea0003800000 */
[----:B---3--:R-:W-:-:S07]  /*0d30*/  IMAD.MOV.U32 R15, RZ, RZ, R9 ;  /* 0x000000ffff0f7224 */ /* 0x008fce00078e0009 */
.L_x_726:
        /* <DEDUP_REMOVED lines=24> */
.L_x_725:
        /* <DEDUP_REMOVED lines=11> */
.L_x_724:
        /* <DEDUP_REMOVED lines=28> */
.L_x_723:
[----:B------:R-:W-:Y:S01]  /*1130*/  FMUL R0, RZ, R16 ;  /* 0x00000010ff007220 */ /* 0x000fe20000400000 */
[----:B------:R-:W-:-:S07]  /*1140*/  IMAD.MOV.U32 R18, RZ, RZ, RZ ;  /* 0x000000ffff127224 */ /* 0x000fce00078e00ff */
.L_x_722:
[----:B------:R-:W-:Y:S05]  /*1150*/  BSYNC.RECONVERGENT B2 ;  /* 0x0000000000027941 */ /* 0x000fea0003800200 */
.L_x_721:
        /* <DEDUP_REMOVED lines=33> */
.L_x_720:
[----:B------:R-:W-:Y:S05]  /*1370*/  BSYNC.RECONVERGENT B1 ;  /* 0x0000000000017941 */ /* 0x000fea0003800200 */
.L_x_719:
[----:B------:R-:W-:-:S05]  /*1380*/  VIADD R15, R15, UR8 ;  /* 0x000000080f0f7c36 */ /* 0x000fca0008000000 */
[----:B------:R-:W-:-:S13]  /*1390*/  ISETP.GE.U32.AND P0, PT, R15, 0x100, PT ;  /* 0x000001000f00780c */ /* 0x000fda0003f06070 */
[----:B------:R-:W-:Y:S05]  /*13a0*/  @!P0 BRA `(.L_x_726) ;  /* 0xfffffff800648947 */ /* 0x000fea000383ffff */
.L_x_718:
[----:B------:R-:W-:Y:S05]  /*13b0*/  BSYNC.RECONVERGENT B0 ;  /* 0x0000000000007941 */ /* 0x000fea0003800200 */
.L_x_717:
[----:B------:R-:W-:Y:S01]  /*13c0*/  UMOV UR5, 0xffffffff ;  /* 0xffffffff00057882 */ /* 0x000fe20000000000 */
[----:B------:R-:W-:Y:S02]  /*13d0*/  ISETP.NE.AND P1, PT, R10, RZ, PT ;  /* 0x000000ff0a00720c */ /* 0x000fe40003f25270 */
[----:B------:R-:W-:Y:S11]  /*13e0*/  BRA.DIV UR5, `(.L_x_727) ;  /* 0x00000046054c7947 */ /* 0x000ff6000b800000 */
[----:B------:R-:W-:Y:S06]  /*13f0*/  BAR.SYNC.DEFER_BLOCKING 0x0 ;  /* 0x0000000000007b1d */ /* 0x000fec0000010000 */
[----:B------:R-:W-:Y:S01]  /*1400*/  NOP ;  /* 0x0000000000007918 */ /* 0x000fe20000000000 */
.L_x_892:
        /* <DEDUP_REMOVED lines=10> */
.L_x_729:
[----:B------:R-:W-:Y:S05]  /*14b0*/  BSYNC.RECONVERGENT B0 ;  /* 0x0000000000007941 */ /* 0x000fea0003800200 */
.L_x_728:
[----:B------:R-:W-:-:S03]  /*14c0*/  UMOV UR5, 0xffffffff ;  /* 0xffffffff00057882 */ /* 0x000fc60000000000 */
[----:B------:R-:W-:Y:S05]  /*14d0*/  BRA.DIV UR5, `(.L_x_730) ;  /* 0x00000046054c7947 */ /* 0x000fea000b800000 */
[----:B------:R-:W-:Y:S06]  /*14e0*/  BAR.SYNC.DEFER_BLOCKING 0x0 ;  /* 0x0000000000007b1d */ /* 0x000fec0000010000 */
[----:B------:R-:W-:Y:S01]  /*14f0*/  NOP ;  /* 0x0000000000007918 */ /* 0x000fe20000000000 */
.L_x_896:
        /* <DEDUP_REMOVED lines=10> */
.L_x_732:
[----:B------:R-:W-:Y:S05]  /*15a0*/  BSYNC.RECONVERGENT B0 ;  /* 0x0000000000007941 */ /* 0x000fea0003800200 */
.L_x_731:
[----:B------:R-:W-:-:S03]  /*15b0*/  UMOV UR5, 0xffffffff ;  /* 0xffffffff00057882 */ /* 0x000fc60000000000 */
[----:B------:R-:W-:Y:S05]  /*15c0*/  BRA.DIV UR5, `(.L_x_733) ;  /* 0x00000046054c7947 */ /* 0x000fea000b800000 */
[----:B------:R-:W-:Y:S01]  /*15d0*/  NOP ;  /* 0x0000000000007918 */ /* 0x000fe20000000000 */
.L_x_899:
        /* <DEDUP_REMOVED lines=13> */
.L_x_739:
[----:B------:R-:W2:Y:S02]  /*16b0*/  LD.E.STRONG.SM R0, desc[UR6][R6.64+0x4] ;  /* 0x0000040606007980 */ /* 0x000ea4000c10b900 */
[----:B--2---:R-:W-:Y:S01]  /*16c0*/  NOP ;  /* 0x0000000000007918 */ /* 0x004fe20000000000 */
[----:B------:R-:W-:Y:S05]  /*16d0*/  YIELD ;  /* 0x0000000000007946 */ /* 0x000fea0003800000 */
[----:B------:R-:W-:-:S13]  /*16e0*/  LOP3.LUT P0, RZ, R0, R11, RZ, 0xc0, !PT ;  /* 0x0000000b00ff7212 */ /* 0x000fda000780c0ff */
[----:B------:R-:W-:Y:S05]  /*16f0*/  @P0 BRA `(.L_x_739) ;  /* 0xfffffffc00ec0947 */ /* 0x000fea000383ffff */
.L_x_738:
[----:B------:R-:W-:Y:S05]  /*1700*/  BSYNC B1 ;  /* 0x0000000000017941 */ /* 0x000fea0003800000 */
.L_x_737:
[----:B------:R-:W-:Y:S05]  /*1710*/  BRA `(.L_x_735) ;  /* 0x00000000001c7947 */ /* 0x000fea0003800000 */
.L_x_736:
[----:B------:R-:W0:Y:S01]  /*1720*/  S2R R0, SR_LANEID ;  /* 0x0000000000007919 */ /* 0x000e220000000000 */
[----:B------:R-:W1:Y:S01]  /*1730*/  REDUX UR9, R14 ;  /* 0x000000000e0973c4 */ /* 0x000e620000000000 */
[----:B------:R-:W-:Y:S02]  /*1740*/  VOTEU.ANY UR5, UPT, PT ;  /* 0x0000000000057886 */ /* 0x000fe400038e0100 */
[----:B------:R-:W-:Y:S01]  /*1750*/  UFLO.U32 UR5, UR5 ;  /* 0x00000005000572bd */ /* 0x000fe200080e0000 */
[----:B-1----:R-:W-:-:S05]  /*1760*/  IMAD.U32 R3, RZ, RZ, UR9 ;  /* 0x00000009ff037e24 */ /* 0x002fca000f8e00ff */
[----:B0-----:R-:W-:-:S13]  /*1770*/  ISETP.EQ.U32.AND P0, PT, R0, UR5, PT ;  /* 0x0000000500007c0c */ /* 0x001fda000bf02070 */
[----:B------:R0:W-:Y:S02]  /*1780*/  @P0 ATOM.E.AND.STRONG.SM PT, RZ, desc[UR6][R6.64+0x4], R3 ;  /* 0x8000040306ff098a */ /* 0x0001e4000a9eb106 */
.L_x_735:
[----:B------:R-:W-:Y:S05]  /*1790*/  BSYNC B0 ;  /* 0x0000000000007941 */ /* 0x000fea0003800000 */
.L_x_734:
[----:B------:R-:W-:Y:S01]  /*17a0*/  UMOV UR5, 0xffffffff ;  /* 0xffffffff00057882 */ /* 0x000fe20000000000 */
[----:B------:R-:W-:Y:S02]  /*17b0*/  ISETP.GT.U32.AND P0, PT, R9, 0xff, PT ;  /* 0x000000ff0900780c */ /* 0x000fe40003f04070 */
[----:B------:R-:W-:Y:S11]  /*17c0*/  BRA.DIV UR5, `(.L_x_740) ;  /* 0x0000004205e87947 */ /* 0x000ff6000b800000 */
[----:B------:R-:W-:Y:S01]  /*17d0*/  NOP ;  /* 0x0000000000007918 */ /* 0x000fe20000000000 */
.L_x_902:
[----:B------:R-:W-:Y:S04]  /*17e0*/  BSSY.RECONVERGENT B0, `(.L_x_741) ;  /* 0x000006a000007945 */ /* 0x000fe80003800200 */
[----:B------:R-:W-:Y:S05]  /*17f0*/  @P0 BRA `(.L_x_742) ;  /* 0x0000000400a00947 */ /* 0x000fea0003800000 */
[----:B---3--:R-:W-:-:S07]  /*1800*/  IMAD.MOV.U32 R15, RZ, RZ, R9 ;  /* 0x000000ffff0f7224 */ /* 0x008fce00078e0009 */
.L_x_750:
        /* <DEDUP_REMOVED lines=24> */
.L_x_749:
        /* <DEDUP_REMOVED lines=11> */
.L_x_748:
        /* <DEDUP_REMOVED lines=28> */
.L_x_747:
[----:B------:R-:W-:Y:S01]  /*1c00*/  FMUL R0, RZ, R16 ;  /* 0x00000010ff007220 */ /* 0x000fe20000400000 */
[----:B------:R-:W-:-:S07]  /*1c10*/  MOV R18, RZ ;  /* 0x000000ff00127202 */ /* 0x000fce0000000f00 */
.L_x_746:
[----:B------:R-:W-:Y:S05]  /*1c20*/  BSYNC.RECONVERGENT B2 ;  /* 0x0000000000027941 */ /* 0x000fea0003800200 */
.L_x_745:
        /* <DEDUP_REMOVED lines=33> */
.L_x_744:
[----:B------:R-:W-:Y:S05]  /*1e40*/  BSYNC.RECONVERGENT B1 ;  /* 0x0000000000017941 */ /* 0x000fea0003800200 */
.L_x_743:
[----:B------:R-:W-:-:S05]  /*1e50*/  VIADD R15, R15, UR8 ;  /* 0x000000080f0f7c36 */ /* 0x000fca0008000000 */
[----:B------:R-:W-:-:S13]  /*1e60*/  ISETP.GE.U32.AND P0, PT, R15, 0x100, PT ;  /* 0x000001000f00780c */ /* 0x000fda0003f06070 */
[----:B------:R-:W-:Y:S05]  /*1e70*/  @!P0 BRA `(.L_x_750) ;  /* 0xfffffff800648947 */ /* 0x000fea000383ffff */
.L_x_742:
[----:B------:R-:W-:Y:S05]  /*1e80*/  BSYNC.RECONVERGENT B0 ;  /* 0x0000000000007941 */ /* 0x000fea0003800200 */
.L_x_741:
[----:B------:R-:W-:Y:S01]  /*1e90*/  UMOV UR5, 0xffffffff ;  /* 0xffffffff00057882 */ /* 0x000fe20000000000 */
[----:B------:R-:W-:Y:S02]  /*1ea0*/  ISETP.NE.AND P1, PT, R10, RZ, PT ;  /* 0x000000ff0a00720c */ /* 0x000fe40003f25270 */
[----:B------:R-:W-:Y:S11]  /*1eb0*/  BRA.DIV UR5, `(.L_x_751) ;  /* 0x0000003e05487947 */ /* 0x000ff6000b800000 */
[----:B------:R-:W-:Y:S06]  /*1ec0*/  BAR.SYNC.DEFER_BLOCKING 0x0 ;  /* 0x0000000000007b1d */ /* 0x000fec0000010000 */
[----:B------:R-:W-:Y:S01]  /*1ed0*/  NOP ;  /* 0x0000000000007918 */ /* 0x000fe20000000000 */
.L_x_906:
        /* <DEDUP_REMOVED lines=10> */
.L_x_753:
[----:B------:R-:W-:Y:S05]  /*1f80*/  BSYNC.RECONVERGENT B0 ;  /* 0x0000000000007941 */ /* 0x000fea0003800200 */
.L_x_752:
[----:B------:R-:W-:-:S03]  /*1f90*/  UMOV UR5, 0xffffffff ;  /* 0xffffffff00057882 */ /* 0x000fc60000000000 */
[----:B------:R-:W-:Y:S05]  /*1fa0*/  BRA.DIV UR5, `(.L_x_754) ;  /* 0x0000003e05487947 */ /* 0x000fea000b800000 */
[----:B------:R-:W-:Y:S06]  /*1fb0*/  BAR.SYNC.DEFER_BLOCKING 0x0 ;  /* 0x0000000000007b1d */ /* 0x000fec0000010000 */
[----:B------:R-:W-:Y:S01]  /*1fc0*/  NOP ;  /* 0x0000000000007918 */ /* 0x000fe20000000000 */
.L_x_910:
        /* <DEDUP_REMOVED lines=10> */
.L_x_756:
[----:B------:R-:W-:Y:S05]  /*2070*/  BSYNC.RECONVERGENT B0 ;  /* 0x0000000000007941 */ /* 0x000fea0003800200 */
.L_x_755:
[----:B------:R-:W-:-:S03]  /*2080*/  UMOV UR5, 0xffffffff ;  /* 0xffffffff00057882 */ /* 0x000fc60000000000 */
[----:B------:R-:W-:Y:S05]  /*2090*/  BRA.DIV UR5, `(.L_x_757) ;  /* 0x0000003e05487947 */ /* 0x000fea000b800000 */
[----:B------:R-:W-:Y:S01]  /*20a0*/  NOP ;  /* 0x0000000000007918 */ /* 0x000fe20000000000 */
.L_x_913:
        /* <DEDUP_REMOVED lines=13> */
.L_x_763:
[----:B------:R-:W2:Y:S02]  /*2180*/  LD.E.STRONG.SM R0, desc[UR6][R6.64+0x4] ;  /* 0x0000040606007980 */ /* 0x000ea4000c10b900 */
[----:B--2---:R-:W-:Y:S01]  /*2190*/  NOP ;  /* 0x0000000000007918 */ /* 0x004fe20000000000 */
[----:B------:R-:W-:Y:S05]  /*21a0*/  YIELD ;  /* 0x0000000000007946 */ /* 0x000fea0003800000 */
[----:B------:R-:W-:-:S13]  /*21b0*/  LOP3.LUT P0, RZ, R0, R11, RZ, 0xc0, !PT ;  /* 0x0000000b00ff7212 */ /* 0x000fda000780c0ff */
[----:B------:R-:W-:Y:S05]  /*21c0*/  @P0 BRA `(.L_x_763) ;  /* 0xfffffffc00ec0947 */ /* 0x000fea000383ffff */
.L_x_762:
[----:B------:R-:W-:Y:S05]  /*21d0*/  BSYNC B1 ;  /* 0x0000000000017941 */ /* 0x000fea0003800000 */
.L_x_761:
[----:B------:R-:W-:Y:S05]  /*21e0*/  BRA `(.L_x_759) ;  /* 0x00000000001c7947 */ /* 0x000fea0003800000 */
.L_x_760:
[----:B------:R-:W0:Y:S01]  /*21f0*/  S2R R0, SR_LANEID ;  /* 0x0000000000007919 */ /* 0x000e220000000000 */
[----:B------:R-:W1:Y:S01]  /*2200*/  REDUX UR9, R14 ;  /* 0x000000000e0973c4 */ /* 0x000e620000000000 */
[----:B------:R-:W-:Y:S02]  /*2210*/  VOTEU.ANY UR5, UPT, PT ;  /* 0x0000000000057886 */ /* 0x000fe400038e0100 */
[----:B------:R-:W-:Y:S01]  /*2220*/  UFLO.U32 UR5, UR5 ;  /* 0x00000005000572bd */ /* 0x000fe200080e0000 */
[----:B-1----:R-:W-:-:S05]  /*2230*/  IMAD.U32 R3, RZ, RZ, UR9 ;  /* 0x00000009ff037e24 */ /* 0x002fca000f8e00ff */
[----:B0-----:R-:W-:-:S13]  /*2240*/  ISETP.EQ.U32.AND P0, PT, R0, UR5, PT ;  /* 0x0000000500007c0c */ /* 0x001fda000bf02070 */
[----:B------:R0:W-:Y:S02]  /*2250*/  @P0 ATOM.E.AND.STRONG.SM PT, RZ, desc[UR6][R6.64+0x4], R3 ;  /* 0x8000040306ff098a */ /* 0x0001e4000a9eb106 */
.L_x_759:
[----:B------:R-:W-:Y:S05]  /*2260*/  BSYNC B0 ;  /* 0x0000000000007941 */ /* 0x000fea0003800000 */
.L_x_758:
[----:B------:R-:W-:Y:S01]  /*2270*/  UMOV UR5, 0xffffffff ;  /* 0xffffffff00057882 */ /* 0x000fe20000000000 */
[----:B------:R-:W-:Y:S02]  /*2280*/  ISETP.GT.U32.AND P0, PT, R9, 0xff, PT ;  /* 0x000000ff0900780c */ /* 0x000fe40003f04070 */
[----:B------:R-:W-:Y:S11]  /*2290*/  BRA.DIV UR5, `(.L_x_764) ;  /* 0x0000003a05e47947 */ /* 0x000ff6000b800000 */
[----:B------:R-:W-:Y:S01]  /*22a0*/  NOP ;  /* 0x0000000000007918 */ /* 0x000fe20000000000 */
.L_x_916:
[----:B------:R-:W-:Y:S04]  /*22b0*/  BSSY.RECONVERGENT B0, `(.L_x_765) ;  /* 0x000006a000007945 */ /* 0x000fe80003800200 */
[----:B------:R-:W-:Y:S05]  /*22c0*/  @P0 BRA `(.L_x_766) ;  /* 0x0000000400a00947 */ /* 0x000fea0003800000 */
[----:B---3--:R-:W-:-:S07]  /*22d0*/  MOV R15, R9 ;  /* 0x00000009000f7202 */ /* 0x008fce0000000f00 */
.L_x_774:
        /* <DEDUP_REMOVED lines=24> */
.L_x_773:
        /* <DEDUP_REMOVED lines=11> */
.L_x_772:
        /* <DEDUP_REMOVED lines=28> */
.L_x_771:
[----:B------:R-:W-:Y:S01]  /*26d0*/  FMUL R0, RZ, R16 ;  /* 0x00000010ff007220 */ /* 0x000fe20000400000 */
[----:B------:R-:W-:-:S07]  /*26e0*/  IMAD.MOV.U32 R18, RZ, RZ, RZ ;  /* 0x000000ffff127224 */ /* 0x000fce00078e00ff */
.L_x_770:
[----:B------:R-:W-:Y:S05]  /*26f0*/  BSYNC.RECONVERGENT B2 ;  /* 0x0000000000027941 */ /* 0x000fea0003800200 */
.L_x_769:
        /* <DEDUP_REMOVED lines=33> */
.L_x_768:
[----:B------:R-:W-:Y:S05]  /*2910*/  BSYNC.RECONVERGENT B1 ;  /* 0x0000000000017941 */ /* 0x000fea0003800200 */
.L_x_767:
[----:B------:R-:W-:-:S05]  /*2920*/  VIADD R15, R15, UR8 ;  /* 0x000000080f0f7c36 */ /* 0x000fca0008000000 */
[----:B------:R-:W-:-:S13]  /*2930*/  ISETP.GE.U32.AND P0, PT, R15, 0x100, PT ;  /* 0x000001000f00780c */ /* 0x000fda0003f06070 */
[----:B------:R-:W-:Y:S05]  /*2940*/  @!P0 BRA `(.L_x_774) ;  /* 0xfffffff800648947 */ /* 0x000fea000383ffff */
.L_x_766:
[----:B------:R-:W-:Y:S05]  /*2950*/  BSYNC.RECONVERGENT B0 ;  /* 0x0000000000007941 */ /* 0x000fea0003800200 */
.L_x_765:
[----:B------:R-:W-:Y:S01]  /*2960*/  UMOV UR5, 0xffffffff ;  /* 0xffffffff00057882 */ /* 0x000fe20000000000 */
[----:B------:R-:W-:Y:S02]  /*2970*/  ISETP.NE.AND P1, PT, R10, RZ, PT ;  /* 0x000000ff0a00720c */ /* 0x000fe40003f25270 */
[----:B------:R-:W-:Y:S11]  /*2980*/  BRA.DIV UR5, `(.L_x_775) ;  /* 0x0000003605447947 */ /* 0x000ff6000b800000 */
[----:B------:R-:W-:Y:S06]  /*2990*/  BAR.SYNC.DEFER_BLOCKING 0x0 ;  /* 0x0000000000007b1d */ /* 0x000fec0000010000 */
[----:B------:R-:W-:Y:S01]  /*29a0*/  NOP ;  /* 0x0000000000007918 */ /* 0x000fe20000000000 */
.L_x_920:
        /* <DEDUP_REMOVED lines=10> */
.L_x_777:
[----:B------:R-:W-:Y:S05]  /*2a50*/  BSYNC.RECONVERGENT B0 ;  /* 0x0000000000007941 */ /* 0x000fea0003800200 */
.L_x_776:
[----:B------:R-:W-:-:S03]  /*2a60*/  UMOV UR5, 0xffffffff ;  /* 0xffffffff00057882 */ /* 0x000fc60000000000 */
[----:B------:R-:W-:Y:S05]  /*2a70*/  BRA.DIV UR5, `(.L_x_778) ;  /* 0x0000003605447947 */ /* 0x000fea000b800000 */
[----:B------:R-:W-:Y:S06]  /*2a80*/  BAR.SYNC.DEFER_BLOCKING 0x0 ;  /* 0x0000000000007b1d */ /* 0x000fec0000010000 */
[----:B------:R-:W-:Y:S01]  /*2a90*/  NOP ;  /* 0x0000000000007918 */ /* 0x000fe20000000000 */
.L_x_924:
        /* <DEDUP_REMOVED lines=10> */
.L_x_780:
[----:B------:R-:W-:Y:S05]  /*2b40*/  BSYNC.RECONVERGENT B0 ;  /* 0x0000000000007941 */ /* 0x000fea0003800200 */
.L_x_779:
[----:B------:R-:W-:-:S03]  /*2b50*/  UMOV UR5, 0xffffffff ;  /* 0xffffffff00057882 */ /* 0x000fc60000000000 */
[----:B------:R-:W-:Y:S05]  /*2b60*/  BRA.DIV UR5, `(.L_x_781) ;  /* 0x0000003605447947 */ /* 0x000fea000b800000 */
[----:B------:R-:W-:Y:S01]  /*2b70*/  NOP ;  /* 0x0000000000007918 */ /* 0x000fe20000000000 */
.L_x_927:
        /* <DEDUP_REMOVED lines=13> */
.L_x_787:
[----:B------:R-:W2:Y:S02]  /*2c50*/  LD.E.STRONG.SM R0, desc[UR6][R6.64+0x4] ;  /* 0x0000040606007980 */ /* 0x000ea4000c10b900 */
[----:B--2---:R-:W-:Y:S01]  /*2c60*/  NOP ;  /* 0x0000000000007918 */ /* 0x004fe20000000000 */
[----:B------:R-:W-:Y:S05]  /*2c70*/  YIELD ;  /* 0x0000000000007946 */ /* 0x000fea0003800000 */
[----:B------:R-:W-:-:S13]  /*2c80*/  LOP3.LUT P0, RZ, R0, R11, RZ, 0xc0, !PT ;  /* 0x0000000b00ff7212 */ /* 0x000fda000780c0ff */
[----:B------:R-:W-:Y:S05]  /*2c90*/  @P0 BRA `(.L_x_787) ;  /* 0xfffffffc00ec0947 */ /* 0x000fea000383ffff */
.L_x_786:
[----:B------:R-:W-:Y:S05]  /*2ca0*/  BSYNC B1 ;  /* 0x0000000000017941 */ /* 0x000fea0003800000 */
.L_x_785:
[----:B------:R-:W-:Y:S05]  /*2cb0*/  BRA `(.L_x_783) ;  /* 0x00000000001c7947 */ /* 0x000fea0003800000 */
.L_x_784:
[----:B------:R-:W0:Y:S01]  /*2cc0*/  S2R R0, SR_LANEID ;  /* 0x0000000000007919 */ /* 0x000e220000000000 */
[----:B------:R-:W1:Y:S01]  /*2cd0*/  REDUX UR9, R14 ;  /* 0x000000000e0973c4 */ /* 0x000e620000000000 */
[----:B------:R-:W-:Y:S02]  /*2ce0*/  VOTEU.ANY UR5, UPT, PT ;  /* 0x0000000000057886 */ /* 0x000fe400038e0100 */
[----:B------:R-:W-:Y:S01]  /*2cf0*/  UFLO.U32 UR5, UR5 ;  /* 0x00000005000572bd */ /* 0x000fe200080e0000 */
[----:B-1----:R-:W-:-:S05]  /*2d00*/  IMAD.U32 R3, RZ, RZ, UR9 ;  /* 0x00000009ff037e24 */ /* 0x002fca000f8e00ff */
[----:B0-----:R-:W-:-:S13]  /*2d10*/  ISETP.EQ.U32.AND P0, PT, R0, UR5, PT ;  /* 0x0000000500007c0c */ /* 0x001fda000bf02070 */
[----:B------:R0:W-:Y:S02]  /*2d20*/  @P0 ATOM.E.AND.STRONG.SM PT, RZ, desc[UR6][R6.64+0x4], R3 ;  /* 0x8000040306ff098a */ /* 0x0001e4000a9eb106 */
.L_x_783:
[----:B------:R-:W-:Y:S05]  /*2d30*/  BSYNC B0 ;  /* 0x0000000000007941 */ /* 0x000fea0003800000 */
.L_x_782:
[----:B------:R-:W-:Y:S01]  /*2d40*/  UMOV UR5, 0xffffffff ;  /* 0xffffffff00057882 */ /* 0x000fe20000000000 */
[----:B------:R-:W-:Y:S02]  /*2d50*/  ISETP.GT.U32.AND P0, PT, R9, 0xff, PT ;  /* 0x000000ff0900780c */ /* 0x000fe40003f04070 */
[----:B------:R-:W-:Y:S11]  /*2d60*/  BRA.DIV UR5, `(.L_x_788) ;  /* 0x0000003205e07947 */ /* 0x000ff6000b800000 */
[----:B------:R-:W-:Y:S01]  /*2d70*/  NOP ;  /* 0x0000000000007918 */ /* 0x000fe20000000000 */
.L_x_930:
[----:B------:R-:W-:Y:S04]  /*2d80*/  BSSY.RECONVERGENT B0, `(.L_x_789) ;  /* 0x000006a000007945 */ /* 0x000fe80003800200 */
[----:B------:R-:W-:Y:S05]  /*2d90*/  @P0 BRA `(.L_x_790) ;  /* 0x0000000400a00947 */ /* 0x000fea0003800000 */
[----:B---3--:R-:W-:-:S07]  /*2da0*/  IMAD.MOV.U32 R15, RZ, RZ, R9 ;  /* 0x000000ffff0f7224 */ /* 0x008fce00078e0009 */
.L_x_798:
        /* <DEDUP_REMOVED lines=24> */
.L_x_797:
        /* <DEDUP_REMOVED lines=11> */
.L_x_796:
        /* <DEDUP_REMOVED lines=28> */
.L_x_795:
[----:B------:R-:W-:Y:S01]  /*31a0*/  FMUL R0, RZ, R16 ;  /* 0x00000010ff007220 */ /* 0x000fe20000400000 */
[----:B------:R-:W-:-:S07]  /*31b0*/  IMAD.MOV.U32 R18, RZ, RZ, RZ ;  /* 0x000000ffff127224 */ /* 0x000fce00078e00ff */
.L_x_794:
[----:B------:R-:W-:Y:S05]  /*31c0*/  BSYNC.RECONVERGENT B2 ;  /* 0x0000000000027941 */ /* 0x000fea0003800200 */
.L_x_793:
        /* <DEDUP_REMOVED lines=33> */
.L_x_792:
[----:B------:R-:W-:Y:S05]  /*33e0*/  BSYNC.RECONVERGENT B1 ;  /* 0x0000000000017941 */ /* 0x000fea0003800200 */
.L_x_791:
[----:B------:R-:W-:-:S05]  /*33f0*/  VIADD R15, R15, UR8 ;  /* 0x000000080f0f7c36 */ /* 0x000fca0008000000 */
[----:B------:R-:W-:-:S13]  /*3400*/  ISETP.GE.U32.AND P0, PT, R15, 0x100, PT ;  /* 0x000001000f00780c */ /* 0x000fda0003f06070 */
[----:B------:R-:W-:Y:S05]  /*3410*/  @!P0 BRA `(.L_x_798) ;  /* 0xfffffff800648947 */ /* 0x000fea000383ffff */
.L_x_790:
[----:B------:R-:W-:Y:S05]  /*3420*/  BSYNC.RECONVERGENT B0 ;  /* 0x0000000000007941 */ /* 0x000fea0003800200 */
.L_x_789:
[----:B------:R-:W-:Y:S01]  /*3430*/  UMOV UR5, 0xffffffff ;  /* 0xffffffff00057882 */ /* 0x000fe20000000000 */
[----:B------:R-:W-:Y:S02]  /*3440*/  ISETP.NE.AND P1, PT, R10, RZ, PT ;  /* 0x000000ff0a00720c */ /* 0x000fe40003f25270 */
[----:B------:R-:W-:Y:S11]  /*3450*/  BRA.DIV UR5, `(.L_x_799) ;  /* 0x0000002e05407947 */ /* 0x000ff6000b800000 */
[----:B------:R-:W-:Y:S06]  /*3460*/  BAR.SYNC.DEFER_BLOCKING 0x0 ;  /* 0x0000000000007b1d */ /* 0x000fec0000010000 */
[----:B------:R-:W-:Y:S01]  /*3470*/  NOP ;  /* 0x0000000000007918 */ /* 0x000fe20000000000 */
.L_x_934:
        /* <DEDUP_REMOVED lines=10> */
.L_x_801:
[----:B------:R-:W-:Y:S05]  /*3520*/  BSYNC.RECONVERGENT B0 ;  /* 0x0000000000007941 */ /* 0x000fea0003800200 */
.L_x_800:
[----:B------:R-:W-:-:S03]  /*3530*/  UMOV UR5, 0xffffffff ;  /* 0xffffffff00057882 */ /* 0x000fc60000000000 */
[----:B------:R-:W-:Y:S05]  /*3540*/  BRA.DIV UR5, `(.L_x_802) ;  /* 0x0000002e05407947 */ /* 0x000fea000b800000 */
[----:B------:R-:W-:Y:S06]  /*3550*/  BAR.SYNC.DEFER_BLOCKING 0x0 ;  /* 0x0000000000007b1d */ /* 0x000fec0000010000 */
[----:B------:R-:W-:Y:S01]  /*3560*/  NOP ;  /* 0x0000000000007918 */ /* 0x000fe20000000000 */
.L_x_938:
        /* <DEDUP_REMOVED lines=10> */
.L_x_804:
[----:B------:R-:W-:Y:S05]  /*3610*/  BSYNC.RECONVERGENT B0 ;  /* 0x0000000000007941 */ /* 0x000fea0003800200 */
.L_x_803:
[----:B------:R-:W-:-:S03]  /*3620*/  UMOV UR5, 0xffffffff ;  /* 0xffffffff00057882 */ /* 0x000fc60000000000 */
[----:B------:R-:W-:Y:S05]  /*3630*/  BRA.DIV UR5, `(.L_x_805) ;  /* 0x0000002e05407947 */ /* 0x000fea000b800000 */
[----:B------:R-:W-:Y:S01]  /*3640*/  NOP ;  /* 0x0000000000007918 */ /* 0x000fe20000000000 */
.L_x_941:
        /* <DEDUP_REMOVED lines=13> */
.L_x_811:
[----:B------:R-:W2:Y:S02]  /*3720*/  LD.E.STRONG.SM R0, desc[UR6][R6.64+0x4] ;  /* 0x0000040606007980 */ /* 0x000ea4000c10b900 */
[----:B--2---:R-:W-:Y:S01]  /*3730*/  NOP ;  /* 0x0000000000007918 */ /* 0x004fe20000000000 */
[----:B------:R-:W-:Y:S05]  /*3740*/  YIELD ;  /* 0x0000000000007946 */ /* 0x000fea0003800000 */
[----:B------:R-:W-:-:S13]  /*3750*/  LOP3.LUT P0, RZ, R0, R11, RZ, 0xc0, !PT ;  /* 0x0000000b00ff7212 */ /* 0x000fda000780c0ff */
[----:B------:R-:W-:Y:S05]  /*3760*/  @P0 BRA `(.L_x_811) ;  /* 0xfffffffc00ec0947 */ /* 0x000fea000383ffff */
.L_x_810:
[----:B------:R-:W-:Y:S05]  /*3770*/  BSYNC B1 ;  /* 0x0000000000017941 */ /* 0x000fea0003800000 */
.L_x_809:
[----:B------:R-:W-:Y:S05]  /*3780*/  BRA `(.L_x_807) ;  /* 0x00000000001c7947 */ /* 0x000fea0003800000 */
.L_x_808:
[----:B------:R-:W0:Y:S01]  /*3790*/  S2R R0, SR_LANEID ;  /* 0x0000000000007919 */ /* 0x000e220000000000 */
[----:B------:R-:W1:Y:S01]  /*37a0*/  REDUX UR9, R14 ;  /* 0x000000000e0973c4 */ /* 0x000e620000000000 */
[----:B------:R-:W-:Y:S02]  /*37b0*/  VOTEU.ANY UR5, UPT, PT ;  /* 0x0000000000057886 */ /* 0x000fe400038e0100 */
[----:B------:R-:W-:Y:S01]  /*37c0*/  UFLO.U32 UR5, UR5 ;  /* 0x00000005000572bd */ /* 0x000fe200080e0000 */
[----:B-1----:R-:W-:-:S05]  /*37d0*/  IMAD.U32 R3, RZ, RZ, UR9 ;  /* 0x00000009ff037e24 */ /* 0x002fca000f8e00ff */
[----:B0-----:R-:W-:-:S13]  /*37e0*/  ISETP.EQ.U32.AND P0, PT, R0, UR5, PT ;  /* 0x0000000500007c0c */ /* 0x001fda000bf02070 */
[----:B------:R0:W-:Y:S02]  /*37f0*/  @P0 ATOM.E.AND.STRONG.SM PT, RZ, desc[UR6][R6.64+0x4], R3 ;  /* 0x8000040306ff098a */ /* 0x0001e4000a9eb106 */
.L_x_807:
[----:B------:R-:W-:Y:S05]  /*3800*/  BSYNC B0 ;  /* 0x0000000000007941 */ /* 0x000fea0003800000 */
.L_x_806:
[----:B------:R-:W-:Y:S01]  /*3810*/  UMOV UR5, 0xffffffff ;  /* 0xffffffff00057882 */ /* 0x000fe20000000000 */
[----:B------:R-:W-:Y:S02]  /*3820*/  ISETP.GT.U32.AND P0, PT, R9, 0xff, PT ;  /* 0x000000ff0900780c */ /* 0x000fe40003f04070 */
[----:B------:R-:W-:Y:S11]  /*3830*/  BRA.DIV UR5, `(.L_x_812) ;  /* 0x0000002a05dc7947 */ /* 0x000ff6000b800000 */
[----:B------:R-:W-:Y:S01]  /*3840*/  NOP ;  /* 0x0000000000007918 */ /* 0x000fe20000000000 */
.L_x_944:
[----:B------:R-:W-:Y:S04]  /*3850*/  BSSY.RECONVERGENT B0, `(.L_x_813) ;  /* 0x000006a000007945 */ /* 0x000fe80003800200 */
[----:B------:R-:W-:Y:S05]  /*3860*/  @P0 BRA `(.L_x_814) ;  /* 0x0000000400a00947 */ /* 0x000fea0003800000 */
[----:B---3--:R-:W-:-:S07]  /*3870*/  IMAD.MOV.U32 R15, RZ, RZ, R9 ;  /* 0x000000ffff0f7224 */ /* 0x008fce00078e0009 */
.L_x_822:
        /* <DEDUP_REMOVED lines=24> */
.L_x_821:
        /* <DEDUP_REMOVED lines=11> */
.L_x_820:
        /* <DEDUP_REMOVED lines=28> */
.L_x_819:
[----:B------:R-:W-:Y:S01]  /*3c70*/  FMUL R0, RZ, R16 ;  /* 0x00000010ff007220 */ /* 0x000fe20000400000 */
[----:B------:R-:W-:-:S07]  /*3c80*/  IMAD.MOV.U32 R18, RZ, RZ, RZ ;  /* 0x000000ffff127224 */ /* 0x000fce00078e00ff */
.L_x_818:
[----:B------:R-:W-:Y:S05]  /*3c90*/  BSYNC.RECONVERGENT B2 ;  /* 0x0000000000027941 */ /* 0x000fea0003800200 */
.L_x_817:
        /* <DEDUP_REMOVED lines=33> */
.L_x_816:
[----:B------:R-:W-:Y:S05]  /*3eb0*/  BSYNC.RECONVERGENT B1 ;  /* 0x0000000000017941 */ /* 0x000fea0003800200 */
.L_x_815:
[----:B------:R-:W-:-:S05]  /*3ec0*/  VIADD R15, R15, UR8 ;  /* 0x000000080f0f7c36 */ /* 0x000fca0008000000 */
[----:B------:R-:W-:-:S13]  /*3ed0*/  ISETP.GE.U32.AND P0, PT, R15, 0x100, PT ;  /* 0x000001000f00780c */ /* 0x000fda0003f06070 */
[----:B------:R-:W-:Y:S05]  /*3ee0*/  @!P0 BRA `(.L_x_822) ;  /* 0xfffffff800648947 */ /* 0x000fea000383ffff */
.L_x_814:
[----:B------:R-:W-:Y:S05]  /*3ef0*/  BSYNC.RECONVERGENT B0 ;  /* 0x0000000000007941 */ /* 0x000fea0003800200 */
.L_x_813:
[----:B------:R-:W-:Y:S01]  /*3f00*/  UMOV UR5, 0xffffffff ;  /* 0xffffffff00057882 */ /* 0x000fe20000000000 */
[----:B------:R-:W-:Y:S02]  /*3f10*/  ISETP.NE.AND P1, PT, R10, RZ, PT ;  /* 0x000000ff0a00720c */ /* 0x000fe40003f25270 */
[----:B------:R-:W-:Y:S11]  /*3f20*/  BRA.DIV UR5, `(.L_x_823) ;  /* 0x00000026053c7947 */ /* 0x000ff6000b800000 */
[----:B------:R-:W-:Y:S06]  /*3f30*/  BAR.SYNC.DEFER_BLOCKING 0x0 ;  /* 0x0000000000007b1d */ /* 0x000fec0000010000 */
[----:B------:R-:W-:Y:S01]  /*3f40*/  NOP ;  /* 0x0000000000007918 */ /* 0x000fe20000000000 */
.L_x_948:
        /* <DEDUP_REMOVED lines=10> */
.L_x_825:
[----:B------:R-:W-:Y:S05]  /*3ff0*/  BSYNC.RECONVERGENT B0 ;  /* 0x0000000000007941 */ /* 0x000fea0003800200 */
.L_x_824:
[----:B------:R-:W-:-:S03]  /*4000*/  UMOV UR5, 0xffffffff ;  /* 0xffffffff00057882 */ /* 0x000fc60000000000 */
[----:B------:R-:W-:Y:S05]  /*4010*/  BRA.DIV UR5, `(.L_x_826) ;  /* 0x00000026053c7947 */ /* 0x000fea000b800000 */
[----:B------:R-:W-:Y:S06]  /*4020*/  BAR.SYNC.DEFER_BLOCKING 0x0 ;  /* 0x0000000000007b1d */ /* 0x000fec0000010000 */
[----:B------:R-:W-:Y:S01]  /*4030*/  NOP ;  /* 0x0000000000007918 */ /* 0x000fe20000000000 */
.L_x_952:
        /* <DEDUP_REMOVED lines=10> */
.L_x_828:
[----:B------:R-:W-:Y:S05]  /*40e0*/  BSYNC.RECONVERGENT B0 ;  /* 0x0000000000007941 */ /* 0x000fea0003800200 */
.L_x_827:
[----:B------:R-:W-:-:S03]  /*40f0*/  UMOV UR5, 0xffffffff ;  /* 0xffffffff00057882 */ /* 0x000fc60000000000 */
[----:B------:R-:W-:Y:S05]  /*4100*/  BRA.DIV UR5, `(.L_x_829) ;  /* 0x00000026053c7947 */ /* 0x000fea000b800000 */
[----:B------:R-:W-:Y:S01]  /*4110*/  NOP ;  /* 0x0000000000007918 */ /* 0x000fe20000000000 */
.L_x_955:
        /* <DEDUP_REMOVED lines=13> */
.L_x_835:
[----:B------:R-:W2:Y:S02]  /*41f0*/  LD.E.STRONG.SM R0, desc[UR6][R6.64+0x4] ;  /* 0x0000040606007980 */ /* 0x000ea4000c10b900 */
[----:B--2---:R-:W-:Y:S01]  /*4200*/  NOP ;  /* 0x0000000000007918 */ /* 0x004fe20000000000 */
[----:B------:R-:W-:Y:S05]  /*4210*/  YIELD ;  /* 0x0000000000007946 */ /* 0x000fea0003800000 */
[----:B------:R-:W-:-:S13]  /*4220*/  LOP3.LUT P0, RZ, R0, R11, RZ, 0xc0, !PT ;  /* 0x0000000b00ff7212 */ /* 0x000fda000780c0ff */
[----:B------:R-:W-:Y:S05]  /*4230*/  @P0 BRA `(.L_x_835) ;  /* 0xfffffffc00ec0947 */ /* 0x000fea000383ffff */
.L_x_834:
[----:B------:R-:W-:Y:S05]  /*4240*/  BSYNC B1 ;  /* 0x0000000000017941 */ /* 0x000fea0003800000 */
.L_x_833:
[----:B------:R-:W-:Y:S05]  /*4250*/  BRA `(.L_x_831) ;  /* 0x00000000001c7947 */ /* 0x000fea0003800000 */
.L_x_832:
[----:B------:R-:W0:Y:S01]  /*4260*/  S2R R0, SR_LANEID ;  /* 0x0000000000007919 */ /* 0x000e220000000000 */
[----:B------:R-:W1:Y:S01]  /*4270*/  REDUX UR9, R14 ;  /* 0x000000000e0973c4 */ /* 0x000e620000000000 */
[----:B------:R-:W-:Y:S02]  /*4280*/  VOTEU.ANY UR5, UPT, PT ;  /* 0x0000000000057886 */ /* 0x000fe400038e0100 */
[----:B------:R-:W-:Y:S01]  /*4290*/  UFLO.U32 UR5, UR5 ;  /* 0x00000005000572bd */ /* 0x000fe200080e0000 */
[----:B-1----:R-:W-:-:S05]  /*42a0*/  MOV R3, UR9 ;  /* 0x0000000900037c02 */ /* 0x002fca0008000f00 */
[----:B0-----:R-:W-:-:S13]  /*42b0*/  ISETP.EQ.U32.AND P0, PT, R0, UR5, PT ;  /* 0x0000000500007c0c */ /* 0x001fda000bf02070 */
[----:B------:R0:W-:Y:S02]  /*42c0*/  @P0 ATOM.E.AND.STRONG.SM PT, RZ, desc[UR6][R6.64+0x4], R3 ;  /* 0x8000040306ff098a */ /* 0x0001e4000a9eb106 */
.L_x_831:
[----:B------:R-:W-:Y:S05]  /*42d0*/  BSYNC B0 ;  /* 0x0000000000007941 */ /* 0x000fea0003800000 */
.L_x_830:
[----:B------:R-:W-:Y:S01]  /*42e0*/  UMOV UR5, 0xffffffff ;  /* 0xffffffff00057882 */ /* 0x000fe20000000000 */
[----:B------:R-:W-:Y:S02]  /*42f0*/  ISETP.GT.U32.AND P0, PT, R9, 0xff, PT ;  /* 0x000000ff0900780c */ /* 0x000fe40003f04070 */
[----:B------:R-:W-:Y:S11]  /*4300*/  BRA.DIV UR5, `(.L_x_836) ;  /* 0x0000002205d87947 */ /* 0x000ff6000b800000 */
[----:B------:R-:W-:Y:S01]  /*4310*/  NOP ;  /* 0x0000000000007918 */ /* 0x000fe20000000000 */
.L_x_958:
[----:B------:R-:W-:Y:S04]  /*4320*/  BSSY.RECONVERGENT B0, `(.L_x_837) ;  /* 0x000006a000007945 */ /* 0x000fe80003800200 */
[----:B------:R-:W-:Y:S05]  /*4330*/  @P0 BRA `(.L_x_838) ;  /* 0x0000000400a00947 */ /* 0x000fea0003800000 */
[----:B---3--:R-:W-:-:S07]  /*4340*/  IMAD.MOV.U32 R15, RZ, RZ, R9 ;  /* 0x000000ffff0f7224 */ /* 0x008fce00078e0009 */
.L_x_846:
        /* <DEDUP_REMOVED lines=24> */
.L_x_845:
        /* <DEDUP_REMOVED lines=11> */
.L_x_844:
        /* <DEDUP_REMOVED lines=28> */
.L_x_843:
[----:B------:R-:W-:Y:S01]  /*4740*/  FMUL R0, RZ, R16 ;  /* 0x00000010ff007220 */ /* 0x000fe20000400000 */
[----:B------:R-:W-:-:S07]  /*4750*/  IMAD.MOV.U32 R18, RZ, RZ, RZ ;  /* 0x000000ffff127224 */ /* 0x000fce00078e00ff */
.L_x_842:
[----:B------:R-:W-:Y:S05]  /*4760*/  BSYNC.RECONVERGENT B2 ;  /* 0x0000000000027941 */ /* 0x000fea0003800200 */
.L_x_841:
        /* <DEDUP_REMOVED lines=33> */
.L_x_840:
[----:B------:R-:W-:Y:S05]  /*4980*/  BSYNC.RECONVERGENT B1 ;  /* 0x0000000000017941 */ /* 0x000fea0003800200 */
.L_x_839:
[----:B------:R-:W-:-:S04]  /*4990*/  IADD3 R15, PT, PT, R15, UR8, RZ ;  /* 0x000000080f0f7c10 */ /* 0x000fc8000fffe0ff */
[----:B------:R-:W-:-:S13]  /*49a0*/  ISETP.GE.U32.AND P0, PT, R15, 0x100, PT ;  /* 0x000001000f00780c */ /* 0x000fda0003f06070 */
[----:B------:R-:W-:Y:S05]  /*49b0*/  @!P0 BRA `(.L_x_846) ;  /* 0xfffffff800648947 */ /* 0x000fea000383ffff */
.L_x_838:
[----:B------:R-:W-:Y:S05]  /*49c0*/  BSYNC.RECONVERGENT B0 ;  /* 0x0000000000007941 */ /* 0x000fea0003800200 */
.L_x_837:
[----:B------:R-:W-:Y:S01]  /*49d0*/  UMOV UR5, 0xffffffff ;  /* 0xffffffff00057882 */ /* 0x000fe20000000000 */
[----:B------:R-:W-:Y:S02]  /*49e0*/  ISETP.NE.AND P1, PT, R10, RZ, PT ;  /* 0x000000ff0a00720c */ /* 0x000fe40003f25270 */
[----:B------:R-:W-:Y:S11]  /*49f0*/  BRA.DIV UR5, `(.L_x_847) ;  /* 0x0000001e05387947 */ /* 0x000ff6000b800000 */
[----:B------:R-:W-:Y:S06]  /*4a00*/  BAR.SYNC.DEFER_BLOCKING 0x0 ;  /* 0x0000000000007b1d */ /* 0x000fec0000010000 */
[----:B------:R-:W-:Y:S01]  /*4a10*/  NOP ;  /* 0x0000000000007918 */ /* 0x000fe20000000000 */
.L_x_962:
        /* <DEDUP_REMOVED lines=10> */
.L_x_849:
[----:B------:R-:W-:Y:S05]  /*4ac0*/  BSYNC.RECONVERGENT B0 ;  /* 0x0000000000007941 */ /* 0x000fea0003800200 */
.L_x_848:
[----:B------:R-:W-:-:S03]  /*4ad0*/  UMOV UR5, 0xffffffff ;  /* 0xffffffff00057882 */ /* 0x000fc60000000000 */
[----:B------:R-:W-:Y:S05]  /*4ae0*/  BRA.DIV UR5, `(.L_x_850) ;  /* 0x0000001e05387947 */ /* 0x000fea000b800000 */
[----:B------:R-:W-:Y:S06]  /*4af0*/  BAR.SYNC.DEFER_BLOCKING 0x0 ;  /* 0x0000000000007b1d */ /* 0x000fec0000010000 */
[----:B------:R-:W-:Y:S01]  /*4b00*/  NOP ;  /* 0x0000000000007918 */ /* 0x000fe20000000000 */
.L_x_966:
        /* <DEDUP_REMOVED lines=10> */
.L_x_852:
[----:B------:R-:W-:Y:S05]  /*4bb0*/  BSYNC.RECONVERGENT B0 ;  /* 0x0000000000007941 */ /* 0x000fea0003800200 */
.L_x_851:
[----:B------:R-:W-:-:S03]  /*4bc0*/  UMOV UR5, 0xffffffff ;  /* 0xffffffff00057882 */ /* 0x000fc60000000000 */
[----:B------:R-:W-:Y:S05]  /*4bd0*/  BRA.DIV UR5, `(.L_x_853) ;  /* 0x0000001e05387947 */ /* 0x000fea000b800000 */
[----:B------:R-:W-:Y:S01]  /*4be0*/  NOP ;  /* 0x0000000000007918 */ /* 0x000fe20000000000 */
.L_x_969:
        /* <DEDUP_REMOVED lines=13> */
.L_x_859:
[----:B------:R-:W2:Y:S02]  /*4cc0*/  LD.E.STRONG.SM R0, desc[UR6][R6.64+0x4] ;  /* 0x0000040606007980 */ /* 0x000ea4000c10b900 */
[----:B--2---:R-:W-:Y:S01]  /*4cd0*/  NOP ;  /* 0x0000000000007918 */ /* 0x004fe20000000000 */
[----:B------:R-:W-:Y:S05]  /*4ce0*/  YIELD ;  /* 0x0000000000007946 */ /* 0x000fea0003800000 */
[----:B------:R-:W-:-:S13]  /*4cf0*/  LOP3.LUT P0, RZ, R0, R11, RZ, 0xc0, !PT ;  /* 0x0000000b00ff7212 */ /* 0x000fda000780c0ff */
[----:B------:R-:W-:Y:S05]  /*4d00*/  @P0 BRA `(.L_x_859) ;  /* 0xfffffffc00ec0947 */ /* 0x000fea000383ffff */
.L_x_858:
[----:B------:R-:W-:Y:S05]  /*4d10*/  BSYNC B1 ;  /* 0x0000000000017941 */ /* 0x000fea0003800000 */
.L_x_857:
[----:B------:R-:W-:Y:S05]  /*4d20*/  BRA `(.L_x_855) ;  /* 0x00000000001c7947 */ /* 0x000fea0003800000 */
.L_x_856:
[----:B------:R-:W0:Y:S01]  /*4d30*/  S2R R0, SR_LANEID ;  /* 0x0000000000007919 */ /* 0x000e220000000000 */
[----:B------:R-:W1:Y:S01]  /*4d40*/  REDUX UR9, R14 ;  /* 0x000000000e0973c4 */ /* 0x000e620000000000 */
[----:B------:R-:W-:Y:S02]  /*4d50*/  VOTEU.ANY UR5, UPT, PT ;  /* 0x0000000000057886 */ /* 0x000fe400038e0100 */
[----:B------:R-:W-:Y:S01]  /*4d60*/  UFLO.U32 UR5, UR5 ;  /* 0x00000005000572bd */ /* 0x000fe200080e0000 */
[----:B-1----:R-:W-:-:S05]  /*4d70*/  IMAD.U32 R3, RZ, RZ, UR9 ;  /* 0x00000009ff037e24 */ /* 0x002fca000f8e00ff */
[----:B0-----:R-:W-:-:S13]  /*4d80*/  ISETP.EQ.U32.AND P0, PT, R0, UR5, PT ;  /* 0x0000000500007c0c */ /* 0x001fda000bf02070 */
[----:B------:R0:W-:Y:S02]  /*4d90*/  @P0 ATOM.E.AND.STRONG.SM PT, RZ, desc[UR6][R6.64+0x4], R3 ;  /* 0x8000040306ff098a */ /* 0x0001e4000a9eb106 */
.L_x_855:
[----:B------:R-:W-:Y:S05]  /*4da0*/  BSYNC B0 ;  /* 0x0000000000007941 */ /* 0x000fea0003800000 */
.L_x_854:
[----:B------:R-:W-:Y:S01]  /*4db0*/  UMOV UR5, 0xffffffff ;  /* 0xffffffff00057882 */ /* 0x000fe20000000000 */
[----:B------:R-:W-:Y:S02]  /*4dc0*/  ISETP.GT.U32.AND P0, PT, R9, 0xff, PT ;  /* 0x000000ff0900780c */ /* 0x000fe40003f04070 */
[----:B------:R-:W-:Y:S11]  /*4dd0*/  BRA.DIV UR5, `(.L_x_860) ;  /* 0x0000001a05d47947 */ /* 0x000ff6000b800000 */
[----:B------:R-:W-:Y:S01]  /*4de0*/  NOP ;  /* 0x0000000000007918 */ /* 0x000fe20000000000 */
.L_x_972:
[----:B------:R-:W-:Y:S04]  /*4df0*/  BSSY.RECONVERGENT B0, `(.L_x_861) ;  /* 0x000006e000007945 */ /* 0x000fe80003800200 */
[----:B------:R-:W-:Y:S05]  /*4e00*/  @P0 BRA `(.L_x_862) ;  /* 0x0000000400b00947 */ /* 0x000fea0003800000 */
[----:B---3--:R-:W-:-:S07]  /*4e10*/  IMAD.MOV.U32 R5, RZ, RZ, R9 ;  /* 0x000000ffff057224 */ /* 0x008fce00078e0009 */
.L_x_870:
        /* <DEDUP_REMOVED lines=18> */
[----:B------:R-:W-:Y:S02]  /*4f40*/  IMAD.SHL.U32 R2, R15, 0x100, RZ ;  /* 0x000001000f027824 */ /* 0x000fe400078e00ff */
[----:B------:R-:W-:Y:S01]  /*4f50*/  HFMA2 R6, -RZ, RZ, 0, 0 ;  /* 0x00000000ff067431 */ /* 0x000fe200000001ff */
[----:B------:R-:W-:Y:S01]  /*4f60*/  BSSY.RECONVERGENT B3, `(.L_x_868) ;  /* 0x0000012000037945 */ /* 0x000fe20003800200 */
[----:B------:R-:W-:Y:S02]  /*4f70*/  IMAD.MOV.U32 R13, RZ, RZ, RZ ;  /* 0x000000ffff0d7224 */ /* 0x000fe400078e00ff */
[----:B------:R-:W-:Y:S01]  /*4f80*/  IMAD.MOV.U32 R4, RZ, RZ, RZ ;  /* 0x000000ffff047224 */ /* 0x000fe200078e00ff */
[----:B------:R-:W-:Y:S01]  /*4f90*/  LOP3.LUT R17, R2, 0x80000000, RZ, 0xfc, !PT ;  /* 0x8000000002117812 */ /* 0x000fe200078efcff */
[----:B------:R-:W-:Y:S02]  /*4fa0*/  IMAD.MOV.U32 R0, RZ, RZ, R1 ;  /* 0x000000ffff007224 */ /* 0x000fe400078e0001 */
[----:B0-----:R-:W-:-:S02]  /*4fb0*/  IMAD.U32 R10, RZ, RZ, UR10 ;  /* 0x0000000aff0a7e24 */ /* 0x001fc4000f8e00ff */
[----:B------:R-:W-:-:S07]  /*4fc0*/  IMAD.U32 R11, RZ, RZ, UR11 ;  /* 0x0000000bff0b7e24 */ /* 0x000fce000f8e00ff */
.L_x_869:
        /* <DEDUP_REMOVED lines=12> */
.L_x_868:
        /* <DEDUP_REMOVED lines=28> */
.L_x_867:
[----:B------:R-:W-:Y:S01]  /*5250*/  FMUL R0, RZ, R15 ;  /* 0x0000000fff007220 */ /* 0x000fe20000400000 */
[----:B------:R-:W-:-:S07]  /*5260*/  IMAD.MOV.U32 R12, RZ, RZ, RZ ;  /* 0x000000ffff0c7224 */ /* 0x000fce00078e00ff */
.L_x_866:
[----:B------:R-:W-:Y:S05]  /*5270*/  BSYNC.RECONVERGENT B2 ;  /* 0x0000000000027941 */ /* 0x000fea0003800200 */
.L_x_865:
        /* <DEDUP_REMOVED lines=33> */
.L_x_864:
[----:B------:R-:W-:Y:S05]  /*5490*/  BSYNC.RECONVERGENT B1 ;  /* 0x0000000000017941 */ /* 0x000fea0003800200 */
.L_x_863:
[----:B------:R-:W-:-:S05]  /*54a0*/  VIADD R5, R5, UR8 ;  /* 0x0000000805057c36 */ /* 0x000fca0008000000 */
[----:B------:R-:W-:-:S13]  /*54b0*/  ISETP.GE.U32.AND P0, PT, R5, 0x100, PT ;  /* 0x000001000500780c */ /* 0x000fda0003f06070 */
[----:B------:R-:W-:Y:S05]  /*54c0*/  @!P0 BRA `(.L_x_870) ;  /* 0xfffffff800548947 */ /* 0x000fea000383ffff */
.L_x_862:
[----:B------:R-:W-:Y:S05]  /*54d0*/  BSYNC.RECONVERGENT B0 ;  /* 0x0000000000007941 */ /* 0x000fea0003800200 */
.L_x_861:
[----:B------:R-:W-:Y:S01]  /*54e0*/  UMOV UR5, 0xffffffff ;  /* 0xffffffff00057882 */ /* 0x000fe20000000000 */
[----:B------:R-:W-:Y:S02]  /*54f0*/  ISETP.GT.U32.AND P0, PT, R9, 0x3f, PT ;  /* 0x0000003f0900780c */ /* 0x000fe40003f04070 */
[----:B------:R-:W-:Y:S11]  /*5500*/  BRA.DIV UR5, `(.L_x_871) ;  /* 0x0000001605247947 */ /* 0x000ff6000b800000 */
[----:B------:R-:W-:Y:S06]  /*5510*/  BAR.SYNC.DEFER_BLOCKING 0x0 ;  /* 0x0000000000007b1d */ /* 0x000fec0000010000 */
.L_x_975:
[----:B------:R-:W-:Y:S05]  /*5520*/  @P0 EXIT ;  /* 0x000000000000094d */ /* 0x000fea0003800000 */
[----:B------:R-:W-:Y:S01]  /*5530*/  LEA R0, R9, UR4, 0x5 ;  /* 0x0000000409007c11 */ /* 0x000fe2000f8e28ff */
[----:B01234-:R-:W0:Y:S01]  /*5540*/  LDC.64 R2, c[0x0][0x388] ;  /* 0x0000e200ff027b82 */ /* 0x01fe220000000a00 */
[----:B------:R-:W-:-:S03]  /*5550*/  LEA R8, R8, R9, 0x6 ;  /* 0x0000000908087211 */ /* 0x000fc600078e30ff */
[----:B------:R-:W1:Y:S02]  /*5560*/  LDS.128 R12, [R0] ;  /* 0x00000000000c7984 */ /* 0x000e640000000c00 */
[----:B------:R-:W-:Y:S02]  /*5570*/  IMAD.SHL.U32 R9, R8, 0x4, RZ ;  /* 0x0000000408097824 */ /* 0x000fe400078e00ff */
[----:B------:R-:W2:Y:S02]  /*5580*/  LDS.128 R4, [R0+0x10] ;  /* 0x0000100000047984 */ /* 0x000ea40000000c00 */
[----:B0-----:R-:W-:-:S05]  /*5590*/  IMAD.WIDE.U32 R2, R9, 0x8, R2 ;  /* 0x0000000809027825 */ /* 0x001fca00078e0002 */
[----:B-1----:R-:W-:Y:S04]  /*55a0*/  STG.E.64 desc[UR6][R2.64], R12 ;  /* 0x0000000c02007986 */ /* 0x002fe8000c101b06 */
[----:B------:R-:W-:Y:S04]  /*55b0*/  STG.E.64 desc[UR6][R2.64+0x8], R14 ;  /* 0x0000080e02007986 */ /* 0x000fe8000c101b06 */
[----:B--2---:R-:W-:Y:S04]  /*55c0*/  STG.E.64 desc[UR6][R2.64+0x10], R4 ;  /* 0x0000100402007986 */ /* 0x004fe8000c101b06 */
[----:B------:R-:W-:Y:S01]  /*55d0*/  STG.E.64 desc[UR6][R2.64+0x18], R6 ;  /* 0x0000180602007986 */ /* 0x000fe2000c101b06 */
[----:B------:R-:W-:Y:S05]  /*55e0*/  EXIT ;  /* 0x000000000000794d */ /* 0x000fea0003800000 */
.L_x_697:
[----:B------:R-:W-:Y:S01]  /*55f0*/  BSSY B0, `(.L_x_872) ;  /* 0x0000005000007945 */ /* 0x000fe20003800000 */
[----:B------:R-:W-:-:S07]  /*5600*/  IMAD.MOV.U32 R0, RZ, RZ, -0x1 ;  /* 0xffffffffff007424 */ /* 0x000fce00078e00ff */
[----:B012---:R-:W-:Y:S05]  /*5610*/  WARPSYNC.COLLECTIVE R0, `(.L_x_873) ;  /* 0x0000000000087348 */ /* 0x007fea0003c00000 */
[----:B------:R-:W-:Y:S01]  /*5620*/  NOP ;  /* 0x0000000000007918 */ /* 0x000fe20000000000 */
[----:B012---:R-:W-:Y:S05]  /*5630*/  ENDCOLLECTIVE ;  /* 0x000000000000791b */ /* 0x007fea0003800000 */
.L_x_873:
[----:B------:R-:W-:Y:S05]  /*5640*/  BSYNC B0 ;  /* 0x0000000000007941 */ /* 0x000fea0003800000 */
.L_x_872:
[----:B------:R-:W-:Y:S05]  /*5650*/  BRA `(.L_x_874) ;  /* 0xffffffb000487947 */ /* 0x000fea000383ffff */
.L_x_703:
        /* <DEDUP_REMOVED lines=9> */
.L_x_876:
[----:B------:R-:W-:Y:S05]  /*56f0*/  BSYNC B0 ;  /* 0x0000000000007941 */ /* 0x000fea0003800000 */
.L_x_875:
[----:B------:R-:W-:-:S07]  /*5700*/  IMAD.MOV.U32 R0, RZ, RZ, -0x1 ;  /* 0xffffffffff007424 */ /* 0x000fce00078e00ff */
[----:B------:R-:W-:Y:S05]  /*5710*/  WARPSYNC.COLLECTIVE R0, `(.L_x_877) ;  /* 0x0000000000087348 */ /* 0x000fea0003c00000 */
[----:B------:R-:W-:Y:S01]  /*5720*/  NOP ;  /* 0x0000000000007918 */ /* 0x000fe20000000000 */
[----:B------:R-:W-:Y:S05]  /*5730*/  ENDCOLLECTIVE ;  /* 0x000000000000791b */ /* 0x000fea0003800000 */
.L_x_877:
[----:B------:R-:W-:Y:S05]  /*5740*/  BRA `(.L_x_878) ;  /* 0xffffffb0007c7947 */ /* 0x000fea000383ffff */
.L_x_706:
        /* <DEDUP_REMOVED lines=9> */
.L_x_880:
[----:B------:R-:W-:Y:S05]  /*57e0*/  BSYNC B0 ;  /* 0x0000000000007941 */ /* 0x000fea0003800000 */
.L_x_879:
[----:B------:R-:W-:-:S07]  /*57f0*/  IMAD.MOV.U32 R0, RZ, RZ, -0x1 ;  /* 0xffffffffff007424 */ /* 0x000fce00078e00ff */
[----:B------:R-:W-:Y:S05]  /*5800*/  WARPSYNC.COLLECTIVE R0, `(.L_x_881) ;  /* 0x0000000000087348 */ /* 0x000fea0003c00000 */
[----:B------:R-:W-:Y:S01]  /*5810*/  NOP ;  /* 0x0000000000007918 */ /* 0x000fe20000000000 */
[----:B------:R-:W-:Y:S05]  /*5820*/  ENDCOLLECTIVE ;  /* 0x000000000000791b */ /* 0x000fea0003800000 */
.L_x_881:
[----:B------:R-:W-:Y:S05]  /*5830*/  BRA `(.L_x_882) ;  /* 0xffffffb0007c7947 */ /* 0x000fea000383ffff */
.L_x_709:
[----:B------:R-:W-:Y:S01]  /*5840*/  BSSY B0, `(.L_x_883) ;  /* 0x0000005000007945 */ /* 0x000fe20003800000 */
[----:B------:R-:W-:-:S07]  /*5850*/  IMAD.MOV.U32 R0, RZ, RZ, -0x1 ;  /* 0xffffffffff007424 */ /* 0x000fce00078e00ff */
[----:B01234-:R-:W-:Y:S05]  /*5860*/  WARPSYNC.COLLECTIVE R0, `(.L_x_884) ;  /* 0x0000000000087348 */ /* 0x01ffea0003c00000 */
[----:B------:R-:W-:Y:S01]  /*5870*/  NOP ;  /* 0x0000000000007918 */ /* 0x000fe20000000000 */
[----:B01234-:R-:W-:Y:S05]  /*5880*/  ENDCOLLECTIVE ;  /* 0x000000000000791b */ /* 0x01ffea0003800000 */
.L_x_884:
[----:B------:R-:W-:Y:S05]  /*5890*/  BSYNC B0 ;  /* 0x0000000000007941 */ /* 0x000fea0003800000 */
.L_x_883:
[----:B------:R-:W-:Y:S05]  /*58a0*/  BRA `(.L_x_885) ;  /* 0xffffffb000987947 */ /* 0x000fea000383ffff */
.L_x_716:
[----:B------:R-:W-:Y:S01]  /*58b0*/  BSSY B0, `(.L_x_886) ;  /* 0x0000005000007945 */ /* 0x000fe20003800000 */
[----:B------:R-:W-:-:S07]  /*58c0*/  MOV R0, 0xffffffff ;  /* 0xffffffff00007802 */ /* 0x000fce0000000f00 */
[----:B01234-:R-:W-:Y:S05]  /*58d0*/  WARPSYNC.COLLECTIVE R0, `(.L_x_887) ;  /* 0x0000000000087348 */ /* 0x01ffea0003c00000 */
[----:B------:R-:W-:Y:S01]  /*58e0*/  NOP ;  /* 0x0000000000007918 */ /* 0x000fe20000000000 */
[----:B01234-:R-:W-:Y:S05]  /*58f0*/  ENDCOLLECTIVE ;  /* 0x000000000000791b */ /* 0x01ffea0003800000 */
.L_x_887:
[----:B------:R-:W-:Y:S05]  /*5900*/  BSYNC B0 ;  /* 0x0000000000007941 */ /* 0x000fea0003800000 */
.L_x_886:
[----:B------:R-:W-:Y:S05]  /*5910*/  BRA `(.L_x_888) ;  /* 0xffffffb000fc7947 */ /* 0x000fea000383ffff */
.L_x_727:
        /* <DEDUP_REMOVED lines=9> */
.L_x_890:
[----:B------:R-:W-:Y:S05]  /*59b0*/  BSYNC B0 ;  /* 0x0000000000007941 */ /* 0x000fea0003800000 */
.L_x_889:
[----:B------:R-:W-:-:S07]  /*59c0*/  IMAD.MOV.U32 R0, RZ, RZ, -0x1 ;  /* 0xffffffffff007424 */ /* 0x000fce00078e00ff */
[----:B------:R-:W-:Y:S05]  /*59d0*/  WARPSYNC.COLLECTIVE R0, `(.L_x_891) ;  /* 0x0000000000087348 */ /* 0x000fea0003c00000 */
[----:B------:R-:W-:Y:S01]  /*59e0*/  NOP ;  /* 0x0000000000007918 */ /* 0x000fe20000000000 */
[----:B------:R-:W-:Y:S05]  /*59f0*/  ENDCOLLECTIVE ;  /* 0x000000000000791b */ /* 0x000fea0003800000 */
.L_x_891:
[----:B------:R-:W-:Y:S05]  /*5a00*/  BRA `(.L_x_892) ;  /* 0xffffffb800807947 */ /* 0x000fea000383ffff */
.L_x_730:
        /* <DEDUP_REMOVED lines=9> */
.L_x_894:
[----:B------:R-:W-:Y:S05]  /*5aa0*/  BSYNC B0 ;  /* 0x0000000000007941 */ /* 0x000fea0003800000 */
.L_x_893:
[----:B------:R-:W-:-:S07]  /*5ab0*/  IMAD.MOV.U32 R0, RZ, RZ, -0x1 ;  /* 0xffffffffff007424 */ /* 0x000fce00078e00ff */
[----:B------:R-:W-:Y:S05]  /*5ac0*/  WARPSYNC.COLLECTIVE R0, `(.L_x_895) ;  /* 0x0000000000087348 */ /* 0x000fea0003c00000 */
[----:B------:R-:W-:Y:S01]  /*5ad0*/  NOP ;  /* 0x0000000000007918 */ /* 0x000fe20000000000 */
[----:B------:R-:W-:Y:S05]  /*5ae0*/  ENDCOLLECTIVE ;  /* 0x000000000000791b */ /* 0x000fea0003800000 */
.L_x_895:
[----:B------:R-:W-:Y:S05]  /*5af0*/  BRA `(.L_x_896) ;  /* 0xffffffb800807947 */ /* 0x000fea000383ffff */
.L_x_733:
[----:B------:R-:W-:Y:S01]  /*5b00*/  BSSY B0, `(.L_x_897) ;  /* 0x0000005000007945 */ /* 0x000fe20003800000 */
[----:B------:R-:W-:-:S07]  /*5b10*/  IMAD.MOV.U32 R0, RZ, RZ, -0x1 ;  /* 0xffffffffff007424 */ /* 0x000fce00078e00ff */
[----:B01234-:R-:W-:Y:S05]  /*5b20*/  WARPSYNC.COLLECTIVE R0, `(.L_x_898) ;  /* 0x0000000000087348 */ /* 0x01ffea0003c00000 */
[----:B------:R-:W-:Y:S01]  /*5b30*/  NOP ;  /* 0x0000000000007918 */ /* 0x000fe20000000000 */
[----:B01234-:R-:W-:Y:S05]  /*5b40*/  ENDCOLLECTIVE ;  /* 0x000000000000791b */ /* 0x01ffea0003800000 */
.L_x_898:
[----:B------:R-:W-:Y:S05]  /*5b50*/  BSYNC B0 ;  /* 0x0000000000007941 */ /* 0x000fea0003800000 */
.L_x_897:
[----:B------:R-:W-:Y:S05]  /*5b60*/  BRA `(.L_x_899) ;  /* 0xffffffb8009c7947 */ /* 0x000fea000383ffff */
.L_x_740:
[----:B------:R-:W-:Y:S01]  /*5b70*/  BSSY B0, `(.L_x_900) ;  /* 0x0000005000007945 */ /* 0x000fe20003800000 */
[----:B------:R-:W-:-:S07]  /*5b80*/  IMAD.MOV.U32 R0, RZ, RZ, -0x1 ;  /* 0xffffffffff007424 */ /* 0x000fce00078e00ff */
[----:B01234-:R-:W-:Y:S05]  /*5b90*/  WARPSYNC.COLLECTIVE R0, `(.L_x_901) ;  /* 0x0000000000087348 */ /* 0x01ffea0003c00000 */
[----:B------:R-:W-:Y:S01]  /*5ba0*/  NOP ;  /* 0x0000000000007918 */ /* 0x000fe20000000000 */
[----:B01234-:R-:W-:Y:S05]  /*5bb0*/  ENDCOLLECTIVE ;  /* 0x000000000000791b */ /* 0x01ffea0003800000 */
.L_x_901:
[----:B------:R-:W-:Y:S05]  /*5bc0*/  BSYNC B0 ;  /* 0x0000000000007941 */ /* 0x000fea0003800000 */
.L_x_900:
[----:B------:R-:W-:Y:S05]  /*5bd0*/  BRA `(.L_x_902) ;  /* 0xffffffbc00007947 */ /* 0x000fea000383ffff */
.L_x_751:
        /* <DEDUP_REMOVED lines=9> */
.L_x_904:
[----:B------:R-:W-:Y:S05]  /*5c70*/  BSYNC B0 ;  /* 0x0000000000007941 */ /* 0x000fea0003800000 */
.L_x_903:
[----:B------:R-:W-:-:S07]  /*5c80*/  MOV R0, 0xffffffff ;  /* 0xffffffff00007802 */ /* 0x000fce0000000f00 */
[----:B------:R-:W-:Y:S05]  /*5c90*/  WARPSYNC.COLLECTIVE R0, `(.L_x_905) ;  /* 0x0000000000087348 */ /* 0x000fea0003c00000 */
[----:B------:R-:W-:Y:S01]  /*5ca0*/  NOP ;  /* 0x0000000000007918 */ /* 0x000fe20000000000 */
[----:B------:R-:W-:Y:S05]  /*5cb0*/  ENDCOLLECTIVE ;  /* 0x000000000000791b */ /* 0x000fea0003800000 */
.L_x_905:
[----:B------:R-:W-:Y:S05]  /*5cc0*/  BRA `(.L_x_906) ;  /* 0xffffffc000847947 */ /* 0x000fea000383ffff */
.L_x_754:
        /* <DEDUP_REMOVED lines=9> */
.L_x_908:
[----:B------:R-:W-:Y:S05]  /*5d60*/  BSYNC B0 ;  /* 0x0000000000007941 */ /* 0x000fea0003800000 */
.L_x_907:
[----:B------:R-:W-:-:S07]  /*5d70*/  IMAD.MOV.U32 R0, RZ, RZ, -0x1 ;  /* 0xffffffffff007424 */ /* 0x000fce00078e00ff */
[----:B------:R-:W-:Y:S05]  /*5d80*/  WARPSYNC.COLLECTIVE R0, `(.L_x_909) ;  /* 0x0000000000087348 */ /* 0x000fea0003c00000 */
[----:B------:R-:W-:Y:S01]  /*5d90*/  NOP ;  /* 0x0000000000007918 */ /* 0x000fe20000000000 */
[----:B------:R-:W-:Y:S05]  /*5da0*/  ENDCOLLECTIVE ;  /* 0x000000000000791b */ /* 0x000fea0003800000 */
.L_x_909:
[----:B------:R-:W-:Y:S05]  /*5db0*/  BRA `(.L_x_910) ;  /* 0xffffffc000847947 */ /* 0x000fea000383ffff */
.L_x_757:
[----:B------:R-:W-:Y:S01]  /*5dc0*/  BSSY B0, `(.L_x_911) ;  /* 0x0000005000007945 */ /* 0x000fe20003800000 */
[----:B------:R-:W-:-:S07]  /*5dd0*/  IMAD.MOV.U32 R0, RZ, RZ, -0x1 ;  /* 0xffffffffff007424 */ /* 0x000fce00078e00ff */
[----:B01234-:R-:W-:Y:S05]  /*5de0*/  WARPSYNC.COLLECTIVE R0, `(.L_x_912) ;  /* 0x0000000000087348 */ /* 0x01ffea0003c00000 */
[----:B------:R-:W-:Y:S01]  /*5df0*/  NOP ;  /* 0x0000000000007918 */ /* 0x000fe20000000000 */
[----:B01234-:R-:W-:Y:S05]  /*5e00*/  ENDCOLLECTIVE ;  /* 0x000000000000791b */ /* 0x01ffea0003800000 */
.L_x_912:
[----:B------:R-:W-:Y:S05]  /*5e10*/  BSYNC B0 ;  /* 0x0000000000007941 */ /* 0x000fea0003800000 */
.L_x_911:
[----:B------:R-:W-:Y:S05]  /*5e20*/  BRA `(.L_x_913) ;  /* 0xffffffc000a07947 */ /* 0x000fea000383ffff */
.L_x_764:
[----:B------:R-:W-:Y:S01]  /*5e30*/  BSSY B0, `(.L_x_914) ;  /* 0x0000005000007945 */ /* 0x000fe20003800000 */
[----:B------:R-:W-:-:S07]  /*5e40*/  IMAD.MOV.U32 R0, RZ, RZ, -0x1 ;  /* 0xffffffffff007424 */ /* 0x000fce00078e00ff */
[----:B01234-:R-:W-:Y:S05]  /*5e50*/  WARPSYNC.COLLECTIVE R0, `(.L_x_915) ;  /* 0x0000000000087348 */ /* 0x01ffea0003c00000 */
[----:B------:R-:W-:Y:S01]  /*5e60*/  NOP ;  /* 0x0000000000007918 */ /* 0x000fe20000000000 */
[----:B01234-:R-:W-:Y:S05]  /*5e70*/  ENDCOLLECTIVE ;  /* 0x000000000000791b */ /* 0x01ffea0003800000 */
.L_x_915:
[----:B------:R-:W-:Y:S05]  /*5e80*/  BSYNC B0 ;  /* 0x0000000000007941 */ /* 0x000fea0003800000 */
.L_x_914:
[----:B------:R-:W-:Y:S05]  /*5e90*/  BRA `(.L_x_916) ;  /* 0xffffffc400047947 */ /* 0x000fea000383ffff */
.L_x_775:
        /* <DEDUP_REMOVED lines=9> */
.L_x_918:
[----:B------:R-:W-:Y:S05]  /*5f30*/  BSYNC B0 ;  /* 0x0000000000007941 */ /* 0x000fea0003800000 */
.L_x_917:
[----:B------:R-:W-:-:S07]  /*5f40*/  IMAD.MOV.U32 R0, RZ, RZ, -0x1 ;  /* 0xffffffffff007424 */ /* 0x000fce00078e00ff */
[----:B------:R-:W-:Y:S05]  /*5f50*/  WARPSYNC.COLLECTIVE R0, `(.L_x_919) ;  /* 0x0000000000087348 */ /* 0x000fea0003c00000 */
[----:B------:R-:W-:Y:S01]  /*5f60*/  NOP ;  /* 0x0000000000007918 */ /* 0x000fe20000000000 */
[----:B------:R-:W-:Y:S05]  /*5f70*/  ENDCOLLECTIVE ;  /* 0x000000000000791b */ /* 0x000fea0003800000 */
.L_x_919:
[----:B------:R-:W-:Y:S05]  /*5f80*/  BRA `(.L_x_920) ;  /* 0xffffffc800887947 */ /* 0x000fea000383ffff */
.L_x_778:
        /* <DEDUP_REMOVED lines=9> */
.L_x_922:
[----:B------:R-:W-:Y:S05]  /*6020*/  BSYNC B0 ;  /* 0x0000000000007941 */ /* 0x000fea0003800000 */
.L_x_921:
[----:B------:R-:W-:-:S07]  /*6030*/  MOV R0, 0xffffffff ;  /* 0xffffffff00007802 */ /* 0x000fce0000000f00 */
[----:B------:R-:W-:Y:S05]  /*6040*/  WARPSYNC.COLLECTIVE R0, `(.L_x_923) ;  /* 0x0000000000087348 */ /* 0x000fea0003c00000 */
[----:B------:R-:W-:Y:S01]  /*6050*/  NOP ;  /* 0x0000000000007918 */ /* 0x000fe20000000000 */
[----:B------:R-:W-:Y:S05]  /*6060*/  ENDCOLLECTIVE ;  /* 0x000000000000791b */ /* 0x000fea0003800000 */
.L_x_923:
[----:B------:R-:W-:Y:S05]  /*6070*/  BRA `(.L_x_924) ;  /* 0xffffffc800887947 */ /* 0x000fea000383ffff */
.L_x_781:
[----:B------:R-:W-:Y:S01]  /*6080*/  BSSY B0, `(.L_x_925) ;  /* 0x0000005000007945 */ /* 0x000fe20003800000 */
[----:B------:R-:W-:-:S07]  /*6090*/  IMAD.MOV.U32 R0, RZ, RZ, -0x1 ;  /* 0xffffffffff007424 */ /* 0x000fce00078e00ff */
[----:B01234-:R-:W-:Y:S05]  /*60a0*/  WARPSYNC.COLLECTIVE R0, `(.L_x_926) ;  /* 0x0000000000087348 */ /* 0x01ffea0003c00000 */
[----:B------:R-:W-:Y:S01]  /*60b0*/  NOP ;  /* 0x0000000000007918 */ /* 0x000fe20000000000 */
[----:B01234-:R-:W-:Y:S05]  /*60c0*/  ENDCOLLECTIVE ;  /* 0x000000000000791b */ /* 0x01ffea0003800000 */
.L_x_926:
[----:B------:R-:W-:Y:S05]  /*60d0*/  BSYNC B0 ;  /* 0x0000000000007941 */ /* 0x000fea0003800000 */
.L_x_925:
[----:B------:R-:W-:Y:S05]  /*60e0*/  BRA `(.L_x_927) ;  /* 0xffffffc800a47947 */ /* 0x000fea000383ffff */
.L_x_788:
[----:B------:R-:W-:Y:S01]  /*60f0*/  BSSY B0, `(.L_x_928) ;  /* 0x0000005000007945 */ /* 0x000fe20003800000 */
[----:B------:R-:W-:-:S07]  /*6100*/  IMAD.MOV.U32 R0, RZ, RZ, -0x1 ;  /* 0xffffffffff007424 */ /* 0x000fce00078e00ff */
[----:B01234-:R-:W-:Y:S05]  /*6110*/  WARPSYNC.COLLECTIVE R0, `(.L_x_929) ;  /* 0x0000000000087348 */ /* 0x01ffea0003c00000 */
[----:B------:R-:W-:Y:S01]  /*6120*/  NOP ;  /* 0x0000000000007918 */ /* 0x000fe20000000000 */
[----:B01234-:R-:W-:Y:S05]  /*6130*/  ENDCOLLECTIVE ;  /* 0x000000000000791b */ /* 0x01ffea0003800000 */
.L_x_929:
[----:B------:R-:W-:Y:S05]  /*6140*/  BSYNC B0 ;  /* 0x0000000000007941 */ /* 0x000fea0003800000 */
.L_x_928:
[----:B------:R-:W-:Y:S05]  /*6150*/  BRA `(.L_x_930) ;  /* 0xffffffcc00087947 */ /* 0x000fea000383ffff */
.L_x_799:
        /* <DEDUP_REMOVED lines=9> */
.L_x_932:
[----:B------:R-:W-:Y:S05]  /*61f0*/  BSYNC B0 ;  /* 0x0000000000007941 */ /* 0x000fea0003800000 */
.L_x_931:
[----:B------:R-:W-:-:S07]  /*6200*/  IMAD.MOV.U32 R0, RZ, RZ, -0x1 ;  /* 0xffffffffff007424 */ /* 0x000fce00078e00ff */
[----:B------:R-:W-:Y:S05]  /*6210*/  WARPSYNC.COLLECTIVE R0, `(.L_x_933) ;  /* 0x0000000000087348 */ /* 0x000fea0003c00000 */
[----:B------:R-:W-:Y:S01]  /*6220*/  NOP ;  /* 0x0000000000007918 */ /* 0x000fe20000000000 */
[----:B------:R-:W-:Y:S05]  /*6230*/  ENDCOLLECTIVE ;  /* 0x000000000000791b */ /* 0x000fea0003800000 */
.L_x_933:
[----:B------:R-:W-:Y:S05]  /*6240*/  BRA `(.L_x_934) ;  /* 0xffffffd0008c7947 */ /* 0x000fea000383ffff */
.L_x_802:
        /* <DEDUP_REMOVED lines=9> */
.L_x_936:
[----:B------:R-:W-:Y:S05]  /*62e0*/  BSYNC B0 ;  /* 0x0000000000007941 */ /* 0x000fea0003800000 */
.L_x_935:
[----:B------:R-:W-:-:S07]  /*62f0*/  IMAD.MOV.U32 R0, RZ, RZ, -0x1 ;  /* 0xffffffffff007424 */ /* 0x000fce00078e00ff */
[----:B------:R-:W-:Y:S05]  /*6300*/  WARPSYNC.COLLECTIVE R0, `(.L_x_937) ;  /* 0x0000000000087348 */ /* 0x000fea0003c00000 */
[----:B------:R-:W-:Y:S01]  /*6310*/  NOP ;  /* 0x0000000000007918 */ /* 0x000fe20000000000 */
[----:B------:R-:W-:Y:S05]  /*6320*/  ENDCOLLECTIVE ;  /* 0x000000000000791b */ /* 0x000fea0003800000 */
.L_x_937:
[----:B------:R-:W-:Y:S05]  /*6330*/  BRA `(.L_x_938) ;  /* 0xffffffd0008c7947 */ /* 0x000fea000383ffff */
.L_x_805:
[----:B------:R-:W-:Y:S01]  /*6340*/  BSSY B0, `(.L_x_939) ;  /* 0x0000005000007945 */ /* 0x000fe20003800000 */
[----:B------:R-:W-:-:S07]  /*6350*/  IMAD.MOV.U32 R0, RZ, RZ, -0x1 ;  /* 0xffffffffff007424 */ /* 0x000fce00078e00ff */
[----:B01234-:R-:W-:Y:S05]  /*6360*/  WARPSYNC.COLLECTIVE R0, `(.L_x_940) ;  /* 0x0000000000087348 */ /* 0x01ffea0003c00000 */
[----:B------:R-:W-:Y:S01]  /*6370*/  NOP ;  /* 0x0000000000007918 */ /* 0x000fe20000000000 */
[----:B01234-:R-:W-:Y:S05]  /*6380*/  ENDCOLLECTIVE ;  /* 0x000000000000791b */ /* 0x01ffea0003800000 */
.L_x_940:
[----:B------:R-:W-:Y:S05]  /*6390*/  BSYNC B0 ;  /* 0x0000000000007941 */ /* 0x000fea0003800000 */
.L_x_939:
[----:B------:R-:W-:Y:S05]  /*63a0*/  BRA `(.L_x_941) ;  /* 0xffffffd000a87947 */ /* 0x000fea000383ffff */
.L_x_812:
[----:B------:R-:W-:Y:S01]  /*63b0*/  BSSY B0, `(.L_x_942) ;  /* 0x0000005000007945 */ /* 0x000fe20003800000 */
[----:B------:R-:W-:-:S07]  /*63c0*/  MOV R0, 0xffffffff ;  /* 0xffffffff00007802 */ /* 0x000fce0000000f00 */
[----:B01234-:R-:W-:Y:S05]  /*63d0*/  WARPSYNC.COLLECTIVE R0, `(.L_x_943) ;  /* 0x0000000000087348 */ /* 0x01ffea0003c00000 */
[----:B------:R-:W-:Y:S01]  /*63e0*/  NOP ;  /* 0x0000000000007918 */ /* 0x000fe20000000000 */
[----:B01234-:R-:W-:Y:S05]  /*63f0*/  ENDCOLLECTIVE ;  /* 0x000000000000791b */ /* 0x01ffea0003800000 */
.L_x_943:
[----:B------:R-:W-:Y:S05]  /*6400*/  BSYNC B0 ;  /* 0x0000000000007941 */ /* 0x000fea0003800000 */
.L_x_942:
[----:B------:R-:W-:Y:S05]  /*6410*/  BRA `(.L_x_944) ;  /* 0xffffffd4000c7947 */ /* 0x000fea000383ffff */
.L_x_823:
        /* <DEDUP_REMOVED lines=9> */
.L_x_946:
[----:B------:R-:W-:Y:S05]  /*64b0*/  BSYNC B0 ;  /* 0x0000000000007941 */ /* 0x000fea0003800000 */
.L_x_945:
[----:B------:R-:W-:-:S07]  /*64c0*/  IMAD.MOV.U32 R0, RZ, RZ, -0x1 ;  /* 0xffffffffff007424 */ /* 0x000fce00078e00ff */
[----:B------:R-:W-:Y:S05]  /*64d0*/  WARPSYNC.COLLECTIVE R0, `(.L_x_947) ;  /* 0x0000000000087348 */ /* 0x000fea0003c00000 */
[----:B------:R-:W-:Y:S01]  /*64e0*/  NOP ;  /* 0x0000000000007918 */ /* 0x000fe20000000000 */
[----:B------:R-:W-:Y:S05]  /*64f0*/  ENDCOLLECTIVE ;  /* 0x000000000000791b */ /* 0x000fea0003800000 */
.L_x_947:
[----:B------:R-:W-:Y:S05]  /*6500*/  BRA `(.L_x_948) ;  /* 0xffffffd800907947 */ /* 0x000fea000383ffff */
.L_x_826:
        /* <DEDUP_REMOVED lines=9> */
.L_x_950:
[----:B------:R-:W-:Y:S05]  /*65a0*/  BSYNC B0 ;  /* 0x0000000000007941 */ /* 0x000fea0003800000 */
.L_x_949:
[----:B------:R-:W-:-:S07]  /*65b0*/  IMAD.MOV.U32 R0, RZ, RZ, -0x1 ;  /* 0xffffffffff007424 */ /* 0x000fce00078e00ff */
[----:B------:R-:W-:Y:S05]  /*65c0*/  WARPSYNC.COLLECTIVE R0, `(.L_x_951) ;  /* 0x0000000000087348 */ /* 0x000fea0003c00000 */
[----:B------:R-:W-:Y:S01]  /*65d0*/  NOP ;  /* 0x0000000000007918 */ /* 0x000fe20000000000 */
[----:B------:R-:W-:Y:S05]  /*65e0*/  ENDCOLLECTIVE ;  /* 0x000000000000791b */ /* 0x000fea0003800000 */
.L_x_951:
[----:B------:R-:W-:Y:S05]  /*65f0*/  BRA `(.L_x_952) ;  /* 0xffffffd800907947 */ /* 0x000fea000383ffff */
.L_x_829:
[----:B------:R-:W-:Y:S01]  /*6600*/  BSSY B0, `(.L_x_953) ;  /* 0x0000005000007945 */ /* 0x000fe20003800000 */
[----:B------:R-:W-:-:S07]  /*6610*/  IMAD.MOV.U32 R0, RZ, RZ, -0x1 ;  /* 0xffffffffff007424 */ /* 0x000fce00078e00ff */
[----:B01234-:R-:W-:Y:S05]  /*6620*/  WARPSYNC.COLLECTIVE R0, `(.L_x_954) ;  /* 0x0000000000087348 */ /* 0x01ffea0003c00000 */
[----:B------:R-:W-:Y:S01]  /*6630*/  NOP ;  /* 0x0000000000007918 */ /* 0x000fe20000000000 */
[----:B01234-:R-:W-:Y:S05]  /*6640*/  ENDCOLLECTIVE ;  /* 0x000000000000791b */ /* 0x01ffea0003800000 */
.L_x_954:
[----:B------:R-:W-:Y:S05]  /*6650*/  BSYNC B0 ;  /* 0x0000000000007941 */ /* 0x000fea0003800000 */
.L_x_953:
[----:B------:R-:W-:Y:S05]  /*6660*/  BRA `(.L_x_955) ;  /* 0xffffffd800ac7947 */ /* 0x000fea000383ffff */
.L_x_836:
[----:B------:R-:W-:Y:S01]  /*6670*/  BSSY B0, `(.L_x_956) ;  /* 0x0000005000007945 */ /* 0x000fe20003800000 */
[----:B------:R-:W-:-:S07]  /*6680*/  IMAD.MOV.U32 R0, RZ, RZ, -0x1 ;  /* 0xffffffffff007424 */ /* 0x000fce00078e00ff */
[----:B01234-:R-:W-:Y:S05]  /*6690*/  WARPSYNC.COLLECTIVE R0, `(.L_x_957) ;  /* 0x0000000000087348 */ /* 0x01ffea0003c00000 */
[----:B------:R-:W-:Y:S01]  /*66a0*/  NOP ;  /* 0x0000000000007918 */ /* 0x000fe20000000000 */
[----:B01234-:R-:W-:Y:S05]  /*66b0*/  ENDCOLLECTIVE ;  /* 0x000000000000791b */ /* 0x01ffea0003800000 */
.L_x_957:
[----:B------:R-:W-:Y:S05]  /*66c0*/  BSYNC B0 ;  /* 0x0000000000007941 */ /* 0x000fea0003800000 */
.L_x_956:
[----:B------:R-:W-:Y:S05]  /*66d0*/  BRA `(.L_x_958) ;  /* 0xffffffdc00107947 */ /* 0x000fea000383ffff */
.L_x_847:
        /* <DEDUP_REMOVED lines=9> */
.L_x_960:
[----:B------:R-:W-:Y:S05]  /*6770*/  BSYNC B0 ;  /* 0x0000000000007941 */ /* 0x000fea0003800000 */
.L_x_959:
[----:B------:R-:W-:-:S07]  /*6780*/  MOV R0, 0xffffffff ;  /* 0xffffffff00007802 */ /* 0x000fce0000000f00 */
[----:B------:R-:W-:Y:S05]  /*6790*/  WARPSYNC.COLLECTIVE R0, `(.L_x_961) ;  /* 0x0000000000087348 */ /* 0x000fea0003c00000 */
[----:B------:R-:W-:Y:S01]  /*67a0*/  NOP ;  /* 0x0000000000007918 */ /* 0x000fe20000000000 */
[----:B------:R-:W-:Y:S05]  /*67b0*/  ENDCOLLECTIVE ;  /* 0x000000000000791b */ /* 0x000fea0003800000 */
.L_x_961:
[----:B------:R-:W-:Y:S05]  /*67c0*/  BRA `(.L_x_962) ;  /* 0xffffffe000947947 */ /* 0x000fea000383ffff */
.L_x_850:
        /* <DEDUP_REMOVED lines=9> */
.L_x_964:
[----:B------:R-:W-:Y:S05]  /*6860*/  BSYNC B0 ;  /* 0x0000000000007941 */ /* 0x000fea0003800000 */
.L_x_963:
[----:B------:R-:W-:-:S07]  /*6870*/  IMAD.MOV.U32 R0, RZ, RZ, -0x1 ;  /* 0xffffffffff007424 */ /* 0x000fce00078e00ff */
[----:B------:R-:W-:Y:S05]  /*6880*/  WARPSYNC.COLLECTIVE R0, `(.L_x_965) ;  /* 0x0000000000087348 */ /* 0x000fea0003c00000 */
[----:B------:R-:W-:Y:S01]  /*6890*/  NOP ;  /* 0x0000000000007918 */ /* 0x000fe20000000000 */
[----:B------:R-:W-:Y:S05]  /*68a0*/  ENDCOLLECTIVE ;  /* 0x000000000000791b */ /* 0x000fea0003800000 */
.L_x_965:
[----:B------:R-:W-:Y:S05]  /*68b0*/  BRA `(.L_x_966) ;  /* 0xffffffe000947947 */ /* 0x000fea000383ffff */
.L_x_853:
[----:B------:R-:W-:Y:S01]  /*68c0*/  BSSY B0, `(.L_x_967) ;  /* 0x0000005000007945 */ /* 0x000fe20003800000 */
[----:B------:R-:W-:-:S07]  /*68d0*/  IMAD.MOV.U32 R0, RZ, RZ, -0x1 ;  /* 0xffffffffff007424 */ /* 0x000fce00078e00ff */
[----:B01234-:R-:W-:Y:S05]  /*68e0*/  WARPSYNC.COLLECTIVE R0, `(.L_x_968) ;  /* 0x0000000000087348 */ /* 0x01ffea0003c00000 */
[----:B------:R-:W-:Y:S01]  /*68f0*/  NOP ;  /* 0x0000000000007918 */ /* 0x000fe20000000000 */
[----:B01234-:R-:W-:Y:S05]  /*6900*/  ENDCOLLECTIVE ;  /* 0x000000000000791b */ /* 0x01ffea0003800000 */
.L_x_968:
[----:B------:R-:W-:Y:S05]  /*6910*/  BSYNC B0 ;  /* 0x0000000000007941 */ /* 0x000fea0003800000 */
.L_x_967:
[----:B------:R-:W-:Y:S05]  /*6920*/  BRA `(.L_x_969) ;  /* 0xffffffe000b07947 */ /* 0x000fea000383ffff */
.L_x_860:
[----:B------:R-:W-:Y:S01]  /*6930*/  BSSY B0, `(.L_x_970) ;  /* 0x0000005000007945 */ /* 0x000fe20003800000 */
[----:B------:R-:W-:-:S07]  /*6940*/  IMAD.MOV.U32 R0, RZ, RZ, -0x1 ;  /* 0xffffffffff007424 */ /* 0x000fce00078e00ff */
[----:B01234-:R-:W-:Y:S05]  /*6950*/  WARPSYNC.COLLECTIVE R0, `(.L_x_971) ;  /* 0x0000000000087348 */ /* 0x01ffea0003c00000 */
[----:B------:R-:W-:Y:S01]  /*6960*/  NOP ;  /* 0x0000000000007918 */ /* 0x000fe20000000000 */
[----:B01234-:R-:W-:Y:S05]  /*6970*/  ENDCOLLECTIVE ;  /* 0x000000000000791b */ /* 0x01ffea0003800000 */
.L_x_971:
[----:B------:R-:W-:Y:S05]  /*6980*/  BSYNC B0 ;  /* 0x0000000000007941 */ /* 0x000fea0003800000 */
.L_x_970:
[----:B------:R-:W-:Y:S05]  /*6990*/  BRA `(.L_x_972) ;  /* 0xffffffe400147947 */ /* 0x000fea000383ffff */
.L_x_871:
        /* <DEDUP_REMOVED lines=9> */
.L_x_974:
[----:B------:R-:W-:Y:S05]  /*6a30*/  BSYNC B0 ;  /* 0x0000000000007941 */ /* 0x000fea0003800000 */
.L_x_973:
[----:B------:R-:W-:Y:S05]  /*6a40*/  BRA `(.L_x_975) ;  /* 0xffffffe800b47947 */ /* 0x000fea000383ffff */
.L_x_976:
        /* <DEDUP_REMOVED lines=11> */
.L_x_1679:


//--------------------- .text._ZN17signal_processing7kernels15fft_sm90_kernelILi7EEEvPK6float2PS2_i --------------------------
	.section	.text._ZN17signal_processing7kernels15fft_sm90_kernelILi7EEEvPK6float2PS2_i,"ax",@progbits
	.align	128
        .global         _ZN17signal_processing7kernels15fft_sm90_kernelILi7EEEvPK6float2PS2_i
        .type           _ZN17signal_processing7kernels15fft_sm90_kernelILi7EEEvPK6float2PS2_i,@function
        .size           _ZN17signal_processing7kernels15fft_sm90_kernelILi7EEEvPK6float2PS2_i,(.L_x_1680 - _ZN17signal_processing7kernels15fft_sm90_kernelILi7EEEvPK6float2PS2_i)
        .other          _ZN17signal_processing7kernels15fft_sm90_kernelILi7EEEvPK6float2PS2_i,@"STO_CUDA_ENTRY STV_DEFAULT"
_ZN17signal_processing7kernels15fft_sm90_kernelILi7EEEvPK6float2PS2_i:
.text._ZN17signal_processing7kernels15fft_sm90_kernelILi7EEEvPK6float2PS2_i:
        /* <DEDUP_REMOVED lines=25> */
.L_x_979:
        /* <DEDUP_REMOVED lines=13> */
.L_x_978:
[----:B------:R-:W-:Y:S01]  /*0260*/  LEA.HI R0, R12, R12, RZ, 0x1 ;  /* 0x0000000c0c007211 */ /* 0x000fe200078f08ff */
[----:B------:R-:W-:-:S03]  /*0270*/  IMAD.IADD R11, R11, 0x1, -R12 ;  /* 0x000000010b0b7824 */ /* 0x000fc600078e0a0c */
[----:B------:R-:W-:-:S04]  /*0280*/  SHF.R.S32.HI R12, RZ, 0x1, R0 ;  /* 0x00000001ff0c7819 */ /* 0x000fc80000011400 */
[----:B------:R-:W-:-:S13]  /*0290*/  ISETP.GT.AND P0, PT, R12, R11, PT ;  /* 0x0000000b0c00720c */ /* 0x000fda0003f04270 */
[----:B------:R-:W-:Y:S05]  /*02a0*/  @!P0 BRA `(.L_x_978) ;  /* 0xfffffffc00ec8947 */ /* 0x000fea000383ffff */
.L_x_977:
        /* <DEDUP_REMOVED lines=35> */
.L_x_981:
[----:B------:R-:W-:Y:S05]  /*04e0*/  BSYNC.RECONVERGENT B0 ;  /* 0x0000000000007941 */ /* 0x000fea0003800200 */
.L_x_980:
        /* <DEDUP_REMOVED lines=13> */
.L_x_983:
[----:B------:R-:W-:Y:S05]  /*05c0*/  BSYNC.RECONVERGENT B0 ;  /* 0x0000000000007941 */ /* 0x000fea0003800200 */
.L_x_982:
        /* <DEDUP_REMOVED lines=9> */
.L_x_987:
[----:B------:R-:W2:Y:S02]  /*0660*/  LD.E.STRONG.SM R0, desc[UR6][R6.64+0x4] ;  /* 0x0000040606007980 */ /* 0x000ea4000c10b900 */
[----:B--2---:R-:W-:Y:S01]  /*0670*/  NOP ;  /* 0x0000000000007918 */ /* 0x004fe20000000000 */
[----:B------:R-:W-:Y:S05]  /*0680*/  YIELD ;  /* 0x0000000000007946 */ /* 0x000fea0003800000 */
[----:B------:R-:W-:-:S13]  /*0690*/  LOP3.LUT P0, RZ, R0, R11, RZ, 0xc0, !PT ;  /* 0x0000000b00ff7212 */ /* 0x000fda000780c0ff */
[----:B------:R-:W-:Y:S05]  /*06a0*/  @P0 BRA `(.L_x_987) ;  /* 0xfffffffc00ec0947 */ /* 0x000fea000383ffff */
[----:B------:R-:W-:Y:S05]  /*06b0*/  BRA `(.L_x_985) ;  /* 0x00000000001c7947 */ /* 0x000fea0003800000 */
.L_x_986:
[----:B------:R-:W0:Y:S01]  /*06c0*/  S2R R0, SR_LANEID ;  /* 0x0000000000007919 */ /* 0x000e220000000000 */
[----:B------:R-:W1:Y:S01]  /*06d0*/  REDUX UR9, R14 ;  /* 0x000000000e0973c4 */ /* 0x000e620000000000 */
[----:B------:R-:W-:Y:S02]  /*06e0*/  VOTEU.ANY UR5, UPT, PT ;  /* 0x0000000000057886 */ /* 0x000fe400038e0100 */
[----:B------:R-:W-:Y:S01]  /*06f0*/  UFLO.U32 UR5, UR5 ;  /* 0x00000005000572bd */ /* 0x000fe200080e0000 */
[----:B-1----:R-:W-:-:S05]  /*0700*/  IMAD.U32 R3, RZ, RZ, UR9 ;  /* 0x00000009ff037e24 */ /* 0x002fca000f8e00ff */
[----:B0-----:R-:W-:-:S13]  /*0710*/  ISETP.EQ.U32.AND P0, PT, R0, UR5, PT ;  /* 0x0000000500007c0c */ /* 0x001fda000bf02070 */
[----:B------:R2:W-:Y:S02]  /*0720*/  @P0 ATOM.E.AND.STRONG.SM PT, RZ, desc[UR6][R6.64+0x4], R3 ;  /* 0x8000040306ff098a */ /* 0x0005e4000a9eb106 */
.L_x_985:
[----:B------:R-:W-:Y:S05]  /*0730*/  BSYNC B0 ;  /* 0x0000000000007941 */ /* 0x000fea0003800000 */
.L_x_984:
[----:B------:R-:W-:Y:S01]  /*0740*/  UMOV UR5, 0xffffffff ;  /* 0xffffffff00057882 */ /* 0x000fe20000000000 */
[----:B------:R-:W-:Y:S02]  /*0750*/  ISETP.GT.U32.AND P0, PT, R9, 0x7f, PT ;  /* 0x0000007f0900780c */ /* 0x000fe40003f04070 */
[----:B------:R-:W-:Y:S11]  /*0760*/  BRA.DIV UR5, `(.L_x_988) ;  /* 0x0000004205ec7947 */ /* 0x000ff6000b800000 */
[----:B------:R-:W-:Y:S01]  /*0770*/  NOP ;  /* 0x0000000000007918 */ /* 0x000fe20000000000 */
.L_x_1141:
[----:B------:R-:W-:Y:S04]  /*0780*/  BSSY.RECONVERGENT B0, `(.L_x_989) ;  /* 0x0000016000007945 */ /* 0x000fe80003800200 */
[----:B------:R-:W-:Y:S05]  /*0790*/  @P0 BRA `(.L_x_990) ;  /* 0x0000000000500947 */ /* 0x000fea0003800000 */
[----:B------:R-:W-:-:S07]  /*07a0*/  IMAD.MOV.U32 R0, RZ, RZ, R9 ;  /* 0x000000ffff007224 */ /* 0x000fce00078e0009 */
.L_x_993:
        /* <DEDUP_REMOVED lines=15> */
.L_x_992:
[----:B------:R-:W-:Y:S05]  /*08a0*/  BSYNC.RECONVERGENT B1 ;  /* 0x0000000000017941 */ /* 0x000fea0003800200 */
.L_x_991:
[----:B------:R-:W-:-:S05]  /*08b0*/  VIADD R0, R0, UR8 ;  /* 0x0000000800007c36 */ /* 0x000fca0008000000 */
[----:B------:R-:W-:-:S13]  /*08c0*/  ISETP.GE.U32.AND P0, PT, R0, 0x80, PT ;  /* 0x000000800000780c */ /* 0x000fda0003f06070 */
[----:B------:R-:W-:Y:S05]  /*08d0*/  @!P0 BRA `(.L_x_993) ;  /* 0xfffffffc00b48947 */ /* 0x000fea000383ffff */
.L_x_990:
[----:B------:R-:W-:Y:S05]  /*08e0*/  BSYNC.RECONVERGENT B0 ;  /* 0x0000000000007941 */ /* 0x000fea0003800200 */
.L_x_989:
[----:B------:R-:W-:Y:S01]  /*08f0*/  UMOV UR5, 0xffffffff ;  /* 0xffffffff00057882 */ /* 0x000fe20000000000 */
[----:B------:R-:W-:Y:S02]  /*0900*/  ISETP.NE.AND P1, PT, R10, RZ, PT ;  /* 0x000000ff0a00720c */ /* 0x000fe40003f25270 */
[----:B------:R-:W-:Y:S11]  /*0910*/  BRA.DIV UR5, `(.L_x_994) ;  /* 0x00000042059c7947 */ /* 0x000ff6000b800000 */
[----:B------:R-:W-:Y:S06]  /*0920*/  BAR.SYNC.DEFER_BLOCKING 0x0 ;  /* 0x0000000000007b1d */ /* 0x000fec0000010000 */
[----:B------:R-:W-:Y:S01]  /*0930*/  NOP ;  /* 0x0000000000007918 */ /* 0x000fe20000000000 */
.L_x_1145:
        /* <DEDUP_REMOVED lines=10> */
.L_x_996:
[----:B------:R-:W-:Y:S05]  /*09e0*/  BSYNC.RECONVERGENT B0 ;  /* 0x0000000000007941 */ /* 0x000fea0003800200 */
.L_x_995:
[----:B------:R-:W-:-:S03]  /*09f0*/  UMOV UR5, 0xffffffff ;  /* 0xffffffff00057882 */ /* 0x000fc60000000000 */
[----:B------:R-:W-:Y:S05]  /*0a00*/  BRA.DIV UR5, `(.L_x_997) ;  /* 0x00000042059c7947 */ /* 0x000fea000b800000 */
[----:B------:R-:W-:Y:S06]  /*0a10*/  BAR.SYNC.DEFER_BLOCKING 0x0 ;  /* 0x0000000000007b1d */ /* 0x000fec0000010000 */
[----:B------:R-:W-:Y:S01]  /*0a20*/  NOP ;  /* 0x0000000000007918 */ /* 0x000fe20000000000 */
.L_x_1149:
        /* <DEDUP_REMOVED lines=10> */
.L_x_999:
[----:B------:R-:W-:Y:S05]  /*0ad0*/  BSYNC.RECONVERGENT B0 ;  /* 0x0000000000007941 */ /* 0x000fea0003800200 */
.L_x_998:
[----:B------:R-:W-:-:S03]  /*0ae0*/  UMOV UR5, 0xffffffff ;  /* 0xffffffff00057882 */ /* 0x000fc60000000000 */
[----:B------:R-:W-:Y:S05]  /*0af0*/  BRA.DIV UR5, `(.L_x_1000) ;  /* 0x00000042059c7947 */ /* 0x000fea000b800000 */
[----:B------:R-:W-:Y:S01]  /*0b00*/  NOP ;  /* 0x0000000000007918 */ /* 0x000fe20000000000 */
.L_x_1152:
        /* <DEDUP_REMOVED lines=13> */
.L_x_1006:
[----:B------:R-:W2:Y:S02]  /*0be0*/  LD.E.STRONG.SM R0, desc[UR6][R6.64+0x4] ;  /* 0x0000040606007980 */ /* 0x000ea4000c10b900 */
[----:B--2---:R-:W-:Y:S01]  /*0bf0*/  NOP ;  /* 0x0000000000007918 */ /* 0x004fe20000000000 */
[----:B------:R-:W-:Y:S05]  /*0c00*/  YIELD ;  /* 0x0000000000007946 */ /* 0x000fea0003800000 */
[----:B------:R-:W-:-:S13]  /*0c10*/  LOP3.LUT P0, RZ, R0, R11, RZ, 0xc0, !PT ;  /* 0x0000000b00ff7212 */ /* 0x000fda000780c0ff */
[----:B------:R-:W-:Y:S05]  /*0c20*/  @P0 BRA `(.L_x_1006) ;  /* 0xfffffffc00ec0947 */ /* 0x000fea000383ffff */
.L_x_1005:
[----:B------:R-:W-:Y:S05]  /*0c30*/  BSYNC B1 ;  /* 0x0000000000017941 */ /* 0x000fea0003800000 */
.L_x_1004:
[----:B------:R-:W-:Y:S05]  /*0c40*/  BRA `(.L_x_1002) ;  /* 0x00000000001c7947 */ /* 0x000fea0003800000 */
.L_x_1003:
[----:B------:R-:W0:Y:S01]  /*0c50*/  S2R R0, SR_LANEID ;  /* 0x0000000000007919 */ /* 0x000e220000000000 */
[----:B------:R-:W1:Y:S01]  /*0c60*/  REDUX UR9, R14 ;  /* 0x000000000e0973c4 */ /* 0x000e620000000000 */
[----:B------:R-:W-:Y:S02]  /*0c70*/  VOTEU.ANY UR5, UPT, PT ;  /* 0x0000000000057886 */ /* 0x000fe400038e0100 */
[----:B------:R-:W-:Y:S01]  /*0c80*/  UFLO.U32 UR5, UR5 ;  /* 0x00000005000572bd */ /* 0x000fe200080e0000 */
[----:B-1----:R-:W-:-:S05]  /*0c90*/  MOV R3, UR9 ;  /* 0x0000000900037c02 */ /* 0x002fca0008000f00 */
[----:B0-----:R-:W-:-:S13]  /*0ca0*/  ISETP.EQ.U32.AND P0, PT, R0, UR5, PT ;  /* 0x0000000500007c0c */ /* 0x001fda000bf02070 */
[----:B------:R0:W-:Y:S02]  /*0cb0*/  @P0 ATOM.E.AND.STRONG.SM PT, RZ, desc[UR6][R6.64+0x4], R3 ;  /* 0x8000040306ff098a */ /* 0x0001e4000a9eb106 */
.L_x_1002:
[----:B------:R-:W-:Y:S05]  /*0cc0*/  BSYNC B0 ;  /* 0x0000000000007941 */ /* 0x000fea0003800000 */
.L_x_1001:
[----:B------:R-:W-:Y:S01]  /*0cd0*/  UMOV UR5, 0xffffffff ;  /* 0xffffffff00057882 */ /* 0x000fe20000000000 */
[----:B------:R-:W-:Y:S02]  /*0ce0*/  ISETP.GT.U32.AND P0, PT, R9, 0x7f, PT ;  /* 0x0000007f0900780c */ /* 0x000fe40003f04070 */
[----:B------:R-:W-:Y:S11]  /*0cf0*/  BRA.DIV UR5, `(.L_x_1007) ;  /* 0x0000004205387947 */ /* 0x000ff6000b800000 */
[----:B------:R-:W-:Y:S01]  /*0d00*/  NOP ;  /* 0x0000000000007918 */ /* 0x000fe20000000000 */
.L_x_1155:
[----:B------:R-:W-:Y:S04]  /*0d10*/  BSSY.RECONVERGENT B0, `(.L_x_1008) ;  /* 0x000006a000007945 */ /* 0x000fe80003800200 */
[----:B------:R-:W-:Y:S05]  /*0d20*/  @P0 BRA `(.L_x_1009) ;  /* 0x0000000400a00947 */ /* 0x000fea0003800000 */
[----:B---3--:R-:W-:-:S07]  /*0d30*/  IMAD.MOV.U32 R15, RZ, RZ, R9 ;  /* 0x000000ffff0f7224 */ /* 0x008fce00078e0009 */
.L_x_1017:
        /* <DEDUP_REMOVED lines=24> */
.L_x_1016:
        /* <DEDUP_REMOVED lines=11> */
.L_x_1015:
        /* <DEDUP_REMOVED lines=28> */
.L_x_1014:
[----:B------:R-:W-:Y:S01]  /*1130*/  FMUL R0, RZ, R16 ;  /* 0x00000010ff007220 */ /* 0x000fe20000400000 */
[----:B------:R-:W-:-:S07]  /*1140*/  IMAD.MOV.U32 R18, RZ, RZ, RZ ;  /* 0x000000ffff127224 */ /* 0x000fce00078e00ff */
.L_x_1013:
[----:B------:R-:W-:Y:S05]  /*1150*/  BSYNC.RECONVERGENT B2 ;  /* 0x0000000000027941 */ /* 0x000fea0003800200 */
.L_x_1012:
        /* <DEDUP_REMOVED lines=33> */
.L_x_1011:
[----:B------:R-:W-:Y:S05]  /*1370*/  BSYNC.RECONVERGENT B1 ;  /* 0x0000000000017941 */ /* 0x000fea0003800200 */
.L_x_1010:
[----:B------:R-:W-:-:S05]  /*1380*/  VIADD R15, R15, UR8 ;  /* 0x000000080f0f7c36 */ /* 0x000fca0008000000 */
[----:B------:R-:W-:-:S13]  /*1390*/  ISETP.GE.U32.AND P0, PT, R15, 0x80, PT ;  /* 0x000000800f00780c */ /* 0x000fda0003f06070 */
[----:B------:R-:W-:Y:S05]  /*13a0*/  @!P0 BRA `(.L_x_1017) ;  /* 0xfffffff800648947 */ /* 0x000fea000383ffff */
.L_x_1009:
[----:B------:R-:W-:Y:S05]  /*13b0*/  BSYNC.RECONVERGENT B0 ;  /* 0x0000000000007941 */ /* 0x000fea0003800200 */
.L_x_1008:
[----:B------:R-:W-:Y:S01]  /*13c0*/  UMOV UR5, 0xffffffff ;  /* 0xffffffff00057882 */ /* 0x000fe20000000000 */
[----:B------:R-:W-:Y:S02]  /*13d0*/  ISETP.NE.AND P1, PT, R10, RZ, PT ;  /* 0x000000ff0a00720c */ /* 0x000fe40003f25270 */
[----:B------:R-:W-:Y:S11]  /*13e0*/  BRA.DIV UR5, `(.L_x_1018) ;  /* 0x0000003a05987947 */ /* 0x000ff6000b800000 */
[----:B------:R-:W-:Y:S06]  /*13f0*/  BAR.SYNC.DEFER_BLOCKING 0x0 ;  /* 0x0000000000007b1d */ /* 0x000fec0000010000 */
[----:B------:R-:W-:Y:S01]  /*1400*/  NOP ;  /* 0x0000000000007918 */ /* 0x000fe20000000000 */
.L_x_1159:
        /* <DEDUP_REMOVED lines=10> */
.L_x_1020:
[----:B------:R-:W-:Y:S05]  /*14b0*/  BSYNC.RECONVERGENT B0 ;  /* 0x0000000000007941 */ /* 0x000fea0003800200 */
.L_x_1019:
[----:B------:R-:W-:-:S03]  /*14c0*/  UMOV UR5, 0xffffffff ;  /* 0xffffffff00057882 */ /* 0x000fc60000000000 */
[----:B------:R-:W-:Y:S05]  /*14d0*/  BRA.DIV UR5, `(.L_x_1021) ;  /* 0x0000003a05987947 */ /* 0x000fea000b800000 */
[----:B------:R-:W-:Y:S06]  /*14e0*/  BAR.SYNC.DEFER_BLOCKING 0x0 ;  /* 0x0000000000007b1d */ /* 0x000fec0000010000 */
[----:B------:R-:W-:Y:S01]  /*14f0*/  NOP ;  /* 0x0000000000007918 */ /* 0x000fe20000000000 */
.L_x_1163:
        /* <DEDUP_REMOVED lines=10> */
.L_x_1023:
[----:B------:R-:W-:Y:S05]  /*15a0*/  BSYNC.RECONVERGENT B0 ;  /* 0x0000000000007941 */ /* 0x000fea0003800200 */
.L_x_1022:
[----:B------:R-:W-:-:S03]  /*15b0*/  UMOV UR5, 0xffffffff ;  /* 0xffffffff00057882 */ /* 0x000fc60000000000 */
[----:B------:R-:W-:Y:S05]  /*15c0*/  BRA.DIV UR5, `(.L_x_1024) ;  /* 0x0000003a05987947 */ /* 0x000fea000b800000 */
[----:B------:R-:W-:Y:S01]  /*15d0*/  NOP ;  /* 0x0000000000007918 */ /* 0x000fe20000000000 */
.L_x_1166:
        /* <DEDUP_REMOVED lines=13> */
.L_x_1030:
[----:B------:R-:W2:Y:S02]  /*16b0*/  LD.E.STRONG.SM R0, desc[UR6][R6.64+0x4] ;  /* 0x0000040606007980 */ /* 0x000ea4000c10b900 */
[----:B--2---:R-:W-:Y:S01]  /*16c0*/  NOP ;  /* 0x0000000000007918 */ /* 0x004fe20000000000 */
[----:B------:R-:W-:Y:S05]  /*16d0*/  YIELD ;  /* 0x0000000000007946 */ /* 0x000fea0003800000 */
[----:B------:R-:W-:-:S13]  /*16e0*/  LOP3.LUT P0, RZ, R0, R11, RZ, 0xc0, !PT ;  /* 0x0000000b00ff7212 */ /* 0x000fda000780c0ff */
[----:B------:R-:W-:Y:S05]  /*16f0*/  @P0 BRA `(.L_x_1030) ;  /* 0xfffffffc00ec0947 */ /* 0x000fea000383ffff */
.L_x_1029:
[----:B------:R-:W-:Y:S05]  /*1700*/  BSYNC B1 ;  /* 0x0000000000017941 */ /* 0x000fea0003800000 */
.L_x_1028:
[----:B------:R-:W-:Y:S05]  /*1710*/  BRA `(.L_x_1026) ;  /* 0x00000000001c7947 */ /* 0x000fea0003800000 */
.L_x_1027:
[----:B------:R-:W0:Y:S01]  /*1720*/  S2R R0, SR_LANEID ;  /* 0x0000000000007919 */ /* 0x000e220000000000 */
[----:B------:R-:W1:Y:S01]  /*1730*/  REDUX UR9, R14 ;  /* 0x000000000e0973c4 */ /* 0x000e620000000000 */
[----:B------:R-:W-:Y:S02]  /*1740*/  VOTEU.ANY UR5, UPT, PT ;  /* 0x0000000000057886 */ /* 0x000fe400038e0100 */
[----:B------:R-:W-:Y:S01]  /*1750*/  UFLO.U32 UR5, UR5 ;  /* 0x00000005000572bd */ /* 0x000fe200080e0000 */
[----:B-1----:R-:W-:-:S05]  /*1760*/  IMAD.U32 R3, RZ, RZ, UR9 ;  /* 0x00000009ff037e24 */ /* 0x002fca000f8e00ff */
[----:B0-----:R-:W-:-:S13]  /*1770*/  ISETP.EQ.U32.AND P0, PT, R0, UR5, PT ;  /* 0x0000000500007c0c */ /* 0x001fda000bf02070 */
[----:B------:R0:W-:Y:S02]  /*1780*/  @P0 ATOM.E.AND.STRONG.SM PT, RZ, desc[UR6][R6.64+0x4], R3 ;  /* 0x8000040306ff098a */ /* 0x0001e4000a9eb106 */
.L_x_1026:
[----:B------:R-:W-:Y:S05]  /*1790*/  BSYNC B0 ;  /* 0x0000000000007941 */ /* 0x000fea0003800000 */
.L_x_1025:
[----:B------:R-:W-:Y:S01]  /*17a0*/  UMOV UR5, 0xffffffff ;  /* 0xffffffff00057882 */ /* 0x000fe20000000000 */
[----:B------:R-:W-:Y:S02]  /*17b0*/  ISETP.GT.U32.AND P0, PT, R9, 0x7f, PT ;  /* 0x0000007f0900780c */ /* 0x000fe40003f04070 */
[----:B------:R-:W-:Y:S11]  /*17c0*/  BRA.DIV UR5, `(.L_x_1031) ;  /* 0x0000003a05347947 */ /* 0x000ff6000b800000 */
[----:B------:R-:W-:Y:S01]  /*17d0*/  NOP ;  /* 0x0000000000007918 */ /* 0x000fe20000000000 */
.L_x_1169:
[----:B------:R-:W-:Y:S04]  /*17e0*/  BSSY.RECONVERGENT B0, `(.L_x_1032) ;  /* 0x000006a000007945 */ /* 0x000fe80003800200 */
[----:B------:R-:W-:Y:S05]  /*17f0*/  @P0 BRA `(.L_x_1033) ;  /* 0x0000000400a00947 */ /* 0x000fea0003800000 */
[----:B---3--:R-:W-:-:S07]  /*1800*/  IMAD.MOV.U32 R15, RZ, RZ, R9 ;  /* 0x000000ffff0f7224 */ /* 0x008fce00078e0009 */
.L_x_1041:
        /* <DEDUP_REMOVED lines=24> */
.L_x_1040:
        /* <DEDUP_REMOVED lines=11> */
.L_x_1039:
        /* <DEDUP_REMOVED lines=28> */
.L_x_1038:
[----:B------:R-:W-:Y:S01]  /*1c00*/  FMUL R0, RZ, R16 ;  /* 0x00000010ff007220 */ /* 0x000fe20000400000 */
[----:B------:R-:W-:-:S07]  /*1c10*/  IMAD.MOV.U32 R18, RZ, RZ, RZ ;  /* 0x000000ffff127224 */ /* 0x000fce00078e00ff */
.L_x_1037:
[----:B------:R-:W-:Y:S05]  /*1c20*/  BSYNC.RECONVERGENT B2 ;  /* 0x0000000000027941 */ /* 0x000fea0003800200 */
.L_x_1036:
        /* <DEDUP_REMOVED lines=33> */
.L_x_1035:
[----:B------:R-:W-:Y:S05]  /*1e40*/  BSYNC.RECONVERGENT B1 ;  /* 0x0000000000017941 */ /* 0x000fea0003800200 */
.L_x_1034:
[----:B------:R-:W-:-:S05]  /*1e50*/  VIADD R15, R15, UR8 ;  /* 0x000000080f0f7c36 */ /* 0x000fca0008000000 */
[----:B------:R-:W-:-:S13]  /*1e60*/  ISETP.GE.U32.AND P0, PT, R15, 0x80, PT ;  /* 0x000000800f00780c */ /* 0x000fda0003f06070 */
[----:B------:R-:W-:Y:S05]  /*1e70*/  @!P0 BRA `(.L_x_1041) ;  /* 0xfffffff800648947 */ /* 0x000fea000383ffff */
.L_x_1033:
[----:B------:R-:W-:Y:S05]  /*1e80*/  BSYNC.RECONVERGENT B0 ;  /* 0x0000000000007941 */ /* 0x000fea0003800200 */
.L_x_1032:
[----:B------:R-:W-:Y:S01]  /*1e90*/  UMOV UR5, 0xffffffff ;  /* 0xffffffff00057882 */ /* 0x000fe20000000000 */
[----:B------:R-:W-:Y:S02]  /*1ea0*/  ISETP.NE.AND P1, PT, R10, RZ, PT ;  /* 0x000000ff0a00720c */ /* 0x000fe40003f25270 */
[----:B------:R-:W-:Y:S11]  /*1eb0*/  BRA.DIV UR5, `(.L_x_1042) ;  /* 0x0000003205947947 */ /* 0x000ff6000b800000 */
[----:B------:R-:W-:Y:S06]  /*1ec0*/  BAR.SYNC.DEFER_BLOCKING 0x0 ;  /* 0x0000000000007b1d */ /* 0x000fec0000010000 */
[----:B------:R-:W-:Y:S01]  /*1ed0*/  NOP ;  /* 0x0000000000007918 */ /* 0x000fe20000000000 */
.L_x_1173:
        /* <DEDUP_REMOVED lines=10> */
.L_x_1044:
[----:B------:R-:W-:Y:S05]  /*1f80*/  BSYNC.RECONVERGENT B0 ;  /* 0x0000000000007941 */ /* 0x000fea0003800200 */
.L_x_1043:
[----:B------:R-:W-:-:S03]  /*1f90*/  UMOV UR5, 0xffffffff ;  /* 0xffffffff00057882 */ /* 0x000fc60000000000 */
[----:B------:R-:W-:Y:S05]  /*1fa0*/  BRA.DIV UR5, `(.L_x_1045) ;  /* 0x0000003205947947 */ /* 0x000fea000b800000 */
[----:B------:R-:W-:Y:S06]  /*1fb0*/  BAR.SYNC.DEFER_BLOCKING 0x0 ;  /* 0x0000000000007b1d */ /* 0x000fec0000010000 */
[----:B------:R-:W-:Y:S01]  /*1fc0*/  NOP ;  /* 0x0000000000007918 */ /* 0x000fe20000000000 */
.L_x_1177:
        /* <DEDUP_REMOVED lines=10> */
.L_x_1047:
[----:B------:R-:W-:Y:S05]  /*2070*/  BSYNC.RECONVERGENT B0 ;  /* 0x0000000000007941 */ /* 0x000fea0003800200 */
.L_x_1046:
[----:B------:R-:W-:-:S03]  /*2080*/  UMOV UR5, 0xffffffff ;  /* 0xffffffff00057882 */ /* 0x000fc60000000000 */
[----:B------:R-:W-:Y:S05]  /*2090*/  BRA.DIV UR5, `(.L_x_1048) ;  /* 0x0000003205947947 */ /* 0x000fea000b800000 */
[----:B------:R-:W-:Y:S01]  /*20a0*/  NOP ;  /* 0x0000000000007918 */ /* 0x000fe20000000000 */
.L_x_1180:
        /* <DEDUP_REMOVED lines=13> */
.L_x_1054:
[----:B------:R-:W2:Y:S02]  /*2180*/  LD.E.STRONG.SM R0, desc[UR6][R6.64+0x4] ;  /* 0x0000040606007980 */ /* 0x000ea4000c10b900 */
[----:B--2---:R-:W-:Y:S01]  /*2190*/  NOP ;  /* 0x0000000000007918 */ /* 0x004fe20000000000 */
[----:B------:R-:W-:Y:S05]  /*21a0*/  YIELD ;  /* 0x0000000000007946 */ /* 0x000fea0003800000 */
[----:B------:R-:W-:-:S13]  /*21b0*/  LOP3.LUT P0, RZ, R0, R11, RZ, 0xc0, !PT ;  /* 0x0000000b00ff7212 */ /* 0x000fda000780c0ff */
[----:B------:R-:W-:Y:S05]  /*21c0*/  @P0 BRA `(.L_x_1054) ;  /* 0xfffffffc00ec0947 */ /* 0x000fea000383ffff */
.L_x_1053:
[----:B------:R-:W-:Y:S05]  /*21d0*/  BSYNC B1 ;  /* 0x0000000000017941 */ /* 0x000fea0003800000 */
.L_x_1052:
[----:B------:R-:W-:Y:S05]  /*21e0*/  BRA `(.L_x_1050) ;  /* 0x00000000001c7947 */ /* 0x000fea0003800000 */
.L_x_1051:
[----:B------:R-:W0:Y:S01]  /*21f0*/  S2R R0, SR_LANEID ;  /* 0x0000000000007919 */ /* 0x000e220000000000 */
[----:B------:R-:W1:Y:S01]  /*2200*/  REDUX UR9, R14 ;  /* 0x000000000e0973c4 */ /* 0x000e620000000000 */
[----:B------:R-:W-:Y:S02]  /*2210*/  VOTEU.ANY UR5, UPT, PT ;  /* 0x0000000000057886 */ /* 0x000fe400038e0100 */
[----:B------:R-:W-:Y:S01]  /*2220*/  UFLO.U32 UR5, UR5 ;  /* 0x00000005000572bd */ /* 0x000fe200080e0000 */
[----:B-1----:R-:W-:-:S05]  /*2230*/  IMAD.U32 R3, RZ, RZ, UR9 ;  /* 0x00000009ff037e24 */ /* 0x002fca000f8e00ff */
[----:B0-----:R-:W-:-:S13]  /*2240*/  ISETP.EQ.U32.AND P0, PT, R0, UR5, PT ;  /* 0x0000000500007c0c */ /* 0x001fda000bf02070 */
[----:B------:R0:W-:Y:S02]  /*2250*/  @P0 ATOM.E.AND.STRONG.SM PT, RZ, desc[UR6][R6.64+0x4], R3 ;  /* 0x8000040306ff098a */ /* 0x0001e4000a9eb106 */
.L_x_1050:
[----:B------:R-:W-:Y:S05]  /*2260*/  BSYNC B0 ;  /* 0x0000000000007941 */ /* 0x000fea0003800000 */
.L_x_1049:
[----:B------:R-:W-:Y:S01]  /*2270*/  UMOV UR5, 0xffffffff ;  /* 0xffffffff00057882 */ /* 0x000fe20000000000 */
[----:B------:R-:W-:Y:S02]  /*2280*/  ISETP.GT.U32.AND P0, PT, R9, 0x7f, PT ;  /* 0x0000007f0900780c */ /* 0x000fe40003f04070 */
[----:B------:R-:W-:Y:S11]  /*2290*/  BRA.DIV UR5, `(.L_x_1055) ;  /* 0x0000003205307947 */ /* 0x000ff6000b800000 */
[----:B------:R-:W-:Y:S01]  /*22a0*/  NOP ;  /* 0x0000000000007918 */ /* 0x000fe20000000000 */
.L_x_1183:
[----:B------:R-:W-:Y:S04]  /*22b0*/  BSSY.RECONVERGENT B0, `(.L_x_1056) ;  /* 0x000006a000007945 */ /* 0x000fe80003800200 */
[----:B------:R-:W-:Y:S05]  /*22c0*/  @P0 BRA `(.L_x_1057) ;  /* 0x0000000400a00947 */ /* 0x000fea0003800000 */
[----:B---3--:R-:W-:-:S07]  /*22d0*/  IMAD.MOV.U32 R15, RZ, RZ, R9 ;  /* 0x000000ffff0f7224 */ /* 0x008fce00078e0009 */
.L_x_1065:
        /* <DEDUP_REMOVED lines=24> */
.L_x_1064:
        /* <DEDUP_REMOVED lines=11> */
.L_x_1063:
        /* <DEDUP_REMOVED lines=28> */
.L_x_1062:
[----:B------:R-:W-:Y:S01]  /*26d0*/  FMUL R0, RZ, R16 ;  /* 0x00000010ff007220 */ /* 0x000fe20000400000 */
[----:B------:R-:W-:-:S07]  /*26e0*/  IMAD.MOV.U32 R18, RZ, RZ, RZ ;  /* 0x000000ffff127224 */ /* 0x000fce00078e00ff */
.L_x_1061:
[----:B------:R-:W-:Y:S05]  /*26f0*/  BSYNC.RECONVERGENT B2 ;  /* 0x0000000000027941 */ /* 0x000fea0003800200 */
.L_x_1060:
        /* <DEDUP_REMOVED lines=33> */
.L_x_1059:
[----:B------:R-:W-:Y:S05]  /*2910*/  BSYNC.RECONVERGENT B1 ;  /* 0x0000000000017941 */ /* 0x000fea0003800200 */
.L_x_1058:
[----:B------:R-:W-:-:S05]  /*2920*/  VIADD R15, R15, UR8 ;  /* 0x000000080f0f7c36 */ /* 0x000fca0008000000 */
[----:B------:R-:W-:-:S13]  /*2930*/  ISETP.GE.U32.AND P0, PT, R15, 0x80, PT ;  /* 0x000000800f00780c */ /* 0x000fda0003f06070 */
[----:B------:R-:W-:Y:S05]  /*2940*/  @!P0 BRA `(.L_x_1065) ;  /* 0xfffffff800648947 */ /* 0x000fea000383ffff */
.L_x_1057:
[----:B------:R-:W-:Y:S05]  /*2950*/  BSYNC.RECONVERGENT B0 ;  /* 0x0000000000007941 */ /* 0x000fea0003800200 */
.L_x_1056:
[----:B------:R-:W-:Y:S01]  /*2960*/  UMOV UR5, 0xffffffff ;  /* 0xffffffff00057882 */ /* 0x000fe20000000000 */
[----:B------:R-:W-:Y:S02]  /*2970*/  ISETP.NE.AND P1, PT, R10, RZ, PT ;  /* 0x000000ff0a00720c */ /* 0x000fe40003f25270 */
[----:B------:R-:W-:Y:S11]  /*2980*/  BRA.DIV UR5, `(.L_x_1066) ;  /* 0x0000002a05907947 */ /* 0x000ff6000b800000 */
[----:B------:R-:W-:Y:S06]  /*2990*/  BAR.SYNC.DEFER_BLOCKING 0x0 ;  /* 0x0000000000007b1d */ /* 0x000fec0000010000 */
[----:B------:R-:W-:Y:S01]  /*29a0*/  NOP ;  /* 0x0000000000007918 */ /* 0x000fe20000000000 */
.L_x_1187:
        /* <DEDUP_REMOVED lines=10> */
.L_x_1068:
[----:B------:R-:W-:Y:S05]  /*2a50*/  BSYNC.RECONVERGENT B0 ;  /* 0x0000000000007941 */ /* 0x000fea0003800200 */
.L_x_1067:
[----:B------:R-:W-:-:S03]  /*2a60*/  UMOV UR5, 0xffffffff ;  /* 0xffffffff00057882 */ /* 0x000fc60000000000 */
[----:B------:R-:W-:Y:S05]  /*2a70*/  BRA.DIV UR5, `(.L_x_1069) ;  /* 0x0000002a05907947 */ /* 0x000fea000b800000 */
[----:B------:R-:W-:Y:S06]  /*2a80*/  BAR.SYNC.DEFER_BLOCKING 0x0 ;  /* 0x0000000000007b1d */ /* 0x000fec0000010000 */
[----:B------:R-:W-:Y:S01]  /*2a90*/  NOP ;  /* 0x0000000000007918 */ /* 0x000fe20000000000 */
.L_x_1191:
        /* <DEDUP_REMOVED lines=10> */
.L_x_1071:
[----:B------:R-:W-:Y:S05]  /*2b40*/  BSYNC.RECONVERGENT B0 ;  /* 0x0000000000007941 */ /* 0x000fea0003800200 */
.L_x_1070:
[----:B------:R-:W-:-:S03]  /*2b50*/  UMOV UR5, 0xffffffff ;  /* 0xffffffff00057882 */ /* 0x000fc60000000000 */
[----:B------:R-:W-:Y:S05]  /*2b60*/  BRA.DIV UR5, `(.L_x_1072) ;  /* 0x0000002a05907947 */ /* 0x000fea000b800000 */
[----:B------:R-:W-:Y:S01]  /*2b70*/  NOP ;  /* 0x0000000000007918 */ /* 0x000fe20000000000 */
.L_x_1194:
        /* <DEDUP_REMOVED lines=13> */
.L_x_1078:
[----:B------:R-:W2:Y:S02]  /*2c50*/  LD.E.STRONG.SM R0, desc[UR6][R6.64+0x4] ;  /* 0x0000040606007980 */ /* 0x000ea4000c10b900 */
[----:B--2---:R-:W-:Y:S01]  /*2c60*/  NOP ;  /* 0x0000000000007918 */ /* 0x004fe20000000000 */
[----:B------:R-:W-:Y:S05]  /*2c70*/  YIELD ;  /* 0x0000000000007946 */ /* 0x000fea0003800000 */
[----:B------:R-:W-:-:S13]  /*2c80*/  LOP3.LUT P0, RZ, R0, R11, RZ, 0xc0, !PT ;  /* 0x0000000b00ff7212 */ /* 0x000fda000780c0ff */
[----:B------:R-:W-:Y:S05]  /*2c90*/  @P0 BRA `(.L_x_1078) ;  /* 0xfffffffc00ec0947 */ /* 0x000fea000383ffff */
.L_x_1077:
[----:B------:R-:W-:Y:S05]  /*2ca0*/  BSYNC B1 ;  /* 0x0000000000017941 */ /* 0x000fea0003800000 */
.L_x_1076:
[----:B------:R-:W-:Y:S05]  /*2cb0*/  BRA `(.L_x_1074) ;  /* 0x00000000001c7947 */ /* 0x000fea0003800000 */
.L_x_1075:
[----:B------:R-:W0:Y:S01]  /*2cc0*/  S2R R0, SR_LANEID ;  /* 0x0000000000007919 */ /* 0x000e220000000000 */
[----:B------:R-:W1:Y:S01]  /*2cd0*/  REDUX UR9, R14 ;  /* 0x000000000e0973c4 */ /* 0x000e620000000000 */
[----:B------:R-:W-:Y:S02]  /*2ce0*/  VOTEU.ANY UR5, UPT, PT ;  /* 0x0000000000057886 */ /* 0x000fe400038e0100 */
[----:B------:R-:W-:Y:S01]  /*2cf0*/  UFLO.U32 UR5, UR5 ;  /* 0x00000005000572bd */ /* 0x000fe200080e0000 */
[----:B-1----:R-:W-:-:S05]  /*2d00*/  IMAD.U32 R3, RZ, RZ, UR9 ;  /* 0x00000009ff037e24 */ /* 0x002fca000f8e00ff */
[----:B0-----:R-:W-:-:S13]  /*2d10*/  ISETP.EQ.U32.AND P0, PT, R0, UR5, PT ;  /* 0x0000000500007c0c */ /* 0x001fda000bf02070 */
[----:B------:R0:W-:Y:S02]  /*2d20*/  @P0 ATOM.E.AND.STRONG.SM PT, RZ, desc[UR6][R6.64+0x4], R3 ;  /* 0x8000040306ff098a */ /* 0x0001e4000a9eb106 */
.L_x_1074:
[----:B------:R-:W-:Y:S05]  /*2d30*/  BSYNC B0 ;  /* 0x0000000000007941 */ /* 0x000fea0003800000 */
.L_x_1073:
[----:B------:R-:W-:Y:S01]  /*2d40*/  UMOV UR5, 0xffffffff ;  /* 0xffffffff00057882 */ /* 0x000fe20000000000 */
[----:B------:R-:W-:Y:S02]  /*2d50*/  ISETP.GT.U32.AND P0, PT, R9, 0x7f, PT ;  /* 0x0000007f0900780c */ /* 0x000fe40003f04070 */
[----:B------:R-:W-:Y:S11]  /*2d60*/  BRA.DIV UR5, `(.L_x_1079) ;  /* 0x0000002a052c7947 */ /* 0x000ff6000b800000 */
[----:B------:R-:W-:Y:S01]  /*2d70*/  NOP ;  /* 0x0000000000007918 */ /* 0x000fe20000000000 */
.L_x_1197:
[----:B------:R-:W-:Y:S04]  /*2d80*/  BSSY.RECONVERGENT B0, `(.L_x_1080) ;  /* 0x000006a000007945 */ /* 0x000fe80003800200 */
[----:B------:R-:W-:Y:S05]  /*2d90*/  @P0 BRA `(.L_x_1081) ;  /* 0x0000000400a00947 */ /* 0x000fea0003800000 */
[----:B---3--:R-:W-:-:S07]  /*2da0*/  IMAD.MOV.U32 R15, RZ, RZ, R9 ;  /* 0x000000ffff0f7224 */ /* 0x008fce00078e0009 */
.L_x_1089:
        /* <DEDUP_REMOVED lines=24> */
.L_x_1088:
        /* <DEDUP_REMOVED lines=11> */
.L_x_1087:
        /* <DEDUP_REMOVED lines=28> */
.L_x_1086:
[----:B------:R-:W-:Y:S01]  /*31a0*/  FMUL R0, RZ, R16 ;  /* 0x00000010ff007220 */ /* 0x000fe20000400000 */
[----:B------:R-:W-:-:S07]  /*31b0*/  MOV R18, RZ ;  /* 0x000000ff00127202 */ /* 0x000fce0000000f00 */
.L_x_1085:
[----:B------:R-:W-:Y:S05]  /*31c0*/  BSYNC.RECONVERGENT B2 ;  /* 0x0000000000027941 */ /* 0x000fea0003800200 */
.L_x_1084:
        /* <DEDUP_REMOVED lines=33> */
.L_x_1083:
[----:B------:R-:W-:Y:S05]  /*33e0*/  BSYNC.RECONVERGENT B1 ;  /* 0x0000000000017941 */ /* 0x000fea0003800200 */
.L_x_1082:
[----:B------:R-:W-:-:S05]  /*33f0*/  VIADD R15, R15, UR8 ;  /* 0x000000080f0f7c36 */ /* 0x000fca0008000000 */
[----:B------:R-:W-:-:S13]  /*3400*/  ISETP.GE.U32.AND P0, PT, R15, 0x80, PT ;  /* 0x000000800f00780c */ /* 0x000fda0003f06070 */
[----:B------:R-:W-:Y:S05]  /*3410*/  @!P0 BRA `(.L_x_1089) ;  /* 0xfffffff800648947 */ /* 0x000fea000383ffff */
.L_x_1081:
[----:B------:R-:W-:Y:S05]  /*3420*/  BSYNC.RECONVERGENT B0 ;  /* 0x0000000000007941 */ /* 0x000fea0003800200 */
.L_x_1080:
[----:B------:R-:W-:Y:S01]  /*3430*/  UMOV UR5, 0xffffffff ;  /* 0xffffffff00057882 */ /* 0x000fe20000000000 */
[----:B------:R-:W-:Y:S02]  /*3440*/  ISETP.NE.AND P1, PT, R10, RZ, PT ;  /* 0x000000ff0a00720c */ /* 0x000fe40003f25270 */
[----:B------:R-:W-:Y:S11]  /*3450*/  BRA.DIV UR5, `(.L_x_1090) ;  /* 0x00000022058c7947 */ /* 0x000ff6000b800000 */
[----:B------:R-:W-:Y:S06]  /*3460*/  BAR.SYNC.DEFER_BLOCKING 0x0 ;  /* 0x0000000000007b1d */ /* 0x000fec0000010000 */
[----:B------:R-:W-:Y:S01]  /*3470*/  NOP ;  /* 0x0000000000007918 */ /* 0x000fe20000000000 */
.L_x_1201:
        /* <DEDUP_REMOVED lines=10> */
.L_x_1092:
[----:B------:R-:W-:Y:S05]  /*3520*/  BSYNC.RECONVERGENT B0 ;  /* 0x0000000000007941 */ /* 0x000fea0003800200 */
.L_x_1091:
[----:B------:R-:W-:-:S03]  /*3530*/  UMOV UR5, 0xffffffff ;  /* 0xffffffff00057882 */ /* 0x000fc60000000000 */
[----:B------:R-:W-:Y:S05]  /*3540*/  BRA.DIV UR5, `(.L_x_1093) ;  /* 0x00000022058c7947 */ /* 0x000fea000b800000 */
[----:B------:R-:W-:Y:S06]  /*3550*/  BAR.SYNC.DEFER_BLOCKING 0x0 ;  /* 0x0000000000007b1d */ /* 0x000fec0000010000 */
[----:B------:R-:W-:Y:S01]  /*3560*/  NOP ;  /* 0x0000000000007918 */ /* 0x000fe20000000000 */
.L_x_1205:
        /* <DEDUP_REMOVED lines=10> */
.L_x_1095:
[----:B------:R-:W-:Y:S05]  /*3610*/  BSYNC.RECONVERGENT B0 ;  /* 0x0000000000007941 */ /* 0x000fea0003800200 */
.L_x_1094:
[----:B------:R-:W-:-:S03]  /*3620*/  UMOV UR5, 0xffffffff ;  /* 0xffffffff00057882 */ /* 0x000fc60000000000 */
[----:B------:R-:W-:Y:S05]  /*3630*/  BRA.DIV UR5, `(.L_x_1096) ;  /* 0x00000022058c7947 */ /* 0x000fea000b800000 */
[----:B------:R-:W-:Y:S01]  /*3640*/  NOP ;  /* 0x0000000000007918 */ /* 0x000fe20000000000 */
.L_x_1208:
        /* <DEDUP_REMOVED lines=13> */
.L_x_1102:
[----:B------:R-:W2:Y:S02]  /*3720*/  LD.E.STRONG.SM R0, desc[UR6][R6.64+0x4] ;  /* 0x0000040606007980 */ /* 0x000ea4000c10b900 */
[----:B--2---:R-:W-:Y:S01]  /*3730*/  NOP ;  /* 0x0000000000007918 */ /* 0x004fe20000000000 */
[----:B------:R-:W-:Y:S05]  /*3740*/  YIELD ;  /* 0x0000000000007946 */ /* 0x000fea0003800000 */
[----:B------:R-:W-:-:S13]  /*3750*/  LOP3.LUT P0, RZ, R0, R11, RZ, 0xc0, !PT ;  /* 0x0000000b00ff7212 */ /* 0x000fda000780c0ff */
[----:B------:R-:W-:Y:S05]  /*3760*/  @P0 BRA `(.L_x_1102) ;  /* 0xfffffffc00ec0947 */ /* 0x000fea000383ffff */
.L_x_1101:
[----:B------:R-:W-:Y:S05]  /*3770*/  BSYNC B1 ;  /* 0x0000000000017941 */ /* 0x000fea0003800000 */
.L_x_1100:
[----:B------:R-:W-:Y:S05]  /*3780*/  BRA `(.L_x_1098) ;  /* 0x00000000001c7947 */ /* 0x000fea0003800000 */
.L_x_1099:
[----:B------:R-:W0:Y:S01]  /*3790*/  S2R R0, SR_LANEID ;  /* 0x0000000000007919 */ /* 0x000e220000000000 */
[----:B------:R-:W1:Y:S01]  /*37a0*/  REDUX UR9, R14 ;  /* 0x000000000e0973c4 */ /* 0x000e620000000000 */
[----:B------:R-:W-:Y:S02]  /*37b0*/  VOTEU.ANY UR5, UPT, PT ;  /* 0x0000000000057886 */ /* 0x000fe400038e0100 */
[----:B------:R-:W-:Y:S01]  /*37c0*/  UFLO.U32 UR5, UR5 ;  /* 0x00000005000572bd */ /* 0x000fe200080e0000 */
[----:B-1----:R-:W-:-:S05]  /*37d0*/  IMAD.U32 R3, RZ, RZ, UR9 ;  /* 0x00000009ff037e24 */ /* 0x002fca000f8e00ff */
[----:B0-----:R-:W-:-:S13]  /*37e0*/  ISETP.EQ.U32.AND P0, PT, R0, UR5, PT ;  /* 0x0000000500007c0c */ /* 0x001fda000bf02070 */
[----:B------:R0:W-:Y:S02]  /*37f0*/  @P0 ATOM.E.AND.STRONG.SM PT, RZ, desc[UR6][R6.64+0x4], R3 ;  /* 0x8000040306ff098a */ /* 0x0001e4000a9eb106 */
.L_x_1098:
[----:B------:R-:W-:Y:S05]  /*3800*/  BSYNC B0 ;  /* 0x0000000000007941 */ /* 0x000fea0003800000 */
.L_x_1097:
[----:B------:R-:W-:Y:S01]  /*3810*/  UMOV UR5, 0xffffffff ;  /* 0xffffffff00057882 */ /* 0x000fe20000000000 */
[----:B------:R-:W-:Y:S02]  /*3820*/  ISETP.GT.U32.AND P0, PT, R9, 0x7f, PT ;  /* 0x0000007f0900780c */ /* 0x000fe40003f04070 */
[----:B------:R-:W-:Y:S11]  /*3830*/  BRA.DIV UR5, `(.L_x_1103) ;  /* 0x0000002205287947 */ /* 0x000ff6000b800000 */
[----:B------:R-:W-:Y:S01]  /*3840*/  NOP ;  /* 0x0000000000007918 */ /* 0x000fe20000000000 */
.L_x_1211:
[----:B------:R-:W-:Y:S04]  /*3850*/  BSSY.RECONVERGENT B0, `(.L_x_1104) ;  /* 0x000006a000007945 */ /* 0x000fe80003800200 */
[----:B------:R-:W-:Y:S05]  /*3860*/  @P0 BRA `(.L_x_1105) ;  /* 0x0000000400a00947 */ /* 0x000fea0003800000 */
[----:B---3--:R-:W-:-:S07]  /*3870*/  MOV R15, R9 ;  /* 0x00000009000f7202 */ /* 0x008fce0000000f00 */
.L_x_1113:
        /* <DEDUP_REMOVED lines=24> */
.L_x_1112:
        /* <DEDUP_REMOVED lines=11> */
.L_x_1111:
        /* <DEDUP_REMOVED lines=28> */
.L_x_1110:
[----:B------:R-:W-:Y:S01]  /*3c70*/  FMUL R0, RZ, R16 ;  /* 0x00000010ff007220 */ /* 0x000fe20000400000 */
[----:B------:R-:W-:-:S07]  /*3c80*/  IMAD.MOV.U32 R18, RZ, RZ, RZ ;  /* 0x000000ffff127224 */ /* 0x000fce00078e00ff */
.L_x_1109:
[----:B------:R-:W-:Y:S05]  /*3c90*/  BSYNC.RECONVERGENT B2 ;  /* 0x0000000000027941 */ /* 0x000fea0003800200 */
.L_x_1108:
        /* <DEDUP_REMOVED lines=33> */
.L_x_1107:
[----:B------:R-:W-:Y:S05]  /*3eb0*/  BSYNC.RECONVERGENT B1 ;  /* 0x0000000000017941 */ /* 0x000fea0003800200 */
.L_x_1106:
[----:B------:R-:W-:-:S05]  /*3ec0*/  VIADD R15, R15, UR8 ;  /* 0x000000080f0f7c36 */ /* 0x000fca0008000000 */
[----:B------:R-:W-:-:S13]  /*3ed0*/  ISETP.GE.U32.AND P0, PT, R15, 0x80, PT ;  /* 0x000000800f00780c */ /* 0x000fda0003f06070 */
[----:B------:R-:W-:Y:S05]  /*3ee0*/  @!P0 BRA `(.L_x_1113) ;  /* 0xfffffff800648947 */ /* 0x000fea000383ffff */
.L_x_1105:
[----:B------:R-:W-:Y:S05]  /*3ef0*/  BSYNC.RECONVERGENT B0 ;  /* 0x0000000000007941 */ /* 0x000fea0003800200 */
.L_x_1104:
[----:B------:R-:W-:Y:S01]  /*3f00*/  UMOV UR5, 0xffffffff ;  /* 0xffffffff00057882 */ /* 0x000fe20000000000 */
[----:B------:R-:W-:Y:S02]  /*3f10*/  ISETP.NE.AND P1, PT, R10, RZ, PT ;  /* 0x000000ff0a00720c */ /* 0x000fe40003f25270 */
[----:B------:R-:W-:Y:S11]  /*3f20*/  BRA.DIV UR5, `(.L_x_1114) ;  /* 0x0000001a05887947 */ /* 0x000ff6000b800000 */
[----:B------:R-:W-:Y:S06]  /*3f30*/  BAR.SYNC.DEFER_BLOCKING 0x0 ;  /* 0x0000000000007b1d */ /* 0x000fec0000010000 */
[----:B------:R-:W-:Y:S01]  /*3f40*/  NOP ;  /* 0x0000000000007918 */ /* 0x000fe20000000000 */
.L_x_1215:
        /* <DEDUP_REMOVED lines=10> */
.L_x_1116:
[----:B------:R-:W-:Y:S05]  /*3ff0*/  BSYNC.RECONVERGENT B0 ;  /* 0x0000000000007941 */ /* 0x000fea0003800200 */
.L_x_1115:
[----:B------:R-:W-:-:S03]  /*4000*/  UMOV UR5, 0xffffffff ;  /* 0xffffffff00057882 */ /* 0x000fc60000000000 */
[----:B------:R-:W-:Y:S05]  /*4010*/  BRA.DIV UR5, `(.L_x_1117) ;  /* 0x0000001a05887947 */ /* 0x000fea000b800000 */
[----:B------:R-:W-:Y:S06]  /*4020*/  BAR.SYNC.DEFER_BLOCKING 0x0 ;  /* 0x0000000000007b1d */ /* 0x000fec0000010000 */
[----:B------:R-:W-:Y:S01]  /*4030*/  NOP ;  /* 0x0000000000007918 */ /* 0x000fe20000000000 */
.L_x_1219:
        /* <DEDUP_REMOVED lines=10> */
.L_x_1119:
[----:B------:R-:W-:Y:S05]  /*40e0*/  BSYNC.RECONVERGENT B0 ;  /* 0x0000000000007941 */ /* 0x000fea0003800200 */
.L_x_1118:
[----:B------:R-:W-:-:S03]  /*40f0*/  UMOV UR5, 0xffffffff ;  /* 0xffffffff00057882 */ /* 0x000fc60000000000 */
[----:B------:R-:W-:Y:S05]  /*4100*/  BRA.DIV UR5, `(.L_x_1120) ;  /* 0x0000001a05887947 */ /* 0x000fea000b800000 */
[----:B------:R-:W-:Y:S01]  /*4110*/  NOP ;  /* 0x0000000000007918 */ /* 0x000fe20000000000 */
.L_x_1222:
        /* <DEDUP_REMOVED lines=13> */
.L_x_1126:
[----:B------:R-:W2:Y:S02]  /*41f0*/  LD.E.STRONG.SM R0, desc[UR6][R6.64+0x4] ;  /* 0x0000040606007980 */ /* 0x000ea4000c10b900 */
[----:B--2---:R-:W-:Y:S01]  /*4200*/  NOP ;  /* 0x0000000000007918 */ /* 0x004fe20000000000 */
[----:B------:R-:W-:Y:S05]  /*4210*/  YIELD ;  /* 0x0000000000007946 */ /* 0x000fea0003800000 */
[----:B------:R-:W-:-:S13]  /*4220*/  LOP3.LUT P0, RZ, R0, R11, RZ, 0xc0, !PT ;  /* 0x0000000b00ff7212 */ /* 0x000fda000780c0ff */
[----:B------:R-:W-:Y:S05]  /*4230*/  @P0 BRA `(.L_x_1126) ;  /* 0xfffffffc00ec0947 */ /* 0x000fea000383ffff */
.L_x_1125:
[----:B------:R-:W-:Y:S05]  /*4240*/  BSYNC B1 ;  /* 0x0000000000017941 */ /* 0x000fea0003800000 */
.L_x_1124:
[----:B------:R-:W-:Y:S05]  /*4250*/  BRA `(.L_x_1122) ;  /* 0x00000000001c7947 */ /* 0x000fea0003800000 */
.L_x_1123:
[----:B------:R-:W0:Y:S01]  /*4260*/  S2R R0, SR_LANEID ;  /* 0x0000000000007919 */ /* 0x000e220000000000 */
[----:B------:R-:W1:Y:S01]  /*4270*/  REDUX UR9, R14 ;  /* 0x000000000e0973c4 */ /* 0x000e620000000000 */
[----:B------:R-:W-:Y:S02]  /*4280*/  VOTEU.ANY UR5, UPT, PT ;  /* 0x0000000000057886 */ /* 0x000fe400038e0100 */
[----:B------:R-:W-:Y:S01]  /*4290*/  UFLO.U32 UR5, UR5 ;  /* 0x00000005000572bd */ /* 0x000fe200080e0000 */
[----:B-1----:R-:W-:-:S05]  /*42a0*/  IMAD.U32 R3, RZ, RZ, UR9 ;  /* 0x00000009ff037e24 */ /* 0x002fca000f8e00ff */
[----:B0-----:R-:W-:-:S13]  /*42b0*/  ISETP.EQ.U32.AND P0, PT, R0, UR5, PT ;  /* 0x0000000500007c0c */ /* 0x001fda000bf02070 */
[----:B------:R0:W-:Y:S02]  /*42c0*/  @P0 ATOM.E.AND.STRONG.SM PT, RZ, desc[UR6][R6.64+0x4], R3 ;  /* 0x8000040306ff098a */ /* 0x0001e4000a9eb106 */
.L_x_1122:
[----:B------:R-:W-:Y:S05]  /*42d0*/  BSYNC B0 ;  /* 0x0000000000007941 */ /* 0x000fea0003800000 */
.L_x_1121:
[----:B------:R-:W-:Y:S01]  /*42e0*/  UMOV UR5, 0xffffffff ;  /* 0xffffffff00057882 */ /* 0x000fe20000000000 */
[----:B------:R-:W-:Y:S02]  /*42f0*/  ISETP.GT.U32.AND P0, PT, R9, 0x7f, PT ;  /* 0x0000007f0900780c */ /* 0x000fe40003f04070 */
[----:B------:R-:W-:Y:S11]  /*4300*/  BRA.DIV UR5, `(.L_x_1127) ;  /* 0x0000001a05247947 */ /* 0x000ff6000b800000 */
[----:B------:R-:W-:Y:S01]  /*4310*/  NOP ;  /* 0x0000000000007918 */ /* 0x000fe20000000000 */
.L_x_1225:
[----:B------:R-:W-:Y:S04]  /*4320*/  BSSY.RECONVERGENT B0, `(.L_x_1128) ;  /* 0x000006e000007945 */ /* 0x000fe80003800200 */
[----:B------:R-:W-:Y:S05]  /*4330*/  @P0 BRA `(.L_x_1129) ;  /* 0x0000000400b00947 */ /* 0x000fea0003800000 */
[----:B---3--:R-:W-:-:S07]  /*4340*/  IMAD.MOV.U32 R5, RZ, RZ, R9 ;  /* 0x000000ffff057224 */ /* 0x008fce00078e0009 */
.L_x_1137:
        /* <DEDUP_REMOVED lines=27> */
.L_x_1136:
        /* <DEDUP_REMOVED lines=12> */
.L_x_1135:
        /* <DEDUP_REMOVED lines=28> */
.L_x_1134:
[----:B------:R-:W-:Y:S01]  /*4780*/  FMUL R0, RZ, R15 ;  /* 0x0000000fff007220 */ /* 0x000fe20000400000 */
[----:B------:R-:W-:-:S07]  /*4790*/  IMAD.MOV.U32 R12, RZ, RZ, RZ ;  /* 0x000000ffff0c7224 */ /* 0x000fce00078e00ff */
.L_x_1133:
[----:B------:R-:W-:Y:S05]  /*47a0*/  BSYNC.RECONVERGENT B2 ;  /* 0x0000000000027941 */ /* 0x000fea0003800200 */
.L_x_1132:
        /* <DEDUP_REMOVED lines=33> */
.L_x_1131:
[----:B------:R-:W-:Y:S05]  /*49c0*/  BSYNC.RECONVERGENT B1 ;  /* 0x0000000000017941 */ /* 0x000fea0003800200 */
.L_x_1130:
[----:B------:R-:W-:-:S05]  /*49d0*/  VIADD R5, R5, UR8 ;  /* 0x0000000805057c36 */ /* 0x000fca0008000000 */
[----:B------:R-:W-:-:S13]  /*49e0*/  ISETP.GE.U32.AND P0, PT, R5, 0x80, PT ;  /* 0x000000800500780c */ /* 0x000fda0003f06070 */
[----:B------:R-:W-:Y:S05]  /*49f0*/  @!P0 BRA `(.L_x_1137) ;  /* 0xfffffff800548947 */ /* 0x000fea000383ffff */
.L_x_1129:
[----:B------:R-:W-:Y:S05]  /*4a00*/  BSYNC.RECONVERGENT B0 ;  /* 0x0000000000007941 */ /* 0x000fea0003800200 */
.L_x_1128:
[----:B------:R-:W-:Y:S01]  /*4a10*/  UMOV UR5, 0xffffffff ;  /* 0xffffffff00057882 */ /* 0x000fe20000000000 */
[----:B------:R-:W-:Y:S02]  /*4a20*/  ISETP.GT.U32.AND P0, PT, R9, 0x1f, PT ;  /* 0x0000001f0900780c */ /* 0x000fe40003f04070 */
[----:B------:R-:W-:Y:S11]  /*4a30*/  BRA.DIV UR5, `(.L_x_1138) ;  /* 0x0000001205747947 */ /* 0x000ff6000b800000 */
[----:B------:R-:W-:Y:S06]  /*4a40*/  BAR.SYNC.DEFER_BLOCKING 0x0 ;  /* 0x0000000000007b1d */ /* 0x000fec0000010000 */
.L_x_1228:
[----:B------:R-:W-:Y:S05]  /*4a50*/  @P0 EXIT ;  /* 0x000000000000094d */ /* 0x000fea0003800000 */
[----:B------:R-:W-:Y:S01]  /*4a60*/  LEA R0, R9, UR4, 0x5 ;  /* 0x0000000409007c11 */ /* 0x000fe2000f8e28ff */
[----:B01234-:R-:W0:Y:S01]  /*4a70*/  LDC.64 R2, c[0x0][0x388] ;  /* 0x0000e200ff027b82 */ /* 0x01fe220000000a00 */
[----:B------:R-:W-:-:S03]  /*4a80*/  IMAD R8, R8, 0x20, R9 ;  /* 0x0000002008087824 */ /* 0x000fc600078e0209 */
[----:B------:R-:W1:Y:S02]  /*4a90*/  LDS.128 R12, [R0] ;  /* 0x00000000000c7984 */ /* 0x000e640000000c00 */
[----:B------:R-:W-:Y:S02]  /*4aa0*/  SHF.L.U32 R9, R8, 0x2, RZ ;  /* 0x0000000208097819 */ /* 0x000fe400000006ff */
[----:B------:R-:W2:Y:S03]  /*4ab0*/  LDS.128 R4, [R0+0x10] ;  /* 0x0000100000047984 */ /* 0x000ea60000000c00 */
[----:B0-----:R-:W-:-:S05]  /*4ac0*/  IMAD.WIDE.U32 R2, R9, 0x8, R2 ;  /* 0x0000000809027825 */ /* 0x001fca00078e0002 */
[----:B-1----:R-:W-:Y:S04]  /*4ad0*/  STG.E.64 desc[UR6][R2.64], R12 ;  /* 0x0000000c02007986 */ /* 0x002fe8000c101b06 */
[----:B------:R-:W-:Y:S04]  /*4ae0*/  STG.E.64 desc[UR6][R2.64+0x8], R14 ;  /* 0x0000080e02007986 */ /* 0x000fe8000c101b06 */
[----:B--2---:R-:W-:Y:S04]  /*4af0*/  STG.E.64 desc[UR6][R2.64+0x10], R4 ;  /* 0x0000100402007986 */ /* 0x004fe8000c101b06 */
[----:B------:R-:W-:Y:S01]  /*4b00*/  STG.E.64 desc[UR6][R2.64+0x18], R6 ;  /* 0x0000180602007986 */ /* 0x000fe2000c101b06 */
[----:B------:R-:W-:Y:S05]  /*4b10*/  EXIT ;  /* 0x000000000000794d */ /* 0x000fea0003800000 */
.L_x_988:
[----:B------:R-:W-:Y:S01]  /*4b20*/  BSSY B0, `(.L_x_1139) ;  /* 0x0000005000007945 */ /* 0x000fe20003800000 */
[----:B------:R-:W-:-:S07]  /*4b30*/  IMAD.MOV.U32 R0, RZ, RZ, -0x1 ;  /* 0xffffffffff007424 */ /* 0x000fce00078e00ff */
[----:B012---:R-:W-:Y:S05]  /*4b40*/  WARPSYNC.COLLECTIVE R0, `(.L_x_1140) ;  /* 0x0000000000087348 */ /* 0x007fea0003c00000 */
[----:B------:R-:W-:Y:S01]  /*4b50*/  NOP ;  /* 0x0000000000007918 */ /* 0x000fe20000000000 */
[----:B012---:R-:W-:Y:S05]  /*4b60*/  ENDCOLLECTIVE ;  /* 0x000000000000791b */ /* 0x007fea0003800000 */
.L_x_1140:
[----:B------:R-:W-:Y:S05]  /*4b70*/  BSYNC B0 ;  /* 0x0000000000007941 */ /* 0x000fea0003800000 */
.L_x_1139:
[----:B------:R-:W-:Y:S05]  /*4b80*/  BRA `(.L_x_1141) ;  /* 0xffffffb800fc7947 */ /* 0x000fea000383ffff */
.L_x_994:
        /* <DEDUP_REMOVED lines=9> */
.L_x_1143:
[----:B------:R-:W-:Y:S05]  /*4c20*/  BSYNC B0 ;  /* 0x0000000000007941 */ /* 0x000fea0003800000 */
.L_x_1142:
[----:B------:R-:W-:-:S07]  /*4c30*/  IMAD.MOV.U32 R0, RZ, RZ, -0x1 ;  /* 0xffffffffff007424 */ /* 0x000fce00078e00ff */
[----:B------:R-:W-:Y:S05]  /*4c40*/  WARPSYNC.COLLECTIVE R0, `(.L_x_1144) ;  /* 0x0000000000087348 */ /* 0x000fea0003c00000 */
[----:B------:R-:W-:Y:S01]  /*4c50*/  NOP ;  /* 0x0000000000007918 */ /* 0x000fe20000000000 */
[----:B------:R-:W-:Y:S05]  /*4c60*/  ENDCOLLECTIVE ;  /* 0x000000000000791b */ /* 0x000fea0003800000 */
.L_x_1144:
[----:B------:R-:W-:Y:S05]  /*4c70*/  BRA `(.L_x_1145) ;  /* 0xffffffbc00307947 */ /* 0x000fea000383ffff */
.L_x_997:
        /* <DEDUP_REMOVED lines=9> */
.L_x_1147:
[----:B------:R-:W-:Y:S05]  /*4d10*/  BSYNC B0 ;  /* 0x0000000000007941 */ /* 0x000fea0003800000 */
.L_x_1146:
[----:B------:R-:W-:-:S07]  /*4d20*/  IMAD.MOV.U32 R0, RZ, RZ, -0x1 ;  /* 0xffffffffff007424 */ /* 0x000fce00078e00ff */
[----:B------:R-:W-:Y:S05]  /*4d30*/  WARPSYNC.COLLECTIVE R0, `(.L_x_1148) ;  /* 0x0000000000087348 */ /* 0x000fea0003c00000 */
[----:B------:R-:W-:Y:S01]  /*4d40*/  NOP ;  /* 0x0000000000007918 */ /* 0x000fe20000000000 */
[----:B------:R-:W-:Y:S05]  /*4d50*/  ENDCOLLECTIVE ;  /* 0x000000000000791b */ /* 0x000fea0003800000 */
.L_x_1148:
[----:B------:R-:W-:Y:S05]  /*4d60*/  BRA `(.L_x_1149) ;  /* 0xffffffbc00307947 */ /* 0x000fea000383ffff */
.L_x_1000:
[----:B------:R-:W-:Y:S01]  /*4d70*/  BSSY B0, `(.L_x_1150) ;  /* 0x0000005000007945 */ /* 0x000fe20003800000 */
[----:B------:R-:W-:-:S07]  /*4d80*/  IMAD.MOV.U32 R0, RZ, RZ, -0x1 ;  /* 0xffffffffff007424 */ /* 0x000fce00078e00ff */
[----:B01234-:R-:W-:Y:S05]  /*4d90*/  WARPSYNC.COLLECTIVE R0, `(.L_x_1151) ;  /* 0x0000000000087348 */ /* 0x01ffea0003c00000 */
[----:B------:R-:W-:Y:S01]  /*4da0*/  NOP ;  /* 0x0000000000007918 */ /* 0x000fe20000000000 */
[----:B01234-:R-:W-:Y:S05]  /*4db0*/  ENDCOLLECTIVE ;  /* 0x000000000000791b */ /* 0x01ffea0003800000 */
.L_x_1151:
[----:B------:R-:W-:Y:S05]  /*4dc0*/  BSYNC B0 ;  /* 0x0000000000007941 */ /* 0x000fea0003800000 */
.L_x_1150:
[----:B------:R-:W-:Y:S05]  /*4dd0*/  BRA `(.L_x_1152) ;  /* 0xffffffbc004c7947 */ /* 0x000fea000383ffff */
.L_x_1007:
[----:B------:R-:W-:Y:S01]  /*4de0*/  BSSY B0, `(.L_x_1153) ;  /* 0x0000005000007945 */ /* 0x000fe20003800000 */
[----:B------:R-:W-:-:S07]  /*4df0*/  IMAD.MOV.U32 R0, RZ, RZ, -0x1 ;  /* 0xffffffffff007424 */ /* 0x000fce00078e00ff */
[----:B01234-:R-:W-:Y:S05]  /*4e00*/  WARPSYNC.COLLECTIVE R0, `(.L_x_1154) ;  /* 0x0000000000087348 */ /* 0x01ffea0003c00000 */
[----:B------:R-:W-:Y:S01]  /*4e10*/  NOP ;  /* 0x0000000000007918 */ /* 0x000fe20000000000 */
[----:B01234-:R-:W-:Y:S05]  /*4e20*/  ENDCOLLECTIVE ;  /* 0x000000000000791b */ /* 0x01ffea0003800000 */
.L_x_1154:
[----:B------:R-:W-:Y:S05]  /*4e30*/  BSYNC B0 ;  /* 0x0000000000007941 */ /* 0x000fea0003800000 */
.L_x_1153:
[----:B------:R-:W-:Y:S05]  /*4e40*/  BRA `(.L_x_1155) ;  /* 0xffffffbc00b07947 */ /* 0x000fea000383ffff */
.L_x_1018:
        /* <DEDUP_REMOVED lines=9> */
.L_x_1157:
[----:B------:R-:W-:Y:S05]  /*4ee0*/  BSYNC B0 ;  /* 0x0000000000007941 */ /* 0x000fea0003800000 */
.L_x_1156:
[----:B------:R-:W-:-:S07]  /*4ef0*/  IMAD.MOV.U32 R0, RZ, RZ, -0x1 ;  /* 0xffffffffff007424 */ /* 0x000fce00078e00ff */
[----:B------:R-:W-:Y:S05]  /*4f00*/  WARPSYNC.COLLECTIVE R0, `(.L_x_1158) ;  /* 0x0000000000087348 */ /* 0x000fea0003c00000 */
[----:B------:R-:W-:Y:S01]  /*4f10*/  NOP ;  /* 0x0000000000007918 */ /* 0x000fe20000000000 */
[----:B------:R-:W-:Y:S05]  /*4f20*/  ENDCOLLECTIVE ;  /* 0x000000000000791b */ /* 0x000fea0003800000 */
.L_x_1158:
[----:B------:R-:W-:Y:S05]  /*4f30*/  BRA `(.L_x_1159) ;  /* 0xffffffc400347947 */ /* 0x000fea000383ffff */
.L_x_1021:
        /* <DEDUP_REMOVED lines=9> */
.L_x_1161:
[----:B------:R-:W-:Y:S05]  /*4fd0*/  BSYNC B0 ;  /* 0x0000000000007941 */ /* 0x000fea0003800000 */
.L_x_1160:
[----:B------:R-:W-:-:S07]  /*4fe0*/  IMAD.MOV.U32 R0, RZ, RZ, -0x1 ;  /* 0xffffffffff007424 */ /* 0x000fce00078e00ff */
[----:B------:R-:W-:Y:S05]  /*4ff0*/  WARPSYNC.COLLECTIVE R0, `(.L_x_1162) ;  /* 0x0000000000087348 */ /* 0x000fea0003c00000 */
[----:B------:R-:W-:Y:S01]  /*5000*/  NOP ;  /* 0x0000000000007918 */ /* 0x000fe20000000000 */
[----:B------:R-:W-:Y:S05]  /*5010*/  ENDCOLLECTIVE ;  /* 0x000000000000791b */ /* 0x000fea0003800000 */
.L_x_1162:
[----:B------:R-:W-:Y:S05]  /*5020*/  BRA `(.L_x_1163) ;  /* 0xffffffc400347947 */ /* 0x000fea000383ffff */
.L_x_1024:
[----:B------:R-:W-:Y:S01]  /*5030*/  BSSY B0, `(.L_x_1164) ;  /* 0x0000005000007945 */ /* 0x000fe20003800000 */
[----:B------:R-:W-:-:S07]  /*5040*/  IMAD.MOV.U32 R0, RZ, RZ, -0x1 ;  /* 0xffffffffff007424 */ /* 0x000fce00078e00ff */
[----:B01234-:R-:W-:Y:S05]  /*5050*/  WARPSYNC.COLLECTIVE R0, `(.L_x_1165) ;  /* 0x0000000000087348 */ /* 0x01ffea0003c00000 */
[----:B------:R-:W-:Y:S01]  /*5060*/  NOP ;  /* 0x0000000000007918 */ /* 0x000fe20000000000 */
[----:B01234-:R-:W-:Y:S05]  /*5070*/  ENDCOLLECTIVE ;  /* 0x000000000000791b */ /* 0x01ffea0003800000 */
.L_x_1165:
[----:B------:R-:W-:Y:S05]  /*5080*/  BSYNC B0 ;  /* 0x0000000000007941 */ /* 0x000fea0003800000 */
.L_x_1164:
[----:B------:R-:W-:Y:S05]  /*5090*/  BRA `(.L_x_1166) ;  /* 0xffffffc400507947 */ /* 0x000fea000383ffff */
.L_x_1031:
[----:B------:R-:W-:Y:S01]  /*50a0*/  BSSY B0, `(.L_x_1167) ;  /* 0x0000005000007945 */ /* 0x000fe20003800000 */
[----:B------:R-:W-:-:S07]  /*50b0*/  IMAD.MOV.U32 R0, RZ, RZ, -0x1 ;  /* 0xffffffffff007424 */ /* 0x000fce00078e00ff */
[----:B01234-:R-:W-:Y:S05]  /*50c0*/  WARPSYNC.COLLECTIVE R0, `(.L_x_1168) ;  /* 0x0000000000087348 */ /* 0x01ffea0003c00000 */
[----:B------:R-:W-:Y:S01]  /*50d0*/  NOP ;  /* 0x0000000000007918 */ /* 0x000fe20000000000 */
[----:B01234-:R-:W-:Y:S05]  /*50e0*/  ENDCOLLECTIVE ;  /* 0x000000000000791b */ /* 0x01ffea0003800000 */
.L_x_1168:
[----:B------:R-:W-:Y:S05]  /*50f0*/  BSYNC B0 ;  /* 0x0000000000007941 */ /* 0x000fea0003800000 */
.L_x_1167:
[----:B------:R-:W-:Y:S05]  /*5100*/  BRA `(.L_x_1169) ;  /* 0xffffffc400b47947 */ /* 0x000fea000383ffff */
.L_x_1042:
        /* <DEDUP_REMOVED lines=9> */
.L_x_1171:
[----:B------:R-:W-:Y:S05]  /*51a0*/  BSYNC B0 ;  /* 0x0000000000007941 */ /* 0x000fea0003800000 */
.L_x_1170:
[----:B------:R-:W-:-:S07]  /*51b0*/  IMAD.MOV.U32 R0, RZ, RZ, -0x1 ;  /* 0xffffffffff007424 */ /* 0x000fce00078e00ff */
[----:B------:R-:W-:Y:S05]  /*51c0*/  WARPSYNC.COLLECTIVE R0, `(.L_x_1172) ;  /* 0x0000000000087348 */ /* 0x000fea0003c00000 */
[----:B------:R-:W-:Y:S01]  /*51d0*/  NOP ;  /* 0x0000000000007918 */ /* 0x000fe20000000000 */
[----:B------:R-:W-:Y:S05]  /*51e0*/  ENDCOLLECTIVE ;  /* 0x000000000000791b */ /* 0x000fea0003800000 */
.L_x_1172:
[----:B------:R-:W-:Y:S05]  /*51f0*/  BRA `(.L_x_1173) ;  /* 0xffffffcc00387947 */ /* 0x000fea000383ffff */
.L_x_1045:
        /* <DEDUP_REMOVED lines=9> */
.L_x_1175:
[----:B------:R-:W-:Y:S05]  /*5290*/  BSYNC B0 ;  /* 0x0000000000007941 */ /* 0x000fea0003800000 */
.L_x_1174:
[----:B------:R-:W-:-:S07]  /*52a0*/  IMAD.MOV.U32 R0, RZ, RZ, -0x1 ;  /* 0xffffffffff007424 */ /* 0x000fce00078e00ff */
[----:B------:R-:W-:Y:S05]  /*52b0*/  WARPSYNC.COLLECTIVE R0, `(.L_x_1176) ;  /* 0x0000000000087348 */ /* 0x000fea0003c00000 */
[----:B------:R-:W-:Y:S01]  /*52c0*/  NOP ;  /* 0x0000000000007918 */ /* 0x000fe20000000000 */
[----:B------:R-:W-:Y:S05]  /*52d0*/  ENDCOLLECTIVE ;  /* 0x000000000000791b */ /* 0x000fea0003800000 */
.L_x_1176:
[----:B------:R-:W-:Y:S05]  /*52e0*/  BRA `(.L_x_1177) ;  /* 0xffffffcc00387947 */ /* 0x000fea000383ffff */
.L_x_1048:
[----:B------:R-:W-:Y:S01]  /*52f0*/  BSSY B0, `(.L_x_1178) ;  /* 0x0000005000007945 */ /* 0x000fe20003800000 */
[----:B------:R-:W-:-:S07]  /*5300*/  IMAD.MOV.U32 R0, RZ, RZ, -0x1 ;  /* 0xffffffffff007424 */ /* 0x000fce00078e00ff */
[----:B01234-:R-:W-:Y:S05]  /*5310*/  WARPSYNC.COLLECTIVE R0, `(.L_x_1179) ;  /* 0x0000000000087348 */ /* 0x01ffea0003c00000 */
[----:B------:R-:W-:Y:S01]  /*5320*/  NOP ;  /* 0x0000000000007918 */ /* 0x000fe20000000000 */
[----:B01234-:R-:W-:Y:S05]  /*5330*/  ENDCOLLECTIVE ;  /* 0x000000000000791b */ /* 0x01ffea0003800000 */
.L_x_1179:
[----:B------:R-:W-:Y:S05]  /*5340*/  BSYNC B0 ;  /* 0x0000000000007941 */ /* 0x000fea0003800000 */
.L_x_1178:
[----:B------:R-:W-:Y:S05]  /*5350*/  BRA `(.L_x_1180) ;  /* 0xffffffcc00547947 */ /* 0x000fea000383ffff */
.L_x_1055:
[----:B------:R-:W-:Y:S01]  /*5360*/  BSSY B0, `(.L_x_1181) ;  /* 0x0000005000007945 */ /* 0x000fe20003800000 */
[----:B------:R-:W-:-:S07]  /*5370*/  IMAD.MOV.U32 R0, RZ, RZ, -0x1 ;  /* 0xffffffffff007424 */ /* 0x000fce00078e00ff */
[----:B01234-:R-:W-:Y:S05]  /*5380*/  WARPSYNC.COLLECTIVE R0, `(.L_x_1182) ;  /* 0x0000000000087348 */ /* 0x01ffea0003c00000 */
[----:B------:R-:W-:Y:S01]  /*5390*/  NOP ;  /* 0x0000000000007918 */ /* 0x000fe20000000000 */
[----:B01234-:R-:W-:Y:S05]  /*53a0*/  ENDCOLLECTIVE ;  /* 0x000000000000791b */ /* 0x01ffea0003800000 */
.L_x_1182:
[----:B------:R-:W-:Y:S05]  /*53b0*/  BSYNC B0 ;  /* 0x0000000000007941 */ /* 0x000fea0003800000 */
.L_x_1181:
[----:B------:R-:W-:Y:S05]  /*53c0*/  BRA `(.L_x_1183) ;  /* 0xffffffcc00b87947 */ /* 0x000fea000383ffff */
.L_x_1066:
        /* <DEDUP_REMOVED lines=9> */
.L_x_1185:
[----:B------:R-:W-:Y:S05]  /*5460*/  BSYNC B0 ;  /* 0x0000000000007941 */ /* 0x000fea0003800000 */
.L_x_1184:
[----:B------:R-:W-:-:S07]  /*5470*/  IMAD.MOV.U32 R0, RZ, RZ, -0x1 ;  /* 0xffffffffff007424 */ /* 0x000fce00078e00ff */
[----:B------:R-:W-:Y:S05]  /*5480*/  WARPSYNC.COLLECTIVE R0, `(.L_x_1186) ;  /* 0x0000000000087348 */ /* 0x000fea0003c00000 */
[----:B------:R-:W-:Y:S01]  /*5490*/  NOP ;  /* 0x0000000000007918 */ /* 0x000fe20000000000 */
[----:B------:R-:W-:Y:S05]  /*54a0*/  ENDCOLLECTIVE ;  /* 0x000000000000791b */ /* 0x000fea0003800000 */
.L_x_1186:
[----:B------:R-:W-:Y:S05]  /*54b0*/  BRA `(.L_x_1187) ;  /* 0xffffffd4003c7947 */ /* 0x000fea000383ffff */
.L_x_1069:
        /* <DEDUP_REMOVED lines=9> */
.L_x_1189:
[----:B------:R-:W-:Y:S05]  /*5550*/  BSYNC B0 ;  /* 0x0000000000007941 */ /* 0x000fea0003800000 */
.L_x_1188:
[----:B------:R-:W-:-:S07]  /*5560*/  IMAD.MOV.U32 R0, RZ, RZ, -0x1 ;  /* 0xffffffffff007424 */ /* 0x000fce00078e00ff */
[----:B------:R-:W-:Y:S05]  /*5570*/  WARPSYNC.COLLECTIVE R0, `(.L_x_1190) ;  /* 0x0000000000087348 */ /* 0x000fea0003c00000 */
[----:B------:R-:W-:Y:S01]  /*5580*/  NOP ;  /* 0x0000000000007918 */ /* 0x000fe20000000000 */
[----:B------:R-:W-:Y:S05]  /*5590*/  ENDCOLLECTIVE ;  /* 0x000000000000791b */ /* 0x000fea0003800000 */
.L_x_1190:
[----:B------:R-:W-:Y:S05]  /*55a0*/  BRA `(.L_x_1191) ;  /* 0xffffffd4003c7947 */ /* 0x000fea000383ffff */
.L_x_1072:
[----:B------:R-:W-:Y:S01]  /*55b0*/  BSSY B0, `(.L_x_1192) ;  /* 0x0000005000007945 */ /* 0x000fe20003800000 */
[----:B------:R-:W-:-:S07]  /*55c0*/  MOV R0, 0xffffffff ;  /* 0xffffffff00007802 */ /* 0x000fce0000000f00 */
[----:B01234-:R-:W-:Y:S05]  /*55d0*/  WARPSYNC.COLLECTIVE R0, `(.L_x_1193) ;  /* 0x0000000000087348 */ /* 0x01ffea0003c00000 */
[----:B------:R-:W-:Y:S01]  /*55e0*/  NOP ;  /* 0x0000000000007918 */ /* 0x000fe20000000000 */
[----:B01234-:R-:W-:Y:S05]  /*55f0*/  ENDCOLLECTIVE ;  /* 0x000000000000791b */ /* 0x01ffea0003800000 */
.L_x_1193:
[----:B------:R-:W-:Y:S05]  /*5600*/  BSYNC B0 ;  /* 0x0000000000007941 */ /* 0x000fea0003800000 */
.L_x_1192:
[----:B------:R-:W-:Y:S05]  /*5610*/  BRA `(.L_x_1194) ;  /* 0xffffffd400587947 */ /* 0x000fea000383ffff */
.L_x_1079:
[----:B------:R-:W-:Y:S01]  /*5620*/  BSSY B0, `(.L_x_1195) ;  /* 0x0000005000007945 */ /* 0x000fe20003800000 */
[----:B------:R-:W-:-:S07]  /*5630*/  IMAD.MOV.U32 R0, RZ, RZ, -0x1 ;  /* 0xffffffffff007424 */ /* 0x000fce00078e00ff */
[----:B01234-:R-:W-:Y:S05]  /*5640*/  WARPSYNC.COLLECTIVE R0, `(.L_x_1196) ;  /* 0x0000000000087348 */ /* 0x01ffea0003c00000 */
[----:B------:R-:W-:Y:S01]  /*5650*/  NOP ;  /* 0x0000000000007918 */ /* 0x000fe20000000000 */
[----:B01234-:R-:W-:Y:S05]  /*5660*/  ENDCOLLECTIVE ;  /* 0x000000000000791b */ /* 0x01ffea0003800000 */
.L_x_1196:
[----:B------:R-:W-:Y:S05]  /*5670*/  BSYNC B0 ;  /* 0x0000000000007941 */ /* 0x000fea0003800000 */
.L_x_1195:
[----:B------:R-:W-:Y:S05]  /*5680*/  BRA `(.L_x_1197) ;  /* 0xffffffd400bc7947 */ /* 0x000fea000383ffff */
.L_x_1090:
        /* <DEDUP_REMOVED lines=9> */
.L_x_1199:
[----:B------:R-:W-:Y:S05]  /*5720*/  BSYNC B0 ;  /* 0x0000000000007941 */ /* 0x000fea0003800000 */
.L_x_1198:
[----:B------:R-:W-:-:S07]  /*5730*/  IMAD.MOV.U32 R0, RZ, RZ, -0x1 ;  /* 0xffffffffff007424 */ /* 0x000fce00078e00ff */
[----:B------:R-:W-:Y:S05]  /*5740*/  WARPSYNC.COLLECTIVE R0, `(.L_x_1200) ;  /* 0x0000000000087348 */ /* 0x000fea0003c00000 */
[----:B------:R-:W-:Y:S01]  /*5750*/  NOP ;  /* 0x0000000000007918 */ /* 0x000fe20000000000 */
[----:B------:R-:W-:Y:S05]  /*5760*/  ENDCOLLECTIVE ;  /* 0x000000000000791b */ /* 0x000fea0003800000 */
.L_x_1200:
[----:B------:R-:W-:Y:S05]  /*5770*/  BRA `(.L_x_1201) ;  /* 0xffffffdc00407947 */ /* 0x000fea000383ffff */
.L_x_1093:
        /* <DEDUP_REMOVED lines=9> */
.L_x_1203:
[----:B------:R-:W-:Y:S05]  /*5810*/  BSYNC B0 ;  /* 0x0000000000007941 */ /* 0x000fea0003800000 */
.L_x_1202:
[----:B------:R-:W-:-:S07]  /*5820*/  IMAD.MOV.U32 R0, RZ, RZ, -0x1 ;  /* 0xffffffffff007424 */ /* 0x000fce00078e00ff */
[----:B------:R-:W-:Y:S05]  /*5830*/  WARPSYNC.COLLECTIVE R0, `(.L_x_1204) ;  /* 0x0000000000087348 */ /* 0x000fea0003c00000 */
[----:B------:R-:W-:Y:S01]  /*5840*/  NOP ;  /* 0x0000000000007918 */ /* 0x000fe20000000000 */
[----:B------:R-:W-:Y:S05]  /*5850*/  ENDCOLLECTIVE ;  /* 0x000000000000791b */ /* 0x000fea0003800000 */
.L_x_1204:
[----:B------:R-:W-:Y:S05]  /*5860*/  BRA `(.L_x_1205) ;  /* 0xffffffdc00407947 */ /* 0x000fea000383ffff */
.L_x_1096:
[----:B------:R-:W-:Y:S01]  /*5870*/  BSSY B0, `(.L_x_1206) ;  /* 0x0000005000007945 */ /* 0x000fe20003800000 */
[----:B------:R-:W-:-:S07]  /*5880*/  IMAD.MOV.U32 R0, RZ, RZ, -0x1 ;  /* 0xffffffffff007424 */ /* 0x000fce00078e00ff */
[----:B01234-:R-:W-:Y:S05]  /*5890*/  WARPSYNC.COLLECTIVE R0, `(.L_x_1207) ;  /* 0x0000000000087348 */ /* 0x01ffea0003c00000 */
[----:B------:R-:W-:Y:S01]  /*58a0*/  NOP ;  /* 0x0000000000007918 */ /* 0x000fe20000000000 */
[----:B01234-:R-:W-:Y:S05]  /*58b0*/  ENDCOLLECTIVE ;  /* 0x000000000000791b */ /* 0x01ffea0003800000 */
.L_x_1207:
[----:B------:R-:W-:Y:S05]  /*58c0*/  BSYNC B0 ;  /* 0x0000000000007941 */ /* 0x000fea0003800000 */
.L_x_1206:
[----:B------:R-:W-:Y:S05]  /*58d0*/  BRA `(.L_x_1208) ;  /* 0xffffffdc005c7947 */ /* 0x000fea000383ffff */
.L_x_1103:
[----:B------:R-:W-:Y:S01]  /*58e0*/  BSSY B0, `(.L_x_1209) ;  /* 0x0000005000007945 */ /* 0x000fe20003800000 */
[----:B------:R-:W-:-:S07]  /*58f0*/  IMAD.MOV.U32 R0, RZ, RZ, -0x1 ;  /* 0xffffffffff007424 */ /* 0x000fce00078e00ff */
[----:B01234-:R-:W-:Y:S05]  /*5900*/  WARPSYNC.COLLECTIVE R0, `(.L_x_1210) ;  /* 0x0000000000087348 */ /* 0x01ffea0003c00000 */
[----:B------:R-:W-:Y:S01]  /*5910*/  NOP ;  /* 0x0000000000007918 */ /* 0x000fe20000000000 */
[----:B01234-:R-:W-:Y:S05]  /*5920*/  ENDCOLLECTIVE ;  /* 0x000000000000791b */ /* 0x01ffea0003800000 */
.L_x_1210:
[----:B------:R-:W-:Y:S05]  /*5930*/  BSYNC B0 ;  /* 0x0000000000007941 */ /* 0x000fea0003800000 */
.L_x_1209:
[----:B------:R-:W-:Y:S05]  /*5940*/  BRA `(.L_x_1211) ;  /* 0xffffffdc00c07947 */ /* 0x000fea000383ffff */
.L_x_1114:
        /* <DEDUP_REMOVED lines=9> */
.L_x_1213:
[----:B------:R-:W-:Y:S05]  /*59e0*/  BSYNC B0 ;  /* 0x0000000000007941 */ /* 0x000fea0003800000 */
.L_x_1212:
[----:B------:R-:W-:-:S07]  /*59f0*/  IMAD.MOV.U32 R0, RZ, RZ, -0x1 ;  /* 0xffffffffff007424 */ /* 0x000fce00078e00ff */
[----:B------:R-:W-:Y:S05]  /*5a00*/  WARPSYNC.COLLECTIVE R0, `(.L_x_1214) ;  /* 0x0000000000087348 */ /* 0x000fea0003c00000 */
[----:B------:R-:W-:Y:S01]  /*5a10*/  NOP ;  /* 0x0000000000007918 */ /* 0x000fe20000000000 */
[----:B------:R-:W-:Y:S05]  /*5a20*/  ENDCOLLECTIVE ;  /* 0x000000000000791b */ /* 0x000fea0003800000 */
.L_x_1214:
[----:B------:R-:W-:Y:S05]  /*5a30*/  BRA `(.L_x_1215) ;  /* 0xffffffe400447947 */ /* 0x000fea000383ffff */
.L_x_1117:
        /* <DEDUP_REMOVED lines=9> */
.L_x_1217:
[----:B------:R-:W-:Y:S05]  /*5ad0*/  BSYNC B0 ;  /* 0x0000000000007941 */ /* 0x000fea0003800000 */
.L_x_1216:
[----:B------:R-:W-:-:S07]  /*5ae0*/  IMAD.MOV.U32 R0, RZ, RZ, -0x1 ;  /* 0xffffffffff007424 */ /* 0x000fce00078e00ff */
[----:B------:R-:W-:Y:S05]  /*5af0*/  WARPSYNC.COLLECTIVE R0, `(.L_x_1218) ;  /* 0x0000000000087348 */ /* 0x000fea0003c00000 */
[----:B------:R-:W-:Y:S01]  /*5b00*/  NOP ;  /* 0x0000000000007918 */ /* 0x000fe20000000000 */
[----:B------:R-:W-:Y:S05]  /*5b10*/  ENDCOLLECTIVE ;  /* 0x000000000000791b */ /* 0x000fea0003800000 */
.L_x_1218:
[----:B------:R-:W-:Y:S05]  /*5b20*/  BRA `(.L_x_1219) ;  /* 0xffffffe400447947 */ /* 0x000fea000383ffff */
.L_x_1120:
[----:B------:R-:W-:Y:S01]  /*5b30*/  BSSY B0, `(.L_x_1220) ;  /* 0x0000005000007945 */ /* 0x000fe20003800000 */
[----:B------:R-:W-:-:S07]  /*5b40*/  IMAD.MOV.U32 R0, RZ, RZ, -0x1 ;  /* 0xffffffffff007424 */ /* 0x000fce00078e00ff */
[----:B01234-:R-:W-:Y:S05]  /*5b50*/  WARPSYNC.COLLECTIVE R0, `(.L_x_1221) ;  /* 0x0000000000087348 */ /* 0x01ffea0003c00000 */
[----:B------:R-:W-:Y:S01]  /*5b60*/  NOP ;  /* 0x0000000000007918 */ /* 0x000fe20000000000 */
[----:B01234-:R-:W-:Y:S05]  /*5b70*/  ENDCOLLECTIVE ;  /* 0x000000000000791b */ /* 0x01ffea0003800000 */
.L_x_1221:
[----:B------:R-:W-:Y:S05]  /*5b80*/  BSYNC B0 ;  /* 0x0000000000007941 */ /* 0x000fea0003800000 */
.L_x_1220:
[----:B------:R-:W-:Y:S05]  /*5b90*/  BRA `(.L_x_1222) ;  /* 0xffffffe400607947 */ /* 0x000fea000383ffff */
.L_x_1127:
[----:B------:R-:W-:Y:S01]  /*5ba0*/  BSSY B0, `(.L_x_1223) ;  /* 0x0000005000007945 */ /* 0x000fe20003800000 */
[----:B------:R-:W-:-:S07]  /*5bb0*/  IMAD.MOV.U32 R0, RZ, RZ, -0x1 ;  /* 0xffffffffff007424 */ /* 0x000fce00078e00ff */
[----:B01234-:R-:W-:Y:S05]  /*5bc0*/  WARPSYNC.COLLECTIVE R0, `(.L_x_1224) ;  /* 0x0000000000087348 */ /* 0x01ffea0003c00000 */
[----:B------:R-:W-:Y:S01]  /*5bd0*/  NOP ;  /* 0x0000000000007918 */ /* 0x000fe20000000000 */
[----:B01234-:R-:W-:Y:S05]  /*5be0*/  ENDCOLLECTIVE ;  /* 0x000000000000791b */ /* 0x01ffea0003800000 */
.L_x_1224:
[----:B------:R-:W-:Y:S05]  /*5bf0*/  BSYNC B0 ;  /* 0x0000000000007941 */ /* 0x000fea0003800000 */
.L_x_1223:
[----:B------:R-:W-:Y:S05]  /*5c00*/  BRA `(.L_x_1225) ;  /* 0xffffffe400c47947 */ /* 0x000fea000383ffff */
.L_x_1138:
        /* <DEDUP_REMOVED lines=9> */
.L_x_1227:
[----:B------:R-:W-:Y:S05]  /*5ca0*/  BSYNC B0 ;  /* 0x0000000000007941 */ /* 0x000fea0003800000 */
.L_x_1226:
[----:B------:R-:W-:Y:S05]  /*5cb0*/  BRA `(.L_x_1228) ;  /* 0xffffffec00647947 */ /* 0x000fea000383ffff */
.L_x_1229:
        /* <DEDUP_REMOVED lines=12> */
.L_x_1680:


//--------------------- .text._ZN17signal_processing7kernels15fft_sm80_kernelILi10EEEvPK6float2PS2_i --------------------------
	.section	.text._ZN17signal_processing7kernels15fft_sm80_kernelILi10EEEvPK6float2PS2_i,"ax",@progbits
	.align	128
        .global         _ZN17signal_processing7kernels15fft_sm80_kernelILi10EEEvPK6float2PS2_i
        .type           _ZN17signal_processing7kernels15fft_sm80_kernelILi10EEEvPK6float2PS2_i,@function
        .size           _ZN17signal_processing7kernels15fft_sm80_kernelILi10EEEvPK6float2PS2_i,(.L_x_1668 - _ZN17signal_processing7kernels15fft_sm80_kernelILi10EEEvPK6float2PS2_i)
        .other          _ZN17signal_processing7kernels15fft_sm80_kernelILi10EEEvPK6float2PS2_i,@"STO_CUDA_ENTRY STV_DEFAULT"
_ZN17signal_processing7kernels15fft_sm80_kernelILi10EEEvPK6float2PS2_i:
.text._ZN17signal_processing7kernels15fft_sm80_kernelILi10EEEvPK6float2PS2_i:
[----:B------:R-:W0:Y:S01]  /*0000*/  LDC R1, c[0x0][0x37c] ;  /* 0x0000df00ff017b82 */ /* 0x000e220000000800 */
[----:B------:R-:W1:Y:S01]  /*0010*/  S2R R0, SR_CTAID.X ;  /* 0x0000000000007919 */ /* 0x000e620000002500 */
[----:B------:R-:W1:Y:S01]  /*0020*/  LDCU UR4, c[0x0][0x390] ;  /* 0x00007200ff0477ac */ /* 0x000e620008000800 */
[----:B0-----:R-:W-:Y:S01]  /*0030*/  VIADD R1, R1, 0xffffffe0 ;  /* 0xffffffe001017836 */ /* 0x001fe20000000000 */
[----:B-1----:R-:W-:-:S13]  /*0040*/  ISETP.GE.AND P0, PT, R0, UR4, PT ;  /* 0x0000000400007c0c */ /* 0x002fda000bf06270 */
[----:B------:R-:W-:Y:S05]  /*0050*/  @P0 EXIT ;  /* 0x000000000000094d */ /* 0x000fea0003800000 */
[----:B------:R-:W0:Y:S01]  /*0060*/  S2R R11, SR_TID.X ;  /* 0x00000000000b7919 */ /* 0x000e220000002100 */
[----:B------:R-:W1:Y:S01]  /*0070*/  LDC.64 R2, c[0x0][0x380] ;  /* 0x0000e000ff027b82 */ /* 0x000e620000000a00 */
[----:B------:R-:W2:Y:S01]  /*0080*/  LDCU.64 UR6, c[0x0][0x358] ;  /* 0x00006b00ff0677ac */ /* 0x000ea20008000a00 */
[----:B0-----:R-:W-:-:S04]  /*0090*/  IMAD R5, R0, 0x200, R11 ;  /* 0x0000020000057824 */ /* 0x001fc800078e020b */
[----:B------:R-:W-:-:S04]  /*00a0*/  IMAD.SHL.U32 R5, R5, 0x2, RZ ;  /* 0x0000000205057824 */ /* 0x000fc800078e00ff */
[----:B-1----:R-:W-:-:S05]  /*00b0*/  IMAD.WIDE.U32 R2, R5, 0x8, R2 ;  /* 0x0000000805027825 */ /* 0x002fca00078e0002 */
[----:B--2---:R-:W2:Y:S04]  /*00c0*/  LDG.E.64.CONSTANT R4, desc[UR6][R2.64] ;  /* 0x0000000602047981 */ /* 0x004ea8000c1e9b00 */
[----:B------:R-:W2:Y:S01]  /*00d0*/  LDG.E.64.CONSTANT R6, desc[UR6][R2.64+0x8] ;  /* 0x0000080602067981 */ /* 0x000ea2000c1e9b00 */
[----:B------:R-:W0:Y:S01]  /*00e0*/  S2UR UR5, SR_CgaCtaId ;  /* 0x00000000000579c3 */ /* 0x000e220000008800 */
[----:B------:R-:W-:Y:S01]  /*00f0*/  UMOV UR4, 0x400 ;  /* 0x0000040000047882 */ /* 0x000fe20000000000 */
[----:B------:R-:W-:Y:S01]  /*0100*/  CS2R R8, SRZ ;  /* 0x0000000000087805 */ /* 0x000fe2000001ff00 */
[----:B0-----:R-:W-:-:S06]  /*0110*/  ULEA UR4, UR5, UR4, 0x18 ;  /* 0x0000000405047291 */ /* 0x001fcc000f8ec0ff */
[----:B------:R-:W-:-:S05]  /*0120*/  LEA R0, R11, UR4, 0x4 ;  /* 0x000000040b007c11 */ /* 0x000fca000f8e20ff */
[----:B--2---:R0:W-:Y:S01]  /*0130*/  STS.128 [R0], R4 ;  /* 0x0000000400007388 */ /* 0x0041e20000000c00 */
[----:B------:R-:W-:Y:S06]  /*0140*/  BAR.SYNC.DEFER_BLOCKING 0x0 ;  /* 0x0000000000007b1d */ /* 0x000fec0000010000 */
.L_x_1232:
[----:B------:R-:W-:Y:S01]  /*0150*/  ISETP.GE.AND P0, PT, R8, R9, PT ;  /* 0x000000090800720c */ /* 0x000fe20003f06270 */
[----:B------:R-:W-:-:S12]  /*0160*/  IMAD.MOV.U32 R10, RZ, RZ, 0x200 ;  /* 0x00000200ff0a7424 */ /* 0x000fd800078e00ff */
[C---:B0-----:R-:W-:Y:S02]  /*0170*/  @!P0 LEA R4, R9.reuse, UR4, 0x3 ;  /* 0x0000000409048c11 */ /* 0x041fe4000f8e18ff */
        /* <DEDUP_REMOVED lines=10> */
.L_x_1231:
[----:B------:R-:W-:Y:S01]  /*0220*/  LEA.HI R0, R10, R10, RZ, 0x1 ;  /* 0x0000000a0a007211 */ /* 0x000fe200078f08ff */
[----:B------:R-:W-:-:S03]  /*0230*/  IMAD.IADD R9, R9, 0x1, -R10 ;  /* 0x0000000109097824 */ /* 0x000fc600078e0a0a */
[----:B------:R-:W-:-:S04]  /*0240*/  SHF.R.S32.HI R10, RZ, 0x1, R0 ;  /* 0x00000001ff0a7819 */ /* 0x000fc80000011400 */
[----:B------:R-:W-:-:S13]  /*0250*/  ISETP.GT.AND P0, PT, R10, R9, PT ;  /* 0x000000090a00720c */ /* 0x000fda0003f04270 */
[----:B------:R-:W-:Y:S05]  /*0260*/  @!P0 BRA `(.L_x_1231) ;  /* 0xfffffffc00ec8947 */ /* 0x000fea000383ffff */
.L_x_1230:
        /* <DEDUP_REMOVED lines=10> */
[----:B------:R-:W-:Y:S01]  /*0310*/  BSSY B0, `(.L_x_1233) ;  /* 0x00001be000007945 */ /* 0x000fe20003800000 */
[----:B------:R-:W-:Y:S01]  /*0320*/  IMAD.MOV.U32 R6, RZ, RZ, 0x1 ;  /* 0x00000001ff067424 */ /* 0x000fe200078e00ff */
[----:B------:R-:W3:Y:S02]  /*0330*/  S2R R2, SR_SWINHI ;  /* 0x0000000000027919 */ /* 0x000ee40000002f00 */
[----:B------:R-:W-:Y:S01]  /*0340*/  BAR.SYNC.DEFER_BLOCKING 0x0 ;  /* 0x0000000000007b1d */ /* 0x000fe20000010000 */
[----:B0-----:R-:W-:Y:S02]  /*0350*/  IMAD R0, R3, UR4, R0 ;  /* 0x0000000403007c24 */ /* 0x001fe4000f8e0200 */
[----:B------:R-:W-:-:S02]  /*0360*/  IMAD.MOV.U32 R3, RZ, RZ, 0x1 ;  /* 0x00000001ff037424 */ /* 0x000fc400078e00ff */
[----:B-1----:R-:W-:Y:S01]  /*0370*/  IMAD R0, R0, UR8, R11 ;  /* 0x0000000800007c24 */ /* 0x002fe2000f8e020b */
[----:B--2---:R-:W-:Y:S02]  /*0380*/  MOV R16, R17 ;  /* 0x0000001100107202 */ /* 0x004fe40000000f00 */
[----:B---3--:R-:W-:Y:S02]  /*0390*/  MOV R17, R2 ;  /* 0x0000000200117202 */ /* 0x008fe40000000f00 */
[----:B------:R-:W-:-:S04]  /*03a0*/  SHF.R.U32.HI R0, RZ, 0x5, R0 ;  /* 0x00000005ff007819 */ /* 0x000fc80000011600 */
[----:B------:R-:W-:Y:S02]  /*03b0*/  LOP3.LUT R7, R0, 0x7fffffe, RZ, 0xc0, !PT ;  /* 0x07fffffe00077812 */ /* 0x000fe400078ec0ff */
[----:B------:R-:W-:Y:S02]  /*03c0*/  SHF.L.U32 R8, R3, R0, RZ ;  /* 0x0000000003087219 */ /* 0x000fe400000006ff */
[----:B------:R-:W-:-:S07]  /*03d0*/  SHF.L.U32 R7, R4, R7, RZ ;  /* 0x0000000704077219 */ /* 0x000fce00000006ff */
.L_x_1269:
[----:B0-----:R-:W0:Y:S01]  /*03e0*/  S2R R0, SR_TID.Z ;  /* 0x0000000000007919 */ /* 0x001e220000002300 */
[----:B------:R-:W-:Y:S05]  /*03f0*/  YIELD ;  /* 0x0000000000007946 */ /* 0x000fea0003800000 */
[----:B--2---:R-:W0:Y:S01]  /*0400*/  S2R R3, SR_TID.Y ;  /* 0x0000000000037919 */ /* 0x004e220000002200 */
[----:B------:R-:W0:Y:S01]  /*0410*/  LDCU UR4, c[0x0][0x364] ;  /* 0x00006c80ff0477ac */ /* 0x000e220008000800 */
[----:B-1----:R-:W1:Y:S01]  /*0420*/  S2R R5, SR_TID.X ;  /* 0x0000000000057919 */ /* 0x002e620000002100 */
[----:B0-----:R-:W-:Y:S01]  /*0430*/  IMAD R0, R0, UR4, R3 ;  /* 0x0000000400007c24 */ /* 0x001fe2000f8e0203 */
[----:B------:R-:W-:-:S03]  /*0440*/  UMOV UR4, 0xffffffff ;  /* 0xffffffff00047882 */ /* 0x000fc60000000000 */
[----:B-1----:R-:W-:-:S05]  /*0450*/  IMAD R0, R0, UR8, R5 ;  /* 0x0000000800007c24 */ /* 0x002fca000f8e0205 */
[----:B------:R-:W-:Y:S02]  /*0460*/  LOP3.LUT P1, R2, R0, 0x1f, RZ, 0xc0, !PT ;  /* 0x0000001f00027812 */ /* 0x000fe4000782c0ff */
[----:B------:R-:W-:Y:S01]  /*0470*/  LOP3.LUT R0, RZ, R8, RZ, 0x33, !PT ;  /* 0x00000008ff007212 */ /* 0x000fe200078e33ff */
[----:B------:R-:W-:Y:S10]  /*0480*/  BRA.DIV UR4, `(.L_x_1234) ;  /* 0x0000001a04d47947 */ /* 0x000ff4000b800000 */
[----:B------:R-:W-:Y:S01]  /*0490*/  NOP ;  /* 0x0000000000007918 */ /* 0x000fe20000000000 */
.L_x_1272:
[----:B------:R-:W-:Y:S01]  /*04a0*/  BSSY.RECONVERGENT B1, `(.L_x_1235) ;  /* 0x000000b000017945 */ /* 0x000fe20003800200 */
[----:B------:R-:W-:-:S03]  /*04b0*/  ISETP.NE.AND P0, PT, R2, RZ, PT ;  /* 0x000000ff0200720c */ /* 0x000fc60003f05270 */
[----:B------:R-:W-:Y:S10]  /*04c0*/  @P1 BRA `(.L_x_1236) ;  /* 0x0000000000201947 */ /* 0x000ff40003800000 */
        /* <DEDUP_REMOVED lines=8> */
.L_x_1236:
[----:B------:R-:W-:Y:S05]  /*0550*/  BSYNC.RECONVERGENT B1 ;  /* 0x0000000000017941 */ /* 0x000fea0003800200 */
.L_x_1235:
[----:B------:R-:W-:-:S03]  /*0560*/  UMOV UR4, 0xffffffff ;  /* 0xffffffff00047882 */ /* 0x000fc60000000000 */
[----:B------:R-:W-:Y:S05]  /*0570*/  BRA.DIV UR4, `(.L_x_1237) ;  /* 0x0000001a04b47947 */ /* 0x000fea000b800000 */
[----:B------:R-:W-:Y:S06]  /*0580*/  BAR.SYNC.DEFER_BLOCKING 0x0 ;  /* 0x0000000000007b1d */ /* 0x000fec0000010000 */
[----:B------:R-:W-:Y:S01]  /*0590*/  NOP ;  /* 0x0000000000007918 */ /* 0x000fe20000000000 */
.L_x_1276:
[----:B------:R-:W-:Y:S04]  /*05a0*/  BSSY.RECONVERGENT B1, `(.L_x_1238) ;  /* 0x000000a000017945 */ /* 0x000fe80003800200 */
        /* <DEDUP_REMOVED lines=9> */
.L_x_1239:
[----:B------:R-:W-:Y:S05]  /*0640*/  BSYNC.RECONVERGENT B1 ;  /* 0x0000000000017941 */ /* 0x000fea0003800200 */
.L_x_1238:
[----:B------:R-:W-:-:S03]  /*0650*/  UMOV UR4, 0xffffffff ;  /* 0xffffffff00047882 */ /* 0x000fc60000000000 */
[----:B------:R-:W-:Y:S05]  /*0660*/  BRA.DIV UR4, `(.L_x_1240) ;  /* 0x0000001a04b87947 */ /* 0x000fea000b800000 */
[----:B------:R-:W-:Y:S01]  /*0670*/  NOP ;  /* 0x0000000000007918 */ /* 0x000fe20000000000 */
.L_x_1279:
[----:B------:R-:W-:Y:S04]  /*0680*/  BSSY B1, `(.L_x_1241) ;  /* 0x0000016000017945 */ /* 0x000fe80003800000 */
[----:B------:R-:W-:Y:S05]  /*0690*/  @P0 BRA `(.L_x_1242) ;  /* 0x0000000000500947 */ /* 0x000fea0003800000 */
[----:B------:R2:W-:Y:S06]  /*06a0*/  MEMBAR.ALL.CTA ;  /* 0x0000000000007992 */ /* 0x0005ec0000008000 */
[----:B--2---:R-:W2:Y:S02]  /*06b0*/  ATOM.E.OR.STRONG.SM PT, R0, desc[UR6][R16.64], R8 ;  /* 0x800000081000798a */ /* 0x004ea4000b1eb106 */
[----:B--2---:R-:W-:Y:S01]  /*06c0*/  NOP ;  /* 0x0000000000007918 */ /* 0x004fe20000000000 */
[----:B------:R-:W-:-:S04]  /*06d0*/  LOP3.LUT R0, R7, R0, R8, 0xe0, !PT ;  /* 0x0000000007007212 */ /* 0x000fc800078ee008 */
[----:B------:R-:W-:-:S13]  /*06e0*/  ISETP.NE.AND P0, PT, R0, R7, PT ;  /* 0x000000070000720c */ /* 0x000fda0003f05270 */
[----:B------:R-:W-:Y:S05]  /*06f0*/  @!P0 BRA `(.L_x_1243) ;  /* 0x0000000000188947 */ /* 0x000fea0003800000 */
.L_x_1244:
[----:B01----:R-:W2:Y:S02]  /*0700*/  LD.E.STRONG.SM R3, desc[UR6][R16.64] ;  /* 0x0000000610037980 */ /* 0x003ea4000c10b900 */
[----:B--2---:R-:W-:Y:S01]  /*0710*/  NOP ;  /* 0x0000000000007918 */ /* 0x004fe20000000000 */
[----:B------:R-:W-:Y:S05]  /*0720*/  YIELD ;  /* 0x0000000000007946 */ /* 0x000fea0003800000 */
[----:B------:R-:W-:-:S13]  /*0730*/  LOP3.LUT P0, RZ, R3, R8, RZ, 0xc0, !PT ;  /* 0x0000000803ff7212 */ /* 0x000fda000780c0ff */
[----:B------:R-:W-:Y:S05]  /*0740*/  @P0 BRA `(.L_x_1244) ;  /* 0xfffffffc00ec0947 */ /* 0x000fea000383ffff */
[----:B------:R-:W-:Y:S05]  /*0750*/  BRA `(.L_x_1242) ;  /* 0x0000000000207947 */ /* 0x000fea0003800000 */
.L_x_1243:
[----:B------:R-:W2:Y:S01]  /*0760*/  S2R R2, SR_LANEID ;  /* 0x0000000000027919 */ /* 0x000ea20000000000 */
[----:B------:R-:W-:Y:S01]  /*0770*/  LOP3.LUT R0, RZ, R7, RZ, 0x33, !PT ;  /* 0x00000007ff007212 */ /* 0x000fe200078e33ff */
[----:B------:R-:W-:Y:S02]  /*0780*/  VOTEU.ANY UR4, UPT, PT ;  /* 0x0000000000047886 */ /* 0x000fe400038e0100 */
[----:B------:R-:W-:Y:S01]  /*0790*/  UFLO.U32 UR4, UR4 ;  /* 0x00000004000472bd */ /* 0x000fe200080e0000 */
[----:B------:R-:W0:Y:S02]  /*07a0*/  REDUX UR5, R0 ;  /* 0x00000000000573c4 */ /* 0x000e240000000000 */
[----:B01----:R-:W-:-:S03]  /*07b0*/  IMAD.U32 R3, RZ, RZ, UR5 ;  /* 0x00000005ff037e24 */ /* 0x003fc6000f8e00ff */
[----:B--2---:R-:W-:-:S13]  /*07c0*/  ISETP.EQ.U32.AND P0, PT, R2, UR4, PT ;  /* 0x0000000402007c0c */ /* 0x004fda000bf02070 */
[----:B------:R2:W-:Y:S02]  /*07d0*/  @P0 ATOM.E.AND.STRONG.SM PT, RZ, desc[UR6][R16.64], R3 ;  /* 0x8000000310ff098a */ /* 0x0005e4000a9eb106 */
.L_x_1242:
[----:B------:R-:W-:Y:S05]  /*07e0*/  BSYNC B1 ;  /* 0x0000000000017941 */ /* 0x000fea0003800000 */
.L_x_1241:
[----:B------:R-:W-:-:S03]  /*07f0*/  UMOV UR4, 0xffffffff ;  /* 0xffffffff00047882 */ /* 0x000fc60000000000 */
[----:B------:R-:W-:Y:S05]  /*0800*/  BRA.DIV UR4, `(.L_x_1245) ;  /* 0x0000001a046c7947 */ /* 0x000fea000b800000 */
[----:B------:R-:W-:Y:S01]  /*0810*/  NOP ;  /* 0x0000000000007918 */ /* 0x000fe20000000000 */
.L_x_1282:
[----:B------:R-:W-:Y:S01]  /*0820*/  I2FP.F32.U32 R10, R6 ;  /* 0x00000006000a7245 */ /* 0x000fe20000201000 */
[----:B------:R-:W-:Y:S01]  /*0830*/  UMOV UR4, 0x40490fdb ;  /* 0x40490fdb00047882 */ /* 0x000fe20000000000 */
[----:B------:R-:W-:Y:S01]  /*0840*/  BSSY.RECONVERGENT B1, `(.L_x_1246) ;  /* 0x000000c000017945 */ /* 0x000fe20003800200 */
[----:B------:R-:W-:Y:S01]  /*0850*/  IMAD.U32 R9, RZ, RZ, UR4 ;  /* 0x00000004ff097e24 */ /* 0x000fe2000f8e00ff */
[----:B------:R-:W0:Y:S08]  /*0860*/  MUFU.RCP R4, R10 ;  /* 0x0000000a00047308 */ /* 0x000e300000001000 */
[----:B------:R-:W3:Y:S01]  /*0870*/  FCHK P0, -R9, R10 ;  /* 0x0000000a09007302 */ /* 0x000ee20000000100 */
[----:B012---:R-:W-:-:S04]  /*0880*/  FFMA R3, -R10, R4, 1 ;  /* 0x3f8000000a037423 */ /* 0x007fc80000000104 */
[----:B------:R-:W-:-:S04]  /*0890*/  FFMA R4, R4, R3, R4 ;  /* 0x0000000304047223 */ /* 0x000fc80000000004 */
[----:B------:R-:W-:-:S04]  /*08a0*/  FFMA R3, R4, -3.1415927410125732422, RZ ;  /* 0xc0490fdb04037823 */ /* 0x000fc800000000ff */
[----:B------:R-:W-:-:S04]  /*08b0*/  FFMA R0, -R10, R3, -3.1415927410125732422 ;  /* 0xc0490fdb0a007423 */ /* 0x000fc80000000103 */
[----:B------:R-:W-:Y:S01]  /*08c0*/  FFMA R4, R4, R0, R3 ;  /* 0x0000000004047223 */ /* 0x000fe20000000003 */
[----:B---3--:R-:W-:Y:S06]  /*08d0*/  @!P0 BRA `(.L_x_1247) ;  /* 0x0000000000088947 */ /* 0x008fec0003800000 */
[----:B------:R-:W-:-:S07]  /*08e0*/  MOV R2, 0x900 ;  /* 0x0000090000027802 */ /* 0x000fce0000000f00 */
[----:B------:R-:W-:Y:S05]  /*08f0*/  CALL.REL.NOINC `($__internal_0_$__cuda_sm3x_div_rn_noftz_f32_slowpath) ;  /* 0x00000018007c7944 */ /* 0x000fea0003c00000 */
.L_x_1247:
[----:B------:R-:W-:Y:S05]  /*0900*/  BSYNC.RECONVERGENT B1 ;  /* 0x0000000000017941 */ /* 0x000fea0003800200 */
.L_x_1246:
[----:B------:R-:W-:Y:S01]  /*0910*/  BSSY.RECONVERGENT B2, `(.L_x_1248) ;  /* 0x0000156000027945 */ /* 0x000fe20003800200 */
.L_x_1267:
[----:B------:R-:W-:Y:S01]  /*0920*/  LEA R0, R6, 0xffffffff, 0x1 ;  /* 0xffffffff06007811 */ /* 0x000fe200078e08ff */
[----:B------:R-:W-:Y:S03]  /*0930*/  BSSY.RECONVERGENT B1, `(.L_x_1249) ;  /* 0x0000150000017945 */ /* 0x000fe60003800200 */
[----:B--2---:R-:W-:-:S04]  /*0940*/  LOP3.LUT R3, R5, R0, RZ, 0xc0, !PT ;  /* 0x0000000005037212 */ /* 0x004fc800078ec0ff */
[----:B------:R-:W-:-:S13]  /*0950*/  ISETP.GE.U32.AND P0, PT, R3, R6, PT ;  /* 0x000000060300720c */ /* 0x000fda0003f06070 */
[----:B01----:R-:W-:Y:S05]  /*0960*/  @P0 BRA `(.L_x_1250) ;  /* 0x0000001400300947 */ /* 0x003fea0003800000 */
[----:B------:R-:W0:Y:S01]  /*0970*/  S2R R11, SR_CgaCtaId ;  /* 0x00000000000b7919 */ /* 0x000e220000008800 */
[--C-:B------:R-:W-:Y:S01]  /*0980*/  IMAD.IADD R0, R0, 0x1, -R6.reuse ;  /* 0x0000000100007824 */ /* 0x100fe200078e0a06 */
[----:B------:R-:W-:Y:S01]  /*0990*/  MOV R2, 0x400 ;  /* 0x0000040000027802 */ /* 0x000fe20000000f00 */
[C---:B------:R-:W-:Y:S01]  /*09a0*/  IMAD.IADD R3, R5.reuse, 0x1, R6 ;  /* 0x0000000105037824 */ /* 0x040fe200078e0206 */
[----:B------:R-:W-:Y:S02]  /*09b0*/  BSSY.RECONVERGENT B3, `(.L_x_1251) ;  /* 0x000004c000037945 */ /* 0x000fe40003800200 */
[----:B------:R-:W-:-:S04]  /*09c0*/  LOP3.LUT R0, R5, R0, RZ, 0xc0, !PT ;  /* 0x0000000005007212 */ /* 0x000fc800078ec0ff */
[----:B------:R-:W-:-:S05]  /*09d0*/  I2FP.F32.U32 R9, R0 ;  /* 0x0000000000097245 */ /* 0x000fca0000201000 */
[----:B------:R-:W-:-:S05]  /*09e0*/  FMUL R20, R4, R9 ;  /* 0x0000000904147220 */ /* 0x000fca0000400000 */
[C---:B------:R-:W-:Y:S02]  /*09f0*/  FSETP.GE.AND P0, PT, |R20|.reuse, 105615, PT ;  /* 0x47ce47801400780b */ /* 0x040fe40003f06200 */
[----:B0-----:R-:W-:Y:S01]  /*0a00*/  LEA R0, R11, R2, 0x18 ;  /* 0x000000020b007211 */ /* 0x001fe200078ec0ff */
[----:B------:R-:W-:-:S04]  /*0a10*/  FMUL R2, R20, 0.63661974668502807617 ;  /* 0x3f22f98314027820 */ /* 0x000fc80000400000 */
[----:B------:R-:W-:Y:S01]  /*0a20*/  IMAD R3, R3, 0x8, R0 ;  /* 0x0000000803037824 */ /* 0x000fe200078e0200 */
[----:B------:R-:W0:Y:S04]  /*0a30*/  F2I.NTZ R18, R2 ;  /* 0x0000000200127305 */ /* 0x000e280000203100 */
[----:B------:R1:W2:Y:S01]  /*0a40*/  LDS R21, [R3] ;  /* 0x0000000003157984 */ /* 0x0002a20000000800 */
[----:B0-----:R-:W-:-:S05]  /*0a50*/  I2FP.F32.S32 R9, R18 ;  /* 0x0000001200097245 */ /* 0x001fca0000201400 */
[----:B------:R-:W-:-:S04]  /*0a60*/  FFMA R10, R9, -1.5707962512969970703, R20 ;  /* 0xbfc90fda090a7823 */ /* 0x000fc80000000014 */
[----:B------:R-:W-:-:S04]  /*0a70*/  FFMA R10, R9, -7.5497894158615963534e-08, R10 ;  /* 0xb3a22168090a7823 */ /* 0x000fc8000000000a */
[----:B------:R-:W-:Y:S01]  /*0a80*/  FFMA R9, R9, -5.3903029534742383927e-15, R10 ;  /* 0xa7c234c509097823 */ /* 0x000fe2000000000a */
[----:B------:R-:W-:-:S03]  /*0a90*/  IMAD.MOV.U32 R10, RZ, RZ, R18 ;  /* 0x000000ffff0a7224 */ /* 0x000fc600078e0012 */
[----:B------:R-:W-:Y:S01]  /*0aa0*/  IMAD.MOV.U32 R19, RZ, RZ, R9 ;  /* 0x000000ffff137224 */ /* 0x000fe200078e0009 */
[----:B-1----:R-:W-:Y:S06]  /*0ab0*/  @!P0 BRA `(.L_x_1252) ;  /* 0x0000000000ec8947 */ /* 0x002fec0003800000 */
[----:B------:R-:W-:-:S13]  /*0ac0*/  FSETP.NEU.AND P0, PT, |R20|, +INF , PT ;  /* 0x7f8000001400780b */ /* 0x000fda0003f0d200 */
[----:B------:R-:W-:Y:S01]  /*0ad0*/  @!P0 FMUL R19, RZ, R20 ;  /* 0x00000014ff138220 */ /* 0x000fe20000400000 */
[----:B------:R-:W-:Y:S01]  /*0ae0*/  @!P0 IMAD.MOV.U32 R18, RZ, RZ, RZ ;  /* 0x000000ffff128224 */ /* 0x000fe200078e00ff */
[----:B------:R-:W-:Y:S06]  /*0af0*/  @!P0 BRA `(.L_x_1252) ;  /* 0x0000000000dc8947 */ /* 0x000fec0003800000 */
        /* <DEDUP_REMOVED lines=10> */
.L_x_1254:
[----:B------:R-:W-:Y:S02]  /*0ba0*/  IMAD.MOV.U32 R14, RZ, RZ, R13 ;  /* 0x000000ffff0e7224 */ /* 0x000fe400078e000d */
[----:B------:R-:W-:-:S05]  /*0bb0*/  IMAD.MOV.U32 R15, RZ, RZ, R22 ;  /* 0x000000ffff0f7224 */ /* 0x000fca00078e0016 */
[----:B------:R-:W3:Y:S01]  /*0bc0*/  LDG.E.CONSTANT R18, desc[UR6][R14.64] ;  /* 0x000000060e127981 */ /* 0x000ee2000c1e9900 */
[----:B------:R-:W-:Y:S01]  /*0bd0*/  VIADD R3, R3, 0x1 ;  /* 0x0000000103037836 */ /* 0x000fe20000000000 */
[----:B------:R-:W-:-:S04]  /*0be0*/  IADD3 R13, P2, PT, R13, 0x4, RZ ;  /* 0x000000040d0d7810 */ /* 0x000fc80007f5e0ff */
[----:B------:R-:W-:Y:S01]  /*0bf0*/  ISETP.NE.AND P0, PT, R3, 0x6, PT ;  /* 0x000000060300780c */ /* 0x000fe20003f05270 */
[----:B------:R-:W-:Y:S02]  /*0c00*/  IMAD.X R22, RZ, RZ, R22, P2 ;  /* 0x000000ffff167224 */ /* 0x000fe400010e0616 */
[----:B---3--:R-:W-:-:S03]  /*0c10*/  IMAD.WIDE.U32 R18, R18, R25, RZ ;  /* 0x0000001912127225 */ /* 0x008fc600078e00ff */
[----:B------:R-:W-:-:S05]  /*0c20*/  IADD3 R11, P1, PT, R18, R12, RZ ;  /* 0x0000000c120b7210 */ /* 0x000fca0007f3e0ff */
[----:B------:R0:W-:Y:S01]  /*0c30*/  STL [R2], R11 ;  /* 0x0000000b02007387 */ /* 0x0001e20000100800 */
[----:B------:R-:W-:Y:S02]  /*0c40*/  IMAD.X R12, R19, 0x1, R23, P1 ;  /* 0x00000001130c7824 */ /* 0x000fe400008e0617 */
[----:B0-----:R-:W-:Y:S01]  /*0c50*/  VIADD R2, R2, 0x4 ;  /* 0x0000000402027836 */ /* 0x001fe20000000000 */
[----:B------:R-:W-:Y:S06]  /*0c60*/  @P0 BRA `(.L_x_1254) ;  /* 0xfffffffc00cc0947 */ /* 0x000fec000383ffff */
[----:B------:R-:W-:Y:S05]  /*0c70*/  BSYNC.RECONVERGENT B4 ;  /* 0x0000000000047941 */ /* 0x000fea0003800200 */
.L_x_1253:
[----:B------:R-:W-:Y:S01]  /*0c80*/  SHF.R.U32.HI R13, RZ, 0x17, R20 ;  /* 0x00000017ff0d7819 */ /* 0x000fe20000011614 */
[----:B------:R0:W-:Y:S03]  /*0c90*/  STL [R1+0x18], R12 ;  /* 0x0000180c01007387 */ /* 0x0001e60000100800 */
[C---:B------:R-:W-:Y:S02]  /*0ca0*/  LOP3.LUT R2, R13.reuse, 0xe0, RZ, 0xc0, !PT ;  /* 0x000000e00d027812 */ /* 0x040fe400078ec0ff */
[----:B------:R-:W-:-:S03]  /*0cb0*/  LOP3.LUT P0, RZ, R13, 0x1f, RZ, 0xc0, !PT ;  /* 0x0000001f0dff7812 */ /* 0x000fc6000780c0ff */
[----:B------:R-:W-:-:S05]  /*0cc0*/  VIADD R2, R2, 0xffffff80 ;  /* 0xffffff8002027836 */ /* 0x000fca0000000000 */
[----:B------:R-:W-:-:S05]  /*0cd0*/  SHF.R.U32.HI R2, RZ, 0x5, R2 ;  /* 0x00000005ff027819 */ /* 0x000fca0000011602 */
[----:B------:R-:W-:-:S05]  /*0ce0*/  IMAD R14, R2, -0x4, R1 ;  /* 0xfffffffc020e7824 */ /* 0x000fca00078e0201 */
[----:B------:R-:W3:Y:S04]  /*0cf0*/  LDL R11, [R14+0x18] ;  /* 0x000018000e0b7983 */ /* 0x000ee80000100800 */
[----:B------:R-:W3:Y:S04]  /*0d00*/  LDL R2, [R14+0x14] ;  /* 0x000014000e027983 */ /* 0x000ee80000100800 */
[----:B------:R-:W4:Y:S01]  /*0d10*/  @P0 LDL R3, [R14+0x10] ;  /* 0x000010000e030983 */ /* 0x000f220000100800 */
[----:B------:R-:W-:Y:S01]  /*0d20*/  LOP3.LUT R13, R13, 0x1f, RZ, 0xc0, !PT ;  /* 0x0000001f0d0d7812 */ /* 0x000fe200078ec0ff */
[----:B------:R-:W-:Y:S01]  /*0d30*/  UMOV UR4, 0x54442d19 ;  /* 0x54442d1900047882 */ /* 0x000fe20000000000 */
[----:B------:R-:W-:-:S02]  /*0d40*/  UMOV UR5, 0x3bf921fb ;  /* 0x3bf921fb00057882 */ /* 0x000fc40000000000 */
[-C--:B---3--:R-:W-:Y:S02]  /*0d50*/  @P0 SHF.L.W.U32.HI R11, R2, R13.reuse, R11 ;  /* 0x0000000d020b0219 */ /* 0x088fe40000010e0b */
[----:B----4-:R-:W-:Y:S02]  /*0d60*/  @P0 SHF.L.W.U32.HI R2, R3, R13, R2 ;  /* 0x0000000d03020219 */ /* 0x010fe40000010e02 */
[----:B------:R-:W-:Y:S02]  /*0d70*/  ISETP.GE.AND P0, PT, R20, RZ, PT ;  /* 0x000000ff1400720c */ /* 0x000fe40003f06270 */
[C-C-:B------:R-:W-:Y:S01]  /*0d80*/  SHF.L.W.U32.HI R13, R2.reuse, 0x2, R11.reuse ;  /* 0x00000002020d7819 */ /* 0x140fe20000010e0b */
[----:B------:R-:W-:Y:S01]  /*0d90*/  IMAD.SHL.U32 R2, R2, 0x4, RZ ;  /* 0x0000000402027824 */ /* 0x000fe200078e00ff */
[----:B------:R-:W-:Y:S02]  /*0da0*/  SHF.R.U32.HI R18, RZ, 0x1e, R11 ;  /* 0x0000001eff127819 */ /* 0x000fe4000001160b */
[----:B------:R-:W-:-:S02]  /*0db0*/  SHF.R.S32.HI R3, RZ, 0x1f, R13 ;  /* 0x0000001fff037819 */ /* 0x000fc4000001140d */
[----:B------:R-:W-:Y:S02]  /*0dc0*/  LOP3.LUT R11, R13, R20, RZ, 0x3c, !PT ;  /* 0x000000140d0b7212 */ /* 0x000fe400078e3cff */
[C---:B------:R-:W-:Y:S02]  /*0dd0*/  LOP3.LUT R2, R3.reuse, R2, RZ, 0x3c, !PT ;  /* 0x0000000203027212 */ /* 0x040fe400078e3cff */
[----:B------:R-:W-:Y:S02]  /*0de0*/  LOP3.LUT R3, R3, R13, RZ, 0x3c, !PT ;  /* 0x0000000d03037212 */ /* 0x000fe400078e3cff */
[----:B------:R-:W-:Y:S02]  /*0df0*/  LEA.HI R18, R13, R18, RZ, 0x1 ;  /* 0x000000120d127211 */ /* 0x000fe400078f08ff */
[----:B------:R-:W-:Y:S02]  /*0e00*/  ISETP.GE.AND P1, PT, R11, RZ, PT ;  /* 0x000000ff0b00720c */ /* 0x000fe40003f26270 */
[----:B------:R-:W1:Y:S01]  /*0e10*/  I2F.F64.S64 R2, R2 ;  /* 0x0000000200027312 */ /* 0x000e620000301c00 */
[----:B------:R-:W-:-:S04]  /*0e20*/  IMAD.MOV R11, RZ, RZ, -R18 ;  /* 0x000000ffff0b7224 */ /* 0x000fc800078e0a12 */
[----:B------:R-:W-:Y:S01]  /*0e30*/  @!P0 IMAD.MOV.U32 R18, RZ, RZ, R11 ;  /* 0x000000ffff128224 */ /* 0x000fe200078e000b */
[----:B-1----:R-:W-:-:S10]  /*0e40*/  DMUL R14, R2, UR4 ;  /* 0x00000004020e7c28 */ /* 0x002fd40008000000 */
[----:B------:R-:W1:Y:S02]  /*0e50*/  F2F.F32.F64 R14, R14 ;  /* 0x0000000e000e7310 */ /* 0x000e640000301000 */
[----:B01----:R-:W-:-:S07]  /*0e60*/  FSEL R19, -R14, R14, !P1 ;  /* 0x0000000e0e137208 */ /* 0x003fce0004800100 */
.L_x_1252:
[----:B------:R-:W-:Y:S05]  /*0e70*/  BSYNC.RECONVERGENT B3 ;  /* 0x0000000000037941 */ /* 0x000fea0003800200 */
.L_x_1251:
[----:B------:R-:W-:Y:S01]  /*0e80*/  IMAD.IADD R3, R5, 0x1, R6 ;  /* 0x0000000105037824 */ /* 0x000fe200078e0206 */
[----:B------:R-:W-:Y:S01]  /*0e90*/  LOP3.LUT R2, R18, 0x1, RZ, 0xc0, !PT ;  /* 0x0000000112027812 */ /* 0x000fe200078ec0ff */
[----:B------:R-:W-:Y:S01]  /*0ea0*/  IMAD.MOV.U32 R12, RZ, RZ, 0x37cbac00 ;  /* 0x37cbac00ff0c7424 */ /* 0x000fe200078e00ff */
[----:B------:R-:W-:Y:S01]  /*0eb0*/  BSSY.RECONVERGENT B3, `(.L_x_1255) ;  /* 0x000004b000037945 */ /* 0x000fe20003800200 */
[----:B------:R-:W-:Y:S02]  /*0ec0*/  IMAD R11, R3, 0x8, R0 ;  /* 0x00000008030b7824 */ /* 0x000fe400078e0200 */
[----:B------:R-:W-:Y:S01]  /*0ed0*/  FMUL R3, R19, R19 ;  /* 0x0000001313037220 */ /* 0x000fe20000400000 */
[----:B------:R-:W-:Y:S01]  /*0ee0*/  IMAD.MOV.U32 R13, RZ, RZ, 0x3c0885e4 ;  /* 0x3c0885e4ff0d7424 */ /* 0x000fe200078e00ff */
[----:B------:R-:W-:Y:S01]  /*0ef0*/  ISETP.NE.U32.AND P0, PT, R2, 0x1, PT ;  /* 0x000000010200780c */ /* 0x000fe20003f05070 */
[----:B------:R-:W-:Y:S02]  /*0f00*/  VIADD R2, R18, 0x1 ;  /* 0x0000000112027836 */ /* 0x000fe40000000000 */
[----:B------:R-:W-:Y:S01]  /*0f10*/  FFMA R14, R3, R12, -0.0013887860113754868507 ;  /* 0xbab607ed030e7423 */ /* 0x000fe2000000000c */
[----:B------:R-:W0:Y:S01]  /*0f20*/  LDS R11, [R11+0x4] ;  /* 0x000004000b0b7984 */ /* 0x000e220000000800 */
[----:B------:R-:W-:Y:S01]  /*0f30*/  FSEL R22, R13, 0.041666727513074874878, !P0 ;  /* 0x3d2aaabb0d167808 */ /* 0x000fe20004000000 */
[----:B------:R-:W-:Y:S01]  /*0f40*/  IMAD.MOV.U32 R25, RZ, RZ, R10 ;  /* 0x000000ffff197224 */ /* 0x000fe200078e000a */
[----:B------:R-:W-:Y:S01]  /*0f50*/  LOP3.LUT P1, RZ, R2, 0x2, RZ, 0xc0, !PT ;  /* 0x0000000202ff7812 */ /* 0x000fe2000782c0ff */
[----:B------:R-:W-:Y:S01]  /*0f60*/  IMAD.MOV.U32 R2, RZ, RZ, R9 ;  /* 0x000000ffff027224 */ /* 0x000fe200078e0009 */
[----:B------:R-:W-:Y:S01]  /*0f70*/  FSEL R18, R14, -0.00019574658654164522886, P0 ;  /* 0xb94d41530e127808 */ /* 0x000fe20000000000 */
[----:B------:R-:W-:-:S04]  /*0f80*/  IMAD.MOV.U32 R14, RZ, RZ, 0x3e2aaaa8 ;  /* 0x3e2aaaa8ff0e7424 */ /* 0x000fc800078e00ff */
[----:B------:R-:W-:Y:S01]  /*0f90*/  FFMA R18, R3, R18, R22 ;  /* 0x0000001203127223 */ /* 0x000fe20000000016 */
[----:B------:R-:W-:Y:S02]  /*0fa0*/  FSEL R15, -R14, -0.4999999701976776123, !P0 ;  /* 0xbeffffff0e0f7808 */ /* 0x000fe40004000100 */
[----:B------:R-:W-:Y:S02]  /*0fb0*/  FSEL R22, R19, 1, !P0 ;  /* 0x3f80000013167808 */ /* 0x000fe40004000000 */
[----:B------:R-:W-:Y:S01]  /*0fc0*/  FSETP.GE.AND P0, PT, |R20|, 105615, PT ;  /* 0x47ce47801400780b */ /* 0x000fe20003f06200 */
[C---:B------:R-:W-:Y:S02]  /*0fd0*/  FFMA R15, R3.reuse, R18, R15 ;  /* 0x00000012030f7223 */ /* 0x040fe4000000000f */
[----:B------:R-:W-:-:S04]  /*0fe0*/  FFMA R3, R3, R22, RZ ;  /* 0x0000001603037223 */ /* 0x000fc800000000ff */
[----:B------:R-:W-:-:S04]  /*0ff0*/  FFMA R22, R3, R15, R22 ;  /* 0x0000000f03167223 */ /* 0x000fc80000000016 */
[----:B------:R-:W-:Y:S02]  /*1000*/  @P1 FADD R22, RZ, -R22 ;  /* 0x80000016ff161221 */ /* 0x000fe40000000000 */
[----:B------:R-:W-:Y:S05]  /*1010*/  @!P0 BRA `(.L_x_1256) ;  /* 0x0000000000d08947 */ /* 0x000fea0003800000 */
[----:B------:R-:W-:-:S13]  /*1020*/  FSETP.NEU.AND P0, PT, |R20|, +INF , PT ;  /* 0x7f8000001400780b */ /* 0x000fda0003f0d200 */
[----:B------:R-:W-:Y:S01]  /*1030*/  @!P0 FMUL R2, RZ, R20 ;  /* 0x00000014ff028220 */ /* 0x000fe20000400000 */
[----:B------:R-:W-:Y:S01]  /*1040*/  @!P0 IMAD.MOV.U32 R25, RZ, RZ, RZ ;  /* 0x000000ffff198224 */ /* 0x000fe200078e00ff */
[----:B------:R-:W-:Y:S06]  /*1050*/  @!P0 BRA `(.L_x_1256) ;  /* 0x0000000000c08947 */ /* 0x000fec0003800000 */
[----:B------:R-:W-:Y:S01]  /*1060*/  IMAD.SHL.U32 R15, R20, 0x100, RZ ;  /* 0x00000100140f7824 */ /* 0x000fe200078e00ff */
[----:B------:R-:W-:Y:S01]  /*1070*/  BSSY.RECONVERGENT B4, `(.L_x_1257) ;  /* 0x000000f000047945 */ /* 0x000fe20003800200 */
[----:B------:R-:W-:Y:S01]  /*1080*/  IMAD.MOV.U32 R23, RZ, RZ, RZ ;  /* 0x000000ffff177224 */ /* 0x000fe200078e00ff */
[----:B------:R-:W-:Y:S02]  /*1090*/  CS2R R24, SRZ ;  /* 0x0000000000187805 */ /* 0x000fe4000001ff00 */
[----:B------:R-:W-:-:S07]  /*10a0*/  LOP3.LUT R15, R15, 0x80000000, RZ, 0xfc, !PT ;  /* 0x800000000f0f7812 */ /* 0x000fce00078efcff */
.L_x_1258:
[----:B-1----:R-:W1:Y:S02]  /*10b0*/  LDC.64 R2, c[0x4][RZ] ;  /* 0x01000000ff027b82 */ /* 0x002e640000000a00 */
[----:B-1----:R-:W-:-:S05]  /*10c0*/  IMAD.WIDE.U32 R18, R24, 0x4, R2 ;  /* 0x0000000418127825 */ /* 0x002fca00078e0002 */
[----:B------:R-:W3:Y:S01]  /*10d0*/  LDG.E.CONSTANT R2, desc[UR6][R18.64] ;  /* 0x0000000612027981 */ /* 0x000ee2000c1e9900 */
[C---:B------:R-:W-:Y:S02]  /*10e0*/  IMAD R26, R24.reuse, 0x4, R1 ;  /* 0x00000004181a7824 */ /* 0x040fe400078e0201 */
[----:B------:R-:W-:-:S05]  /*10f0*/  VIADD R24, R24, 0x1 ;  /* 0x0000000118187836 */ /* 0x000fca0000000000 */
[----:B------:R-:W-:Y:S01]  /*1100*/  ISETP.NE.AND P0, PT, R24, 0x6, PT ;  /* 0x000000061800780c */ /* 0x000fe20003f05270 */
[----:B---3--:R-:W-:-:S03]  /*1110*/  IMAD.WIDE.U32 R2, R2, R15, RZ ;  /* 0x0000000f02027225 */ /* 0x008fc600078e00ff */
[----:B------:R-:W-:-:S05]  /*1120*/  IADD3 R27, P1, PT, R2, R23, RZ ;  /* 0x00000017021b7210 */ /* 0x000fca0007f3e0ff */
[----:B------:R1:W-:Y:S01]  /*1130*/  STL [R26], R27 ;  /* 0x0000001b1a007387 */ /* 0x0003e20000100800 */
[----:B------:R-:W-:-:S03]  /*1140*/  IMAD.X R23, R3, 0x1, R25, P1 ;  /* 0x0000000103177824 */ /* 0x000fc600008e0619 */
[----:B------:R-:W-:Y:S05]  /*1150*/  @P0 BRA `(.L_x_1258) ;  /* 0xfffffffc00d40947 */ /* 0x000fea000383ffff */
[----:B------:R-:W-:Y:S05]  /*1160*/  BSYNC.RECONVERGENT B4 ;  /* 0x0000000000047941 */ /* 0x000fea0003800200 */
.L_x_1257:
[----:B------:R-:W-:Y:S01]  /*1170*/  SHF.R.U32.HI R18, RZ, 0x17, R20 ;  /* 0x00000017ff127819 */ /* 0x000fe20000011614 */
[----:B------:R3:W-:Y:S03]  /*1180*/  STL [R1+0x18], R23 ;  /* 0x0000181701007387 */ /* 0x0007e60000100800 */
[C---:B------:R-:W-:Y:S02]  /*1190*/  LOP3.LUT R2, R18.reuse, 0xe0, RZ, 0xc0, !PT ;  /* 0x000000e012027812 */ /* 0x040fe400078ec0ff */
[----:B------:R-:W-:-:S03]  /*11a0*/  LOP3.LUT P0, RZ, R18, 0x1f, RZ, 0xc0, !PT ;  /* 0x0000001f12ff7812 */ /* 0x000fc6000780c0ff */
[----:B------:R-:W-:-:S05]  /*11b0*/  VIADD R2, R2, 0xffffff80 ;  /* 0xffffff8002027836 */ /* 0x000fca0000000000 */
[----:B------:R-:W-:-:S05]  /*11c0*/  SHF.R.U32.HI R2, RZ, 0x5, R2 ;  /* 0x00000005ff027819 */ /* 0x000fca0000011602 */
[----:B------:R-:W-:-:S05]  /*11d0*/  IMAD R19, R2, -0x4, R1 ;  /* 0xfffffffc02137824 */ /* 0x000fca00078e0201 */
[----:B------:R-:W4:Y:S04]  /*11e0*/  LDL R15, [R19+0x18] ;  /* 0x00001800130f7983 */ /* 0x000f280000100800 */
[----:B------:R-:W4:Y:S04]  /*11f0*/  LDL R2, [R19+0x14] ;  /* 0x0000140013027983 */ /* 0x000f280000100800 */
[----:B------:R-:W5:Y:S01]  /*1200*/  @P0 LDL R3, [R19+0x10] ;  /* 0x0000100013030983 */ /* 0x000f620000100800 */
[----:B------:R-:W-:Y:S01]  /*1210*/  LOP3.LUT R18, R18, 0x1f, RZ, 0xc0, !PT ;  /* 0x0000001f12127812 */ /* 0x000fe200078ec0ff */
[----:B------:R-:W-:Y:S01]  /*1220*/  UMOV UR4, 0x54442d19 ;  /* 0x54442d1900047882 */ /* 0x000fe20000000000 */
[----:B------:R-:W-:Y:S01]  /*1230*/  UMOV UR5, 0x3bf921fb ;  /* 0x3bf921fb00057882 */ /* 0x000fe20000000000 */
[----:B------:R-:W-:-:S02]  /*1240*/  ISETP.GE.AND P1, PT, R20, RZ, PT ;  /* 0x000000ff1400720c */ /* 0x000fc40003f26270 */
[-C--:B----4-:R-:W-:Y:S02]  /*1250*/  @P0 SHF.L.W.U32.HI R15, R2, R18.reuse, R15 ;  /* 0x00000012020f0219 */ /* 0x090fe40000010e0f */
[----:B-----5:R-:W-:Y:S02]  /*1260*/  @P0 SHF.L.W.U32.HI R2, R3, R18, R2 ;  /* 0x0000001203020219 */ /* 0x020fe40000010e02 */
[--C-:B------:R-:W-:Y:S02]  /*1270*/  SHF.R.U32.HI R24, RZ, 0x1e, R15.reuse ;  /* 0x0000001eff187819 */ /* 0x100fe4000001160f */
[C---:B------:R-:W-:Y:S01]  /*1280*/  SHF.L.W.U32.HI R25, R2.reuse, 0x2, R15 ;  /* 0x0000000202197819 */ /* 0x040fe20000010e0f */
[----:B------:R-:W-:-:S03]  /*1290*/  IMAD.SHL.U32 R2, R2, 0x4, RZ ;  /* 0x0000000402027824 */ /* 0x000fc600078e00ff */
[----:B------:R-:W-:Y:S02]  /*12a0*/  SHF.R.S32.HI R3, RZ, 0x1f, R25 ;  /* 0x0000001fff037819 */ /* 0x000fe40000011419 */
[----:B------:R-:W-:Y:S02]  /*12b0*/  LOP3.LUT R15, R25, R20, RZ, 0x3c, !PT ;  /* 0x00000014190f7212 */ /* 0x000fe400078e3cff */
[C---:B------:R-:W-:Y:S02]  /*12c0*/  LOP3.LUT R2, R3.reuse, R2, RZ, 0x3c, !PT ;  /* 0x0000000203027212 */ /* 0x040fe400078e3cff */
[----:B------:R-:W-:Y:S02]  /*12d0*/  LOP3.LUT R3, R3, R25, RZ, 0x3c, !PT ;  /* 0x0000001903037212 */ /* 0x000fe400078e3cff */
[----:B------:R-:W-:Y:S02]  /*12e0*/  LEA.HI R25, R25, R24, RZ, 0x1 ;  /* 0x0000001819197211 */ /* 0x000fe400078f08ff */
[----:B------:R-:W-:-:S02]  /*12f0*/  ISETP.GE.AND P0, PT, R15, RZ, PT ;  /* 0x000000ff0f00720c */ /* 0x000fc40003f06270 */
[----:B------:R-:W4:Y:S01]  /*1300*/  I2F.F64.S64 R2, R2 ;  /* 0x0000000200027312 */ /* 0x000f220000301c00 */
[----:B------:R-:W-:-:S04]  /*1310*/  IMAD.MOV R15, RZ, RZ, -R25 ;  /* 0x000000ffff0f7224 */ /* 0x000fc800078e0a19 */
[----:B------:R-:W-:Y:S01]  /*1320*/  @!P1 IMAD.MOV.U32 R25, RZ, RZ, R15 ;  /* 0x000000ffff199224 */ /* 0x000fe200078e000f */
[----:B----4-:R-:W-:-:S10]  /*1330*/  DMUL R18, R2, UR4 ;  /* 0x0000000402127c28 */ /* 0x010fd40008000000 */
[----:B------:R-:W4:Y:S02]  /*1340*/  F2F.F32.F64 R18, R18 ;  /* 0x0000001200127310 */ /* 0x000f240000301000 */
[----:B---34-:R-:W-:-:S07]  /*1350*/  FSEL R2, -R18, R18, !P0 ;  /* 0x0000001212027208 */ /* 0x018fce0004000100 */
.L_x_1256:
[----:B------:R-:W-:Y:S05]  /*1360*/  BSYNC.RECONVERGENT B3 ;  /* 0x0000000000037941 */ /* 0x000fea0003800200 */
.L_x_1255:
[----:B------:R-:W-:Y:S01]  /*1370*/  FMUL R3, R2, R2 ;  /* 0x0000000202037220 */ /* 0x000fe20000400000 */
[C---:B------:R-:W-:Y:S01]  /*1380*/  LOP3.LUT R18, R25.reuse, 0x1, RZ, 0xc0, !PT ;  /* 0x0000000119127812 */ /* 0x040fe200078ec0ff */
[----:B------:R-:W-:Y:S01]  /*1390*/  BSSY.RECONVERGENT B3, `(.L_x_1259) ;  /* 0x0000047000037945 */ /* 0x000fe20003800200 */
[----:B------:R-:W-:Y:S01]  /*13a0*/  LOP3.LUT P1, RZ, R25, 0x2, RZ, 0xc0, !PT ;  /* 0x0000000219ff7812 */ /* 0x000fe2000782c0ff */
[----:B------:R-:W-:Y:S01]  /*13b0*/  FFMA R15, R3, R12, -0.0013887860113754868507 ;  /* 0xbab607ed030f7423 */ /* 0x000fe2000000000c */
[----:B------:R-:W-:Y:S01]  /*13c0*/  ISETP.NE.U32.AND P0, PT, R18, 0x1, PT ;  /* 0x000000011200780c */ /* 0x000fe20003f05070 */
[----:B------:R-:W-:-:S03]  /*13d0*/  IMAD.MOV.U32 R25, RZ, RZ, R10 ;  /* 0x000000ffff197224 */ /* 0x000fc600078e000a */
[----:B------:R-:W-:Y:S02]  /*13e0*/  FSEL R18, R15, -0.00019574658654164522886, !P0 ;  /* 0xb94d41530f127808 */ /* 0x000fe40004000000 */
[----:B------:R-:W-:Y:S02]  /*13f0*/  FSEL R24, R13, 0.041666727513074874878, P0 ;  /* 0x3d2aaabb0d187808 */ /* 0x000fe40000000000 */
[----:B------:R-:W-:Y:S02]  /*1400*/  FSEL R2, R2, 1, P0 ;  /* 0x3f80000002027808 */ /* 0x000fe40000000000 */
[----:B------:R-:W-:Y:S01]  /*1410*/  FSEL R19, -R14, -0.4999999701976776123, P0 ;  /* 0xbeffffff0e137808 */ /* 0x000fe20000000100 */
[C---:B------:R-:W-:Y:S01]  /*1420*/  FFMA R18, R3.reuse, R18, R24 ;  /* 0x0000001203127223 */ /* 0x040fe20000000018 */
[----:B------:R-:W-:Y:S01]  /*1430*/  FSETP.GE.AND P0, PT, |R20|, 105615, PT ;  /* 0x47ce47801400780b */ /* 0x000fe20003f06200 */
[C---:B------:R-:W-:Y:S02]  /*1440*/  FFMA R15, R3.reuse, R2, RZ ;  /* 0x00000002030f7223 */ /* 0x040fe400000000ff */
[----:B------:R-:W-:-:S04]  /*1450*/  FFMA R18, R3, R18, R19 ;  /* 0x0000001203127223 */ /* 0x000fc80000000013 */
[----:B------:R-:W-:-:S04]  /*1460*/  FFMA R2, R15, R18, R2 ;  /* 0x000000120f027223 */ /* 0x000fc80000000002 */
[----:B------:R-:W-:-:S04]  /*1470*/  @P1 FADD R2, RZ, -R2 ;  /* 0x80000002ff021221 */ /* 0x000fc80000000000 */
[----:B0-----:R-:W-:-:S04]  /*1480*/  FMUL R2, R11, R2 ;  /* 0x000000020b027220 */ /* 0x001fc80000400000 */
[----:B--2---:R-:W-:Y:S01]  /*1490*/  FFMA R15, R21, R22, -R2 ;  /* 0x00000016150f7223 */ /* 0x004fe20000000802 */
[----:B------:R-:W-:Y:S01]  /*14a0*/  IMAD.MOV.U32 R2, RZ, RZ, R9 ;  /* 0x000000ffff027224 */ /* 0x000fe200078e0009 */
[----:B------:R-:W-:Y:S06]  /*14b0*/  @!P0 BRA `(.L_x_1260) ;  /* 0x0000000000d08947 */ /* 0x000fec0003800000 */
        /* <DEDUP_REMOVED lines=9> */
.L_x_1262:
[----:B0-----:R-:W0:Y:S02]  /*1550*/  LDC.64 R2, c[0x4][RZ] ;  /* 0x01000000ff027b82 */ /* 0x001e240000000a00 */
[----:B0-----:R-:W-:-:S06]  /*1560*/  IMAD.WIDE.U32 R2, R24, 0x4, R2 ;  /* 0x0000000418027825 */ /* 0x001fcc00078e0002 */
        /* <DEDUP_REMOVED lines=10> */
.L_x_1261:
        /* <DEDUP_REMOVED lines=12> */
[----:B------:R-:W-:Y:S01]  /*16d0*/  UMOV UR5, 0x3bf921fb ;  /* 0x3bf921fb00057882 */ /* 0x000fe20000000000 */
[----:B------:R-:W-:-:S02]  /*16e0*/  ISETP.GE.AND P1, PT, R20, RZ, PT ;  /* 0x000000ff1400720c */ /* 0x000fc40003f26270 */
[-C--:B--2---:R-:W-:Y:S02]  /*16f0*/  @P0 SHF.L.W.U32.HI R22, R3, R18.reuse, R22 ;  /* 0x0000001203160219 */ /* 0x084fe40000010e16 */
[----:B---3--:R-:W-:-:S04]  /*1700*/  @P0 SHF.L.W.U32.HI R3, R2, R18, R3 ;  /* 0x0000001202030219 */ /* 0x008fc80000010e03 */
[C-C-:B------:R-:W-:Y:S01]  /*1710*/  SHF.L.W.U32.HI R25, R3.reuse, 0x2, R22.reuse ;  /* 0x0000000203197819 */ /* 0x140fe20000010e16 */
[----:B------:R-:W-:Y:S01]  /*1720*/  IMAD.SHL.U32 R3, R3, 0x4, RZ ;  /* 0x0000000403037824 */ /* 0x000fe200078e00ff */
[----:B------:R-:W-:Y:S02]  /*1730*/  SHF.R.U32.HI R22, RZ, 0x1e, R22 ;  /* 0x0000001eff167819 */ /* 0x000fe40000011616 */
[----:B------:R-:W-:Y:S02]  /*1740*/  SHF.R.S32.HI R18, RZ, 0x1f, R25 ;  /* 0x0000001fff127819 */ /* 0x000fe40000011419 */
[----:B-1----:R-:W-:Y:S02]  /*1750*/  LOP3.LUT R23, R25, R20, RZ, 0x3c, !PT ;  /* 0x0000001419177212 */ /* 0x002fe400078e3cff */
[C---:B------:R-:W-:Y:S02]  /*1760*/  LOP3.LUT R2, R18.reuse, R3, RZ, 0x3c, !PT ;  /* 0x0000000312027212 */ /* 0x040fe400078e3cff */
[----:B------:R-:W-:-:S02]  /*1770*/  LOP3.LUT R3, R18, R25, RZ, 0x3c, !PT ;  /* 0x0000001912037212 */ /* 0x000fc400078e3cff */
[----:B------:R-:W-:Y:S02]  /*1780*/  LEA.HI R25, R25, R22, RZ, 0x1 ;  /* 0x0000001619197211 */ /* 0x000fe400078f08ff */
[----:B------:R-:W-:Y:S02]  /*1790*/  ISETP.GE.AND P0, PT, R23, RZ, PT ;  /* 0x000000ff1700720c */ /* 0x000fe40003f06270 */
[----:B------:R-:W1:Y:S01]  /*17a0*/  I2F.F64.S64 R2, R2 ;  /* 0x0000000200027312 */ /* 0x000e620000301c00 */
[----:B------:R-:W-:-:S04]  /*17b0*/  IMAD.MOV R22, RZ, RZ, -R25 ;  /* 0x000000ffff167224 */ /* 0x000fc800078e0a19 */
[----:B------:R-:W-:Y:S01]  /*17c0*/  @!P1 IMAD.MOV.U32 R25, RZ, RZ, R22 ;  /* 0x000000ffff199224 */ /* 0x000fe200078e0016 */
[----:B-1----:R-:W-:-:S10]  /*17d0*/  DMUL R18, R2, UR4 ;  /* 0x0000000402127c28 */ /* 0x002fd40008000000 */
[----:B------:R-:W1:Y:S02]  /*17e0*/  F2F.F32.F64 R18, R18 ;  /* 0x0000001200127310 */ /* 0x000e640000301000 */
[----:B-1----:R-:W-:-:S07]  /*17f0*/  FSEL R2, -R18, R18, !P0 ;  /* 0x0000001212027208 */ /* 0x002fce0004000100 */
.L_x_1260:
[----:B------:R-:W-:Y:S05]  /*1800*/  BSYNC.RECONVERGENT B3 ;  /* 0x0000000000037941 */ /* 0x000fea0003800200 */
.L_x_1259:
[----:B------:R-:W-:Y:S01]  /*1810*/  FMUL R3, R2, R2 ;  /* 0x0000000202037220 */ /* 0x000fe20000400000 */
[C---:B------:R-:W-:Y:S01]  /*1820*/  LOP3.LUT R19, R25.reuse, 0x1, RZ, 0xc0, !PT ;  /* 0x0000000119137812 */ /* 0x040fe200078ec0ff */
[----:B------:R-:W-:Y:S01]  /*1830*/  BSSY.RECONVERGENT B3, `(.L_x_1263) ;  /* 0x0000045000037945 */ /* 0x000fe20003800200 */
[----:B------:R-:W-:Y:S01]  /*1840*/  LOP3.LUT P1, RZ, R25, 0x2, RZ, 0xc0, !PT ;  /* 0x0000000219ff7812 */ /* 0x000fe2000782c0ff */
[----:B------:R-:W-:Y:S01]  /*1850*/  FFMA R18, R3, R12, -0.0013887860113754868507 ;  /* 0xbab607ed03127423 */ /* 0x000fe2000000000c */
[----:B------:R-:W-:-:S04]  /*1860*/  ISETP.NE.U32.AND P0, PT, R19, 0x1, PT ;  /* 0x000000011300780c */ /* 0x000fc80003f05070 */
        /* <DEDUP_REMOVED lines=10> */
[----:B------:R-:W-:Y:S01]  /*1910*/  FMUL R24, R21, R2 ;  /* 0x0000000215187220 */ /* 0x000fe20000400000 */
[----:B------:R-:W-:Y:S06]  /*1920*/  @!P0 BRA `(.L_x_1264) ;  /* 0x0000000000d48947 */ /* 0x000fec0003800000 */
[----:B------:R-:W-:-:S13]  /*1930*/  FSETP.NEU.AND P0, PT, |R20|, +INF , PT ;  /* 0x7f8000001400780b */ /* 0x000fda0003f0d200 */
[----:B------:R-:W-:Y:S01]  /*1940*/  @!P0 FMUL R9, RZ, R20 ;  /* 0x00000014ff098220 */ /* 0x000fe20000400000 */
[----:B------:R-:W-:Y:S01]  /*1950*/  @!P0 IMAD.MOV.U32 R10, RZ, RZ, RZ ;  /* 0x000000ffff0a8224 */ /* 0x000fe200078e00ff */
[----:B------:R-:W-:Y:S06]  /*1960*/  @!P0 BRA `(.L_x_1264) ;  /* 0x0000000000c48947 */ /* 0x000fec0003800000 */
[----:B------:R-:W2:Y:S01]  /*1970*/  LDC.64 R2, c[0x4][RZ] ;  /* 0x01000000ff027b82 */ /* 0x000ea20000000a00 */
[----:B------:R-:W-:Y:S01]  /*1980*/  IMAD.SHL.U32 R18, R20, 0x100, RZ ;  /* 0x0000010014127824 */ /* 0x000fe200078e00ff */
[----:B------:R-:W-:Y:S01]  /*1990*/  BSSY.RECONVERGENT B4, `(.L_x_1265) ;  /* 0x000000f000047945 */ /* 0x000fe20003800200 */
[----:B------:R-:W-:Y:S02]  /*19a0*/  IMAD.MOV.U32 R9, RZ, RZ, RZ ;  /* 0x000000ffff097224 */ /* 0x000fe400078e00ff */
[----:B------:R-:W-:Y:S01]  /*19b0*/  IMAD.MOV.U32 R21, RZ, RZ, RZ ;  /* 0x000000ffff157224 */ /* 0x000fe200078e00ff */
[----:B01----:R-:W-:Y:S01]  /*19c0*/  LOP3.LUT R27, R18, 0x80000000, RZ, 0xfc, !PT ;  /* 0x80000000121b7812 */ /* 0x003fe200078efcff */
[----:B------:R-:W-:-:S07]  /*19d0*/  IMAD.MOV.U32 R10, RZ, RZ, RZ ;  /* 0x000000ffff0a7224 */ /* 0x000fce00078e00ff */
.L_x_1266:
[----:B--2---:R-:W-:-:S05]  /*19e0*/  IMAD.WIDE.U32 R22, R10, 0x4, R2 ;  /* 0x000000040a167825 */ /* 0x004fca00078e0002 */
[----:B0-----:R-:W2:Y:S01]  /*19f0*/  LDG.E.CONSTANT R18, desc[UR6][R22.64] ;  /* 0x0000000616127981 */ /* 0x001ea2000c1e9900 */
[C---:B------:R-:W-:Y:S02]  /*1a00*/  IMAD R25, R10.reuse, 0x4, R1 ;  /* 0x000000040a197824 */ /* 0x040fe400078e0201 */
        /* <DEDUP_REMOVED lines=8> */
.L_x_1265:
[----:B0-----:R-:W-:Y:S01]  /*1a90*/  SHF.R.U32.HI R18, RZ, 0x17, R20 ;  /* 0x00000017ff127819 */ /* 0x001fe20000011614 */
        /* <DEDUP_REMOVED lines=19> */
[C---:B------:R-:W-:Y:S02]  /*1bd0*/  LEA.HI R10, R21.reuse, R10, RZ, 0x1 ;  /* 0x0000000a150a7211 */ /* 0x040fe400078f08ff */
[C---:B------:R-:W-:Y:S02]  /*1be0*/  LOP3.LUT R2, R18.reuse, R3, RZ, 0x3c, !PT ;  /* 0x0000000312027212 */ /* 0x040fe400078e3cff */
[----:B------:R-:W-:Y:S01]  /*1bf0*/  LOP3.LUT R3, R18, R21, RZ, 0x3c, !PT ;  /* 0x0000001512037212 */ /* 0x000fe200078e3cff */
[----:B0-----:R-:W-:Y:S01]  /*1c00*/  IMAD.MOV R9, RZ, RZ, -R10 ;  /* 0x000000ffff097224 */ /* 0x001fe200078e0a0a */
[----:B------:R-:W-:-:S03]  /*1c10*/  LOP3.LUT R20, R21, R20, RZ, 0x3c, !PT ;  /* 0x0000001415147212 */ /* 0x000fc600078e3cff */
[----:B------:R-:W-:Y:S01]  /*1c20*/  @!P1 IMAD.MOV.U32 R10, RZ, RZ, R9 ;  /* 0x000000ffff0a9224 */ /* 0x000fe200078e0009 */
[----:B------:R-:W0:Y:S01]  /*1c30*/  I2F.F64.S64 R2, R2 ;  /* 0x0000000200027312 */ /* 0x000e220000301c00 */
[----:B------:R-:W-:Y:S01]  /*1c40*/  ISETP.GE.AND P0, PT, R20, RZ, PT ;  /* 0x000000ff1400720c */ /* 0x000fe20003f06270 */
[----:B0-----:R-:W-:-:S10]  /*1c50*/  DMUL R18, R2, UR4 ;  /* 0x0000000402127c28 */ /* 0x001fd40008000000 */
[----:B------:R-:W0:Y:S02]  /*1c60*/  F2F.F32.F64 R18, R18 ;  /* 0x0000001200127310 */ /* 0x000e240000301000 */
[----:B0-----:R-:W-:-:S07]  /*1c70*/  FSEL R9, -R18, R18, !P0 ;  /* 0x0000001212097208 */ /* 0x001fce0004000100 */
.L_x_1264:
[----:B------:R-:W-:Y:S05]  /*1c80*/  BSYNC.RECONVERGENT B3 ;  /* 0x0000000000037941 */ /* 0x000fea0003800200 */
.L_x_1263:
[----:B------:R-:W-:Y:S02]  /*1c90*/  IMAD R18, R5, 0x8, R0 ;  /* 0x0000000805127824 */ /* 0x000fe400078e0200 */
[----:B------:R-:W-:Y:S01]  /*1ca0*/  FMUL R19, R9, R9 ;  /* 0x0000000909137220 */ /* 0x000fe20000400000 */
[C---:B------:R-:W-:Y:S01]  /*1cb0*/  LOP3.LUT R20, R10.reuse, 0x1, RZ, 0xc0, !PT ;  /* 0x000000010a147812 */ /* 0x040fe200078ec0ff */
[----:B------:R-:W-:Y:S01]  /*1cc0*/  VIADD R10, R10, 0x1 ;  /* 0x000000010a0a7836 */ /* 0x000fe20000000000 */
[----:B------:R-:W2:Y:S01]  /*1cd0*/  LDS.64 R2, [R18] ;  /* 0x0000000012027984 */ /* 0x000ea20000000a00 */
[----:B------:R-:W-:Y:S01]  /*1ce0*/  FFMA R12, R19, R12, -0.0013887860113754868507 ;  /* 0xbab607ed130c7423 */ /* 0x000fe2000000000c */
[----:B------:R-:W-:Y:S02]  /*1cf0*/  ISETP.NE.U32.AND P0, PT, R20, 0x1, PT ;  /* 0x000000011400780c */ /* 0x000fe40003f05070 */
[----:B------:R-:W-:Y:S02]  /*1d00*/  LOP3.LUT P1, RZ, R10, 0x2, RZ, 0xc0, !PT ;  /* 0x000000020aff7812 */ /* 0x000fe4000782c0ff */
[----:B------:R-:W-:-:S02]  /*1d10*/  FSEL R20, R13, 0.041666727513074874878, !P0 ;  /* 0x3d2aaabb0d147808 */ /* 0x000fc40004000000 */
[----:B------:R-:W-:Y:S02]  /*1d20*/  FSEL R12, R12, -0.00019574658654164522886, P0 ;  /* 0xb94d41530c0c7808 */ /* 0x000fe40000000000 */
[----:B------:R-:W-:Y:S02]  /*1d30*/  FSEL R13, -R14, -0.4999999701976776123, !P0 ;  /* 0xbeffffff0e0d7808 */ /* 0x000fe40004000100 */
[----:B------:R-:W-:Y:S01]  /*1d40*/  FSEL R9, R9, 1, !P0 ;  /* 0x3f80000009097808 */ /* 0x000fe20004000000 */
[----:B------:R-:W-:-:S04]  /*1d50*/  FFMA R12, R19, R12, R20 ;  /* 0x0000000c130c7223 */ /* 0x000fc80000000014 */
[C---:B------:R-:W-:Y:S01]  /*1d60*/  FFMA R12, R19.reuse, R12, R13 ;  /* 0x0000000c130c7223 */ /* 0x040fe2000000000d */
[----:B------:R-:W-:Y:S01]  /*1d70*/  FFMA R10, R19, R9, RZ ;  /* 0x00000009130a7223 */ /* 0x000fe200000000ff */
[----:B------:R-:W-:-:S03]  /*1d80*/  IMAD.IADD R13, R5, 0x1, R6 ;  /* 0x00000001050d7824 */ /* 0x000fc600078e0206 */
[----:B------:R-:W-:Y:S01]  /*1d90*/  FFMA R9, R10, R12, R9 ;  /* 0x0000000c0a097223 */ /* 0x000fe20000000009 */
[----:B------:R-:W-:-:S03]  /*1da0*/  IMAD R13, R13, 0x8, R0 ;  /* 0x000000080d0d7824 */ /* 0x000fc600078e0200 */
[----:B------:R-:W-:-:S04]  /*1db0*/  @P1 FADD R9, RZ, -R9 ;  /* 0x80000009ff091221 */ /* 0x000fc80000000000 */
[----:B------:R-:W-:Y:S01]  /*1dc0*/  FFMA R24, R11, R9, R24 ;  /* 0x000000090b187223 */ /* 0x000fe20000000018 */
[----:B--2---:R-:W-:-:S03]  /*1dd0*/  FADD R10, -R15, R2 ;  /* 0x000000020f0a7221 */ /* 0x004fc60000000100 */
[C-C-:B------:R-:W-:Y:S01]  /*1de0*/  FADD R11, -R24.reuse, R3.reuse ;  /* 0x00000003180b7221 */ /* 0x140fe20000000100 */
[----:B------:R-:W-:Y:S01]  /*1df0*/  FADD R2, R15, R2 ;  /* 0x000000020f027221 */ /* 0x000fe20000000000 */
[----:B------:R-:W-:-:S03]  /*1e00*/  FADD R3, R24, R3 ;  /* 0x0000000318037221 */ /* 0x000fc60000000000 */
[----:B------:R2:W-:Y:S04]  /*1e10*/  STS.64 [R13], R10 ;  /* 0x0000000a0d007388 */ /* 0x0005e80000000a00 */
[----:B------:R2:W-:Y:S02]  /*1e20*/  STS.64 [R18], R2 ;  /* 0x0000000212007388 */ /* 0x0005e40000000a00 */
.L_x_1250:
[----:B------:R-:W-:Y:S05]  /*1e30*/  BSYNC.RECONVERGENT B1 ;  /* 0x0000000000017941 */ /* 0x000fea0003800200 */
.L_x_1249:
[----:B------:R-:W-:-:S05]  /*1e40*/  VIADD R5, R5, UR8 ;  /* 0x0000000805057c36 */ /* 0x000fca0008000000 */
[----:B------:R-:W-:-:S13]  /*1e50*/  ISETP.GE.U32.AND P0, PT, R5, 0x400, PT ;  /* 0x000004000500780c */ /* 0x000fda0003f06070 */
[----:B------:R-:W-:Y:S05]  /*1e60*/  @!P0 BRA `(.L_x_1267) ;  /* 0xffffffe800ac8947 */ /* 0x000fea000383ffff */
[----:B------:R-:W-:Y:S05]  /*1e70*/  BSYNC.RECONVERGENT B2 ;  /* 0x0000000000027941 */ /* 0x000fea0003800200 */
.L_x_1248:
[----:B------:R-:W-:Y:S01]  /*1e80*/  UMOV UR4, 0xffffffff ;  /* 0xffffffff00047882 */ /* 0x000fe20000000000 */
[----:B------:R-:W-:Y:S02]  /*1e90*/  IMAD.SHL.U32 R0, R6, 0x2, RZ ;  /* 0x0000000206007824 */ /* 0x000fe400078e00ff */
[----:B------:R-:W-:Y:S05]  /*1ea0*/  BRA.DIV UR4, `(.L_x_1268) ;  /* 0x0000000204e07947 */ /* 0x000fea000b800000 */
[----:B------:R-:W-:Y:S06]  /*1eb0*/  BAR.SYNC.DEFER_BLOCKING 0x0 ;  /* 0x0000000000007b1d */ /* 0x000fec0000010000 */
.L_x_1285:
[----:B------:R-:W-:Y:S01]  /*1ec0*/  ISETP.GE.U32.AND P0, PT, R6, 0x200, PT ;  /* 0x000002000600780c */ /* 0x000fe20003f06070 */
[----:B------:R-:W-:-:S12]  /*1ed0*/  IMAD.MOV.U32 R6, RZ, RZ, R0 ;  /* 0x000000ffff067224 */ /* 0x000fd800078e0000 */
[----:B------:R-:W-:Y:S05]  /*1ee0*/  @!P0 BRA `(.L_x_1269) ;  /* 0xffffffe4003c8947 */ /* 0x000fea000383ffff */
[----:B------:R-:W-:Y:S05]  /*1ef0*/  BSYNC B0 ;  /* 0x0000000000007941 */ /* 0x000fea0003800000 */
.L_x_1233:
[----:B------:R-:W3:Y:S01]  /*1f00*/  S2R R9, SR_TID.X ;  /* 0x0000000000097919 */ /* 0x000ee20000002100 */
[----:B------:R-:W4:Y:S01]  /*1f10*/  S2UR UR5, SR_CgaCtaId ;  /* 0x00000000000579c3 */ /* 0x000f220000008800 */
[----:B------:R-:W-:Y:S01]  /*1f20*/  UMOV UR4, 0x400 ;  /* 0x0000040000047882 */ /* 0x000fe20000000000 */
[----:B------:R-:W5:Y:S06]  /*1f30*/  S2R R0, SR_CTAID.X ;  /* 0x0000000000007919 */ /* 0x000f6c0000002500 */
[----:B--2---:R-:W2:Y:S01]  /*1f40*/  LDC.64 R2, c[0x0][0x388] ;  /* 0x0000e200ff027b82 */ /* 0x004ea20000000a00 */
[----:B----4-:R-:W-:-:S06]  /*1f50*/  ULEA UR4, UR5, UR4, 0x18 ;  /* 0x0000000405047291 */ /* 0x010fcc000f8ec0ff */
[----:B---3--:R-:W-:Y:S01]  /*1f60*/  LEA R4, R9, UR4, 0x4 ;  /* 0x0000000409047c11 */ /* 0x008fe2000f8e20ff */
[----:B-----5:R-:W-:-:S05]  /*1f70*/  IMAD R0, R0, 0x200, R9 ;  /* 0x0000020000007824 */ /* 0x020fca00078e0209 */
[----:B------:R-:W3:Y:S01]  /*1f80*/  LDS.128 R4, [R4] ;  /* 0x0000000004047984 */ /* 0x000ee20000000c00 */
[----:B------:R-:W-:-:S04]  /*1f90*/  IMAD.SHL.U32 R9, R0, 0x2, RZ ;  /* 0x0000000200097824 */ /* 0x000fc800078e00ff */
[----:B--2---:R-:W-:-:S05]  /*1fa0*/  IMAD.WIDE.U32 R2, R9, 0x8, R2 ;  /* 0x0000000809027825 */ /* 0x004fca00078e0002 */
[----:B---3--:R-:W-:Y:S04]  /*1fb0*/  STG.E.64 desc[UR6][R2.64], R4 ;  /* 0x0000000402007986 */ /* 0x008fe8000c101b06 */
[----:B------:R-:W-:Y:S01]  /*1fc0*/  STG.E.64 desc[UR6][R2.64+0x8], R6 ;  /* 0x0000080602007986 */ /* 0x000fe2000c101b06 */
[----:B------:R-:W-:Y:S05]  /*1fd0*/  EXIT ;  /* 0x000000000000794d */ /* 0x000fea0003800000 */
.L_x_1234:
[----:B------:R-:W-:Y:S01]  /*1fe0*/  BSSY B1, `(.L_x_1270) ;  /* 0x0000005000017945 */ /* 0x000fe20003800000 */
[----:B------:R-:W-:-:S07]  /*1ff0*/  IMAD.MOV.U32 R3, RZ, RZ, -0x1 ;  /* 0xffffffffff037424 */ /* 0x000fce00078e00ff */
[----:B------:R-:W-:Y:S05]  /*2000*/  WARPSYNC.COLLECTIVE R3, `(.L_x_1271) ;  /* 0x0000000003087348 */ /* 0x000fea0003c00000 */
[----:B------:R-:W-:Y:S01]  /*2010*/  NOP ;  /* 0x0000000000007918 */ /* 0x000fe20000000000 */
[----:B------:R-:W-:Y:S05]  /*2020*/  ENDCOLLECTIVE ;  /* 0x000000000000791b */ /* 0x000fea0003800000 */
.L_x_1271:
[----:B------:R-:W-:Y:S05]  /*2030*/  BSYNC B1 ;  /* 0x0000000000017941 */ /* 0x000fea0003800000 */
.L_x_1270:
[----:B------:R-:W-:Y:S05]  /*2040*/  BRA `(.L_x_1272) ;  /* 0xffffffe400147947 */ /* 0x000fea000383ffff */
.L_x_1237:
[----:B------:R-:W-:Y:S01]  /*2050*/  BSSY B1, `(.L_x_1273) ;  /* 0x000000a000017945 */ /* 0x000fe20003800000 */
[----:B------:R-:W-:Y:S02]  /*2060*/  IMAD.MOV.U32 R2, RZ, RZ, 0x0 ;  /* 0x00000000ff027424 */ /* 0x000fe400078e00ff */
[----:B------:R-:W-:Y:S02]  /*2070*/  IMAD.MOV.U32 R4, RZ, RZ, 0x0 ;  /* 0x00000000ff047424 */ /* 0x000fe400078e00ff */
[----:B0-----:R-:W-:-:S07]  /*2080*/  IMAD.MOV.U32 R3, RZ, RZ, -0x1 ;  /* 0xffffffffff037424 */ /* 0x001fce00078e00ff */
[----:B------:R-:W-:Y:S05]  /*2090*/  WARPSYNC.COLLECTIVE.ALL `(.L_x_1274) ;  /* 0x0000000000147948 */ /* 0x000fea0003c00000 */
[----:B------:R-:W-:-:S04]  /*20a0*/  SHF.L.U32 R4, R4, 0x10, RZ ;  /* 0x0000001004047819 */ /* 0x000fc800000006ff */
[----:B------:R-:W-:-:S05]  /*20b0*/  LOP3.LUT R4, R4, 0xf, R2, 0xf8, !PT ;  /* 0x0000000f04047812 */ /* 0x000fca00078ef802 */
[----:B------:R0:W-:Y:S02]  /*20c0*/  BAR.SYNC.DEFER_BLOCKING R4, R4 ;  /* 0x000000040000731d */ /* 0x0001e40000010000 */
[----:B0-----:R-:W-:-:S04]  /*20d0*/  SHF.R.U32 R4, R4, 0x10, RZ ;  /* 0x0000001004047819 */ /* 0x001fc800000016ff */
[----:B------:R-:W-:Y:S05]  /*20e0*/  ENDCOLLECTIVE ;  /* 0x000000000000791b */ /* 0x000fea0003800000 */
.L_x_1274:
[----:B------:R-:W-:Y:S05]  /*20f0*/  BSYNC B1 ;  /* 0x0000000000017941 */ /* 0x000fea0003800000 */
.L_x_1273:
[----:B------:R-:W-:-:S07]  /*2100*/  IMAD.MOV.U32 R3, RZ, RZ, -0x1 ;  /* 0xffffffffff037424 */ /* 0x000fce00078e00ff */
[----:B------:R-:W-:Y:S05]  /*2110*/  WARPSYNC.COLLECTIVE R3, `(.L_x_1275) ;  /* 0x0000000003087348 */ /* 0x000fea0003c00000 */
[----:B------:R-:W-:Y:S01]  /*2120*/  NOP ;  /* 0x0000000000007918 */ /* 0x000fe20000000000 */
[----:B------:R-:W-:Y:S05]  /*2130*/  ENDCOLLECTIVE ;  /* 0x000000000000791b */ /* 0x000fea0003800000 */
.L_x_1275:
[----:B------:R-:W-:Y:S05]  /*2140*/  BRA `(.L_x_1276) ;  /* 0xffffffe400147947 */ /* 0x000fea000383ffff */
.L_x_1240:
[----:B------:R-:W-:Y:S01]  /*2150*/  BSSY B1, `(.L_x_1277) ;  /* 0x0000005000017945 */ /* 0x000fe20003800000 */
[----:B01----:R-:W-:-:S07]  /*2160*/  IMAD.MOV.U32 R3, RZ, RZ, -0x1 ;  /* 0xffffffffff037424 */ /* 0x003fce00078e00ff */
[----:B------:R-:W-:Y:S05]  /*2170*/  WARPSYNC.COLLECTIVE R3, `(.L_x_1278) ;  /* 0x0000000003087348 */ /* 0x000fea0003c00000 */
[----:B------:R-:W-:Y:S01]  /*2180*/  NOP ;  /* 0x0000000000007918 */ /* 0x000fe20000000000 */
[----:B------:R-:W-:Y:S05]  /*2190*/  ENDCOLLECTIVE ;  /* 0x000000000000791b */ /* 0x000fea0003800000 */
.L_x_1278:
[----:B------:R-:W-:Y:S05]  /*21a0*/  BSYNC B1 ;  /* 0x0000000000017941 */ /* 0x000fea0003800000 */
.L_x_1277:
[----:B------:R-:W-:Y:S05]  /*21b0*/  BRA `(.L_x_1279) ;  /* 0xffffffe400307947 */ /* 0x000fea000383ffff */
.L_x_1245:
[----:B------:R-:W-:Y:S01]  /*21c0*/  BSSY B1, `(.L_x_1280) ;  /* 0x0000005000017945 */ /* 0x000fe20003800000 */
[----:B012---:R-:W-:-:S07]  /*21d0*/  IMAD.MOV.U32 R3, RZ, RZ, -0x1 ;  /* 0xffffffffff037424 */ /* 0x007fce00078e00ff */
[----:B------:R-:W-:Y:S05]  /*21e0*/  WARPSYNC.COLLECTIVE R3, `(.L_x_1281) ;  /* 0x0000000003087348 */ /* 0x000fea0003c00000 */
[----:B------:R-:W-:Y:S01]  /*21f0*/  NOP ;  /* 0x0000000000007918 */ /* 0x000fe20000000000 */
[----:B------:R-:W-:Y:S05]  /*2200*/  ENDCOLLECTIVE ;  /* 0x000000000000791b */ /* 0x000fea0003800000 */
.L_x_1281:
[----:B------:R-:W-:Y:S05]  /*2210*/  BSYNC B1 ;  /* 0x0000000000017941 */ /* 0x000fea0003800000 */
.L_x_1280:
[----:B------:R-:W-:Y:S05]  /*2220*/  BRA `(.L_x_1282) ;  /* 0xffffffe4007c7947 */ /* 0x000fea000383ffff */
.L_x_1268:
[----:B------:R-:W-:Y:S01]  /*2230*/  BSSY B1, `(.L_x_1283) ;  /* 0x000000a000017945 */ /* 0x000fe20003800000 */
[----:B--2---:R-:W-:Y:S02]  /*2240*/  IMAD.MOV.U32 R2, RZ, RZ, 0x0 ;  /* 0x00000000ff027424 */ /* 0x004fe400078e00ff */
[----:B------:R-:W-:Y:S02]  /*2250*/  IMAD.MOV.U32 R4, RZ, RZ, 0x0 ;  /* 0x00000000ff047424 */ /* 0x000fe400078e00ff */
[----:B------:R-:W-:-:S07]  /*2260*/  IMAD.MOV.U32 R3, RZ, RZ, -0x1 ;  /* 0xffffffffff037424 */ /* 0x000fce00078e00ff */
[----:B01----:R-:W-:Y:S05]  /*2270*/  WARPSYNC.COLLECTIVE.ALL `(.L_x_1284) ;  /* 0x0000000000147948 */ /* 0x003fea0003c00000 */
[----:B------:R-:W-:-:S04]  /*2280*/  SHF.L.U32 R4, R4, 0x10, RZ ;  /* 0x0000001004047819 */ /* 0x000fc800000006ff */
[----:B------:R-:W-:-:S05]  /*2290*/  LOP3.LUT R4, R4, 0xf, R2, 0xf8, !PT ;  /* 0x0000000f04047812 */ /* 0x000fca00078ef802 */
[----:B------:R2:W-:Y:S02]  /*22a0*/  BAR.SYNC.DEFER_BLOCKING R4, R4 ;  /* 0x000000040000731d */ /* 0x0005e40000010000 */
[----:B--2---:R-:W-:-:S04]  /*22b0*/  SHF.R.U32 R4, R4, 0x10, RZ ;  /* 0x0000001004047819 */ /* 0x004fc800000016ff */
[----:B01----:R-:W-:Y:S05]  /*22c0*/  ENDCOLLECTIVE ;  /* 0x000000000000791b */ /* 0x003fea0003800000 */
.L_x_1284:
[----:B------:R-:W-:Y:S05]  /*22d0*/  BSYNC B1 ;  /* 0x0000000000017941 */ /* 0x000fea0003800000 */
.L_x_1283:
[----:B------:R-:W-:Y:S05]  /*22e0*/  BRA `(.L_x_1285) ;  /* 0xfffffff800f47947 */ /* 0x000fea000383ffff */
        .weak           $__internal_0_$__cuda_sm3x_div_rn_noftz_f32_slowpath
        .type           $__internal_0_$__cuda_sm3x_div_rn_noftz_f32_slowpath,@function
        .size           $__internal_0_$__cuda_sm3x_div_rn_noftz_f32_slowpath,(.L_x_1668 - $__internal_0_$__cuda_sm3x_div_rn_noftz_f32_slowpath)
$__internal_0_$__cuda_sm3x_div_rn_noftz_f32_slowpath:
[--C-:B------:R-:W-:Y:S01]  /*22f0*/  SHF.R.U32.HI R0, RZ, 0x17, R10.reuse ;  /* 0x00000017ff007819 */ /* 0x100fe2000001160a */
[----:B------:R-:W-:Y:S04]  /*2300*/  BSSY.RECONVERGENT B2, `(.L_x_1286) ;  /* 0x000005d000027945 */ /* 0x000fe80003800200 */
[----:B------:R-:W-:Y:S01]  /*2310*/  BSSY.RELIABLE B3, `(.L_x_1287) ;  /* 0x000001b000037945 */ /* 0x000fe20003800100 */
[----:B------:R-:W-:Y:S01]  /*2320*/  IMAD.MOV.U32 R4, RZ, RZ, R10 ;  /* 0x000000ffff047224 */ /* 0x000fe200078e000a */
[----:B------:R-:W-:-:S05]  /*2330*/  LOP3.LUT R12, R0, 0xff, RZ, 0xc0, !PT ;  /* 0x000000ff000c7812 */ /* 0x000fca00078ec0ff */
[----:B------:R-:W-:-:S05]  /*2340*/  VIADD R11, R12, 0xffffffff ;  /* 0xffffffff0c0b7836 */ /* 0x000fca0000000000 */
[----:B------:R-:W-:-:S13]  /*2350*/  ISETP.GT.U32.AND P0, PT, R11, 0xfd, PT ;  /* 0x000000fd0b00780c */ /* 0x000fda0003f04070 */
[----:B------:R-:W-:Y:S01]  /*2360*/  @!P0 IMAD.MOV.U32 R9, RZ, RZ, RZ ;  /* 0x000000ffff098224 */ /* 0x000fe200078e00ff */
[----:B------:R-:W-:Y:S06]  /*2370*/  @!P0 BRA `(.L_x_1288) ;  /* 0x0000000000508947 */ /* 0x000fec0003800000 */
[----:B------:R-:W-:Y:S01]  /*2380*/  FSETP.GTU.FTZ.AND P0, PT, |R10|, +INF , PT ;  /* 0x7f8000000a00780b */ /* 0x000fe20003f1c200 */
[----:B------:R-:W-:-:S12]  /*2390*/  IMAD.MOV.U32 R0, RZ, RZ, R10 ;  /* 0x000000ffff007224 */ /* 0x000fd800078e000a */
[----:B------:R-:W-:Y:S05]  /*23a0*/  @P0 BREAK.RELIABLE B3 ;  /* 0x0000000000030942 */ /* 0x000fea0003800100 */
[----:B------:R-:W-:Y:S05]  /*23b0*/  @P0 BRA `(.L_x_1289) ;  /* 0x0000000400400947 */ /* 0x000fea0003800000 */
[----:B------:R-:W-:-:S05]  /*23c0*/  IMAD.MOV.U32 R3, RZ, RZ, -0x3fb6f025 ;  /* 0xc0490fdbff037424 */ /* 0x000fca00078e00ff */
[----:B------:R-:W-:-:S13]  /*23d0*/  LOP3.LUT P0, RZ, R4, 0x7fffffff, R3, 0xc8, !PT ;  /* 0x7fffffff04ff7812 */ /* 0x000fda000780c803 */
[----:B------:R-:W-:Y:S05]  /*23e0*/  @!P0 BREAK.RELIABLE B3 ;  /* 0x0000000000038942 */ /* 0x000fea0003800100 */
[----:B------:R-:W-:Y:S05]  /*23f0*/  @!P0 BRA `(.L_x_1290) ;  /* 0x0000000400288947 */ /* 0x000fea0003800000 */
[----:B------:R-:W-:Y:S02]  /*2400*/  FSETP.NEU.FTZ.AND P0, PT, |R0|, +INF , PT ;  /* 0x7f8000000000780b */ /* 0x000fe40003f1d200 */
[----:B------:R-:W-:-:S04]  /*2410*/  LOP3.LUT P1, RZ, R3, 0x7fffffff, RZ, 0xc0, !PT ;  /* 0x7fffffff03ff7812 */ /* 0x000fc8000782c0ff */
[----:B------:R-:W-:-:S13]  /*2420*/  PLOP3.LUT P0, PT, P0, P1, PT, 0x2f, 0xf2 ;  /* 0x0000000000f2781c */ /* 0x000fda0000702577 */
[----:B------:R-:W-:Y:S05]  /*2430*/  @P0 BREAK.RELIABLE B3 ;  /* 0x0000000000030942 */ /* 0x000fea0003800100 */
[----:B------:R-:W-:Y:S05]  /*2440*/  @P0 BRA `(.L_x_1291) ;  /* 0x00000004000c0947 */ /* 0x000fea0003800000 */
[----:B------:R-:W-:-:S13]  /*2450*/  LOP3.LUT P0, RZ, R4, 0x7fffffff, RZ, 0xc0, !PT ;  /* 0x7fffffff04ff7812 */ /* 0x000fda000780c0ff */
[----:B------:R-:W-:Y:S05]  /*2460*/  @!P0 BREAK.RELIABLE B3 ;  /* 0x0000000000038942 */ /* 0x000fea0003800100 */
[----:B------:R-:W-:Y:S05]  /*2470*/  @!P0 BRA `(.L_x_1292) ;  /* 0x0000000000f48947 */ /* 0x000fea0003800000 */
[----:B------:R-:W-:Y:S01]  /*2480*/  ISETP.GE.AND P0, PT, R11, RZ, PT ;  /* 0x000000ff0b00720c */ /* 0x000fe20003f06270 */
[----:B------:R-:W-:-:S12]  /*2490*/  IMAD.MOV.U32 R9, RZ, RZ, RZ ;  /* 0x000000ffff097224 */ /* 0x000fd800078e00ff */
[----:B------:R-:W-:Y:S01]  /*24a0*/  @!P0 FFMA R4, R0, 1.84467440737095516160e+19, RZ ;  /* 0x5f80000000048823 */ /* 0x000fe200000000ff */
[----:B------:R-:W-:-:S07]  /*24b0*/  @!P0 VIADD R9, R9, 0x40 ;  /* 0x0000004009098836 */ /* 0x000fce0000000000 */
.L_x_1288:
[----:B------:R-:W-:Y:S05]  /*24c0*/  BSYNC.RELIABLE B3 ;  /* 0x0000000000037941 */ /* 0x000fea0003800100 */
.L_x_1287:
[----:B------:R-:W-:Y:S01]  /*24d0*/  LEA R3, R12, 0xc0800000, 0x17 ;  /* 0xc08000000c037811 */ /* 0x000fe200078eb8ff */
[----:B------:R-:W-:Y:S01]  /*24e0*/  UMOV UR4, 0xc0490fdb ;  /* 0xc0490fdb00047882 */ /* 0x000fe20000000000 */
[----:B------:R-:W-:Y:S01]  /*24f0*/  IADD3 R9, PT, PT, R9, 0x80, -R12 ;  /* 0x0000008009097810 */ /* 0x000fe20007ffe80c */
[----:B------:R-:W-:Y:S01]  /*2500*/  UIADD3 UR4, UPT, UPT, UR4, -0x800000, URZ ;  /* 0xff80000004047890 */ /* 0x000fe2000fffe0ff */
[----:B------:R-:W-:Y:S01]  /*2510*/  BSSY.RECONVERGENT B3, `(.L_x_1293) ;  /* 0x0000032000037945 */ /* 0x000fe20003800200 */
[----:B------:R-:W-:-:S04]  /*2520*/  IMAD.IADD R4, R4, 0x1, -R3 ;  /* 0x0000000104047824 */ /* 0x000fc800078e0a03 */
[----:B------:R-:W0:Y:S01]  /*2530*/  MUFU.RCP R0, R4 ;  /* 0x0000000400007308 */ /* 0x000e220000001000 */
[----:B------:R-:W-:-:S04]  /*2540*/  FADD.FTZ R3, -R4, -RZ ;  /* 0x800000ff04037221 */ /* 0x000fc80000010100 */
[----:B0-----:R-:W-:-:S04]  /*2550*/  FFMA R11, R0, R3, 1 ;  /* 0x3f800000000b7423 */ /* 0x001fc80000000003 */
[----:B------:R-:W-:-:S04]  /*2560*/  FFMA R0, R0, R11, R0 ;  /* 0x0000000b00007223 */ /* 0x000fc80000000000 */
[----:B------:R-:W-:-:S04]  /*2570*/  FFMA R10, R0, UR4, RZ ;  /* 0x00000004000a7c23 */ /* 0x000fc800080000ff */
[----:B------:R-:W-:-:S04]  /*2580*/  FFMA R11, R3, R10, UR4 ;  /* 0x00000004030b7e23 */ /* 0x000fc8000800000a */
[----:B------:R-:W-:-:S04]  /*2590*/  FFMA R11, R0, R11, R10 ;  /* 0x0000000b000b7223 */ /* 0x000fc8000000000a */
[----:B------:R-:W-:-:S04]  /*25a0*/  FFMA R14, R3, R11, UR4 ;  /* 0x00000004030e7e23 */ /* 0x000fc8000800000b */
[----:B------:R-:W-:-:S05]  /*25b0*/  FFMA R3, R0, R14, R11 ;  /* 0x0000000e00037223 */ /* 0x000fca000000000b */
[----:B------:R-:W-:-:S04]  /*25c0*/  SHF.R.U32.HI R4, RZ, 0x17, R3 ;  /* 0x00000017ff047819 */ /* 0x000fc80000011603 */
[----:B------:R-:W-:-:S05]  /*25d0*/  LOP3.LUT R4, R4, 0xff, RZ, 0xc0, !PT ;  /* 0x000000ff04047812 */ /* 0x000fca00078ec0ff */
[----:B------:R-:W-:-:S04]  /*25e0*/  IMAD.IADD R12, R4, 0x1, R9 ;  /* 0x00000001040c7824 */ /* 0x000fc800078e0209 */
[----:B------:R-:W-:-:S05]  /*25f0*/  VIADD R4, R12, 0xffffffff ;  /* 0xffffffff0c047836 */ /* 0x000fca0000000000 */
[----:B------:R-:W-:-:S13]  /*2600*/  ISETP.GE.U32.AND P0, PT, R4, 0xfe, PT ;  /* 0x000000fe0400780c */ /* 0x000fda0003f06070 */
[----:B------:R-:W-:Y:S05]  /*2610*/  @!P0 BRA `(.L_x_1294) ;  /* 0x0000000000808947 */ /* 0x000fea0003800000 */
[----:B------:R-:W-:-:S13]  /*2620*/  ISETP.GT.AND P0, PT, R12, 0xfe, PT ;  /* 0x000000fe0c00780c */ /* 0x000fda0003f04270 */
[----:B------:R-:W-:Y:S05]  /*2630*/  @P0 BRA `(.L_x_1295) ;  /* 0x00000000006c0947 */ /* 0x000fea0003800000 */
[----:B------:R-:W-:-:S13]  /*2640*/  ISETP.GE.AND P0, PT, R12, 0x1, PT ;  /* 0x000000010c00780c */ /* 0x000fda0003f06270 */
[----:B------:R-:W-:Y:S05]  /*2650*/  @P0 BRA `(.L_x_1296) ;  /* 0x0000000000740947 */ /* 0x000fea0003800000 */
[----:B------:R-:W-:Y:S02]  /*2660*/  ISETP.GE.AND P0, PT, R12, -0x18, PT ;  /* 0xffffffe80c00780c */ /* 0x000fe40003f06270 */
[----:B------:R-:W-:-:S11]  /*2670*/  LOP3.LUT R3, R3, 0x80000000, RZ, 0xc0, !PT ;  /* 0x8000000003037812 */ /* 0x000fd600078ec0ff */
[----:B------:R-:W-:Y:S05]  /*2680*/  @!P0 BRA `(.L_x_1296) ;  /* 0x0000000000688947 */ /* 0x000fea0003800000 */
[CCC-:B------:R-:W-:Y:S01]  /*2690*/  FFMA.RZ R4, R0.reuse, R14.reuse, R11.reuse ;  /* 0x0000000e00047223 */ /* 0x1c0fe2000000c00b */
[-CC-:B------:R-:W-:Y:S01]  /*26a0*/  FFMA.RM R9, R0, R14.reuse, R11.reuse ;  /* 0x0000000e00097223 */ /* 0x180fe2000000400b */
[C---:B------:R-:W-:Y:S02]  /*26b0*/  ISETP.NE.AND P2, PT, R12.reuse, RZ, PT ;  /* 0x000000ff0c00720c */ /* 0x040fe40003f45270 */
[----:B------:R-:W-:Y:S02]  /*26c0*/  ISETP.NE.AND P1, PT, R12, RZ, PT ;  /* 0x000000ff0c00720c */ /* 0x000fe40003f25270 */
[----:B------:R-:W-:Y:S01]  /*26d0*/  LOP3.LUT R10, R4, 0x7fffff, RZ, 0xc0, !PT ;  /* 0x007fffff040a7812 */ /* 0x000fe200078ec0ff */
[----:B------:R-:W-:Y:S01]  /*26e0*/  FFMA.RP R4, R0, R14, R11 ;  /* 0x0000000e00047223 */ /* 0x000fe2000000800b */
[----:B------:R-:W-:Y:S02]  /*26f0*/  VIADD R11, R12, 0x20 ;  /* 0x000000200c0b7836 */ /* 0x000fe40000000000 */
[----:B------:R-:W-:Y:S01]  /*2700*/  LOP3.LUT R10, R10, 0x800000, RZ, 0xfc, !PT ;  /* 0x008000000a0a7812 */ /* 0x000fe200078efcff */
[----:B------:R-:W-:Y:S01]  /*2710*/  IMAD.MOV R0, RZ, RZ, -R12 ;  /* 0x000000ffff007224 */ /* 0x000fe200078e0a0c */
[----:B------:R-:W-:-:S02]  /*2720*/  FSETP.NEU.FTZ.AND P0, PT, R4, R9, PT ;  /* 0x000000090400720b */ /* 0x000fc40003f1d000 */
[----:B------:R-:W-:Y:S02]  /*2730*/  SHF.L.U32 R11, R10, R11, RZ ;  /* 0x0000000b0a0b7219 */ /* 0x000fe400000006ff */
[----:B------:R-:W-:Y:S02]  /*2740*/  SEL R9, R0, RZ, P2 ;  /* 0x000000ff00097207 */ /* 0x000fe40001000000 */
[----:B------:R-:W-:Y:S02]  /*2750*/  ISETP.NE.AND P1, PT, R11, RZ, P1 ;  /* 0x000000ff0b00720c */ /* 0x000fe40000f25270 */
[----:B------:R-:W-:Y:S02]  /*2760*/  SHF.R.U32.HI R9, RZ, R9, R10 ;  /* 0x00000009ff097219 */ /* 0x000fe4000001160a */
[----:B------:R-:W-:Y:S02]  /*2770*/  PLOP3.LUT P0, PT, P0, P1, PT, 0xf8, 0x8f ;  /* 0x00000000008f781c */ /* 0x000fe40000703f70 */
[----:B------:R-:W-:-:S02]  /*2780*/  SHF.R.U32.HI R11, RZ, 0x1, R9 ;  /* 0x00000001ff0b7819 */ /* 0x000fc40000011609 */
[----:B------:R-:W-:-:S04]  /*2790*/  SEL R0, RZ, 0x1, !P0 ;  /* 0x00000001ff007807 */ /* 0x000fc80004000000 */
[----:B------:R-:W-:-:S04]  /*27a0*/  LOP3.LUT R0, R0, 0x1, R11, 0xf8, !PT ;  /* 0x0000000100007812 */ /* 0x000fc800078ef80b */
[----:B------:R-:W-:-:S05]  /*27b0*/  LOP3.LUT R0, R0, R9, RZ, 0xc0, !PT ;  /* 0x0000000900007212 */ /* 0x000fca00078ec0ff */
[----:B------:R-:W-:-:S05]  /*27c0*/  IMAD.IADD R0, R11, 0x1, R0 ;  /* 0x000000010b007824 */ /* 0x000fca00078e0200 */
[----:B------:R-:W-:Y:S01]  /*27d0*/  LOP3.LUT R3, R0, R3, RZ, 0xfc, !PT ;  /* 0x0000000300037212 */ /* 0x000fe200078efcff */
[----:B------:R-:W-:Y:S06]  /*27e0*/  BRA `(.L_x_1296) ;  /* 0x0000000000107947 */ /* 0x000fec0003800000 */
.L_x_1295:
[----:B------:R-:W-:-:S04]  /*27f0*/  LOP3.LUT R3, R3, 0x80000000, RZ, 0xc0, !PT ;  /* 0x8000000003037812 */ /* 0x000fc800078ec0ff */
[----:B------:R-:W-:Y:S01]  /*2800*/  LOP3.LUT R3, R3, 0x7f800000, RZ, 0xfc, !PT ;  /* 0x7f80000003037812 */ /* 0x000fe200078efcff */
[----:B------:R-:W-:Y:S06]  /*2810*/  BRA `(.L_x_1296) ;  /* 0x0000000000047947 */ /* 0x000fec0003800000 */
.L_x_1294:
[----:B------:R-:W-:-:S07]  /*2820*/  IMAD R3, R9, 0x800000, R3 ;  /* 0x0080000009037824 */ /* 0x000fce00078e0203 */
.L_x_1296:
[----:B------:R-:W-:Y:S05]  /*2830*/  BSYNC.RECONVERGENT B3 ;  /* 0x0000000000037941 */ /* 0x000fea0003800200 */
.L_x_1293:
[----:B------:R-:W-:Y:S05]  /*2840*/  BRA `(.L_x_1297) ;  /* 0x0000000000207947 */ /* 0x000fea0003800000 */
.L_x_1292:
[----:B------:R-:W-:-:S04]  /*2850*/  LOP3.LUT R3, R4, 0x80000000, R3, 0x48, !PT ;  /* 0x8000000004037812 */ /* 0x000fc800078e4803 */
[----:B------:R-:W-:Y:S01]  /*2860*/  LOP3.LUT R3, R3, 0x7f800000, RZ, 0xfc, !PT ;  /* 0x7f80000003037812 */ /* 0x000fe200078efcff */
[----:B------:R-:W-:Y:S06]  /*2870*/  BRA `(.L_x_1297) ;  /* 0x0000000000147947 */ /* 0x000fec0003800000 */
.L_x_1291:
[----:B------:R-:W-:Y:S01]  /*2880*/  LOP3.LUT R3, R4, 0x80000000, R3, 0x48, !PT ;  /* 0x8000000004037812 */ /* 0x000fe200078e4803 */
[----:B------:R-:W-:Y:S06]  /*2890*/  BRA `(.L_x_1297) ;  /* 0x00000000000c7947 */ /* 0x000fec0003800000 */
.L_x_1290:
[----:B------:R-:W0:Y:S01]  /*28a0*/  MUFU.RSQ R3, -QNAN ;  /* 0xffc0000000037908 */ /* 0x000e220000001400 */
[----:B------:R-:W-:Y:S05]  /*28b0*/  BRA `(.L_x_1297) ;  /* 0x0000000000047947 */ /* 0x000fea0003800000 */
.L_x_1289:
[----:B------:R-:W-:-:S07]  /*28c0*/  FADD.FTZ R3, R0, -3.1415927410125732422 ;  /* 0xc0490fdb00037421 */ /* 0x000fce0000010000 */
.L_x_1297:
[----:B------:R-:W-:Y:S05]  /*28d0*/  BSYNC.RECONVERGENT B2 ;  /* 0x0000000000027941 */ /* 0x000fea0003800200 */
.L_x_1286:
[----:B0-----:R-:W-:Y:S02]  /*28e0*/  IMAD.MOV.U32 R4, RZ, RZ, R3 ;  /* 0x000000ffff047224 */ /* 0x001fe400078e0003 */
[----:B------:R-:W-:-:S04]  /*28f0*/  IMAD.MOV.U32 R3, RZ, RZ, 0x0 ;  /* 0x00000000ff037424 */ /* 0x000fc800078e00ff */
[----:B------:R-:W-:Y:S05]  /*2900*/  RET.REL.NODEC R2 `(_ZN17signal_processing7kernels15fft_sm80_kernelILi10EEEvPK6float2PS2_i) ;  /* 0xffffffd402bc7950 */ /* 0x000fea0003c3ffff */
.L_x_1298:
        /* <DEDUP_REMOVED lines=15> */
.L_x_1668:


//--------------------- .text._ZN17signal_processing7kernels15fft_sm80_kernelILi9EEEvPK6float2PS2_i --------------------------
	.section	.text._ZN17signal_processing7kernels15fft_sm80_kernelILi9EEEvPK6float2PS2_i,"ax",@progbits
	.align	128
        .global         _ZN17signal_processing7kernels15fft_sm80_kernelILi9EEEvPK6float2PS2_i
        .type           _ZN17signal_processing7kernels15fft_sm80_kernelILi9EEEvPK6float2PS2_i,@function
        .size           _ZN17signal_processing7kernels15fft_sm80_kernelILi9EEEvPK6float2PS2_i,(.L_x_1669 - _ZN17signal_processing7kernels15fft_sm80_kernelILi9EEEvPK6float2PS2_i)
        .other          _ZN17signal_processing7kernels15fft_sm80_kernelILi9EEEvPK6float2PS2_i,@"STO_CUDA_ENTRY STV_DEFAULT"
_ZN17signal_processing7kernels15fft_sm80_kernelILi9EEEvPK6float2PS2_i:
.text._ZN17signal_processing7kernels15fft_sm80_kernelILi9EEEvPK6float2PS2_i:
        /* <DEDUP_REMOVED lines=14> */
[----:B------:R-:W2:Y:S01]  /*00e0*/  @!P0 LDG.E.64.CONSTANT R6, desc[UR6][R2.64+0x8] ;  /* 0x0000080602068981 */ /* 0x000ea2000c1e9b00 */
[----:B------:R-:W0:Y:S01]  /*00f0*/  S2UR UR5, SR_CgaCtaId ;  /* 0x00000000000579c3 */ /* 0x000e220000008800 */
[----:B------:R-:W-:Y:S01]  /*0100*/  UMOV UR4, 0x400 ;  /* 0x0000040000047882 */ /* 0x000fe20000000000 */
[----:B------:R-:W-:Y:S01]  /*0110*/  CS2R R8, SRZ ;  /* 0x0000000000087805 */ /* 0x000fe2000001ff00 */
[----:B0-----:R-:W-:-:S06]  /*0120*/  ULEA UR4, UR5, UR4, 0x18 ;  /* 0x0000000405047291 */ /* 0x001fcc000f8ec0ff */
[----:B------:R-:W-:-:S05]  /*0130*/  LEA R0, R11, UR4, 0x4 ;  /* 0x000000040b007c11 */ /* 0x000fca000f8e20ff */
[----:B--2---:R0:W-:Y:S01]  /*0140*/  @!P0 STS.128 [R0], R4 ;  /* 0x0000000400008388 */ /* 0x0041e20000000c00 */
[----:B------:R-:W-:Y:S06]  /*0150*/  BAR.SYNC.DEFER_BLOCKING 0x0 ;  /* 0x0000000000007b1d */ /* 0x000fec0000010000 */
.L_x_1301:
        /* <DEDUP_REMOVED lines=13> */
.L_x_1300:
[----:B------:R-:W-:Y:S01]  /*0230*/  LEA.HI R0, R10, R10, RZ, 0x1 ;  /* 0x0000000a0a007211 */ /* 0x000fe200078f08ff */
[----:B------:R-:W-:-:S03]  /*0240*/  IMAD.IADD R9, R9, 0x1, -R10 ;  /* 0x0000000109097824 */ /* 0x000fc600078e0a0a */
[----:B------:R-:W-:-:S04]  /*0250*/  SHF.R.S32.HI R10, RZ, 0x1, R0 ;  /* 0x00000001ff0a7819 */ /* 0x000fc80000011400 */
[----:B------:R-:W-:-:S13]  /*0260*/  ISETP.GT.AND P0, PT, R10, R9, PT ;  /* 0x000000090a00720c */ /* 0x000fda0003f04270 */
[----:B------:R-:W-:Y:S05]  /*0270*/  @!P0 BRA `(.L_x_1300) ;  /* 0xfffffffc00ec8947 */ /* 0x000fea000383ffff */
.L_x_1299:
        /* <DEDUP_REMOVED lines=19> */
[----:B------:R-:W-:Y:S02]  /*03b0*/  SHF.R.U32.HI R10, RZ, 0x5, R0 ;  /* 0x00000005ff0a7819 */ /* 0x000fe40000011600 */
[----:B------:R-:W-:Y:S02]  /*03c0*/  LOP3.LUT R6, R0, 0x1f, RZ, 0xc0, !PT ;  /* 0x0000001f00067812 */ /* 0x000fe400078ec0ff */
[----:B------:R-:W-:Y:S02]  /*03d0*/  LOP3.LUT R7, R10, 0x7fffffe, RZ, 0xc0, !PT ;  /* 0x07fffffe0a077812 */ /* 0x000fe400078ec0ff */
[----:B------:R-:W-:-:S02]  /*03e0*/  SHF.L.U32 R10, R3, R10, RZ ;  /* 0x0000000a030a7219 */ /* 0x000fc400000006ff */
[----:B------:R-:W-:-:S07]  /*03f0*/  SHF.L.U32 R7, R4, R7, RZ ;  /* 0x0000000704077219 */ /* 0x000fce00000006ff */
.L_x_1338:
[----:B------:R-:W-:Y:S05]  /*0400*/  YIELD ;  /* 0x0000000000007946 */ /* 0x000fea0003800000 */
[----:B------:R-:W-:Y:S01]  /*0410*/  UMOV UR4, 0xffffffff ;  /* 0xffffffff00047882 */ /* 0x000fe20000000000 */
[----:B------:R-:W-:Y:S02]  /*0420*/  ISETP.NE.AND P0, PT, R6, RZ, PT ;  /* 0x000000ff0600720c */ /* 0x000fe40003f05270 */
[----:B------:R-:W-:Y:S01]  /*0430*/  LOP3.LUT R0, RZ, R10, RZ, 0x33, !PT ;  /* 0x0000000aff007212 */ /* 0x000fe200078e33ff */
[----:B012---:R-:W-:Y:S10]  /*0440*/  BRA.DIV UR4, `(.L_x_1303) ;  /* 0x0000001a04e47947 */ /* 0x007ff4000b800000 */
[----:B------:R-:W-:Y:S01]  /*0450*/  NOP ;  /* 0x0000000000007918 */ /* 0x000fe20000000000 */
.L_x_1341:
[----:B------:R-:W-:Y:S04]  /*0460*/  BSSY.RECONVERGENT B1, `(.L_x_1304) ;  /* 0x000000a000017945 */ /* 0x000fe80003800200 */
[----:B------:R-:W-:Y:S05]  /*0470*/  @P0 BRA `(.L_x_1305) ;  /* 0x0000000000200947 */ /* 0x000fea0003800000 */
        /* <DEDUP_REMOVED lines=8> */
.L_x_1305:
[----:B------:R-:W-:Y:S05]  /*0500*/  BSYNC.RECONVERGENT B1 ;  /* 0x0000000000017941 */ /* 0x000fea0003800200 */
.L_x_1304:
[----:B------:R-:W-:-:S03]  /*0510*/  UMOV UR4, 0xffffffff ;  /* 0xffffffff00047882 */ /* 0x000fc60000000000 */
[----:B------:R-:W-:Y:S05]  /*0520*/  BRA.DIV UR4, `(.L_x_1306) ;  /* 0x0000001a04c87947 */ /* 0x000fea000b800000 */
[----:B------:R-:W-:Y:S06]  /*0530*/  BAR.SYNC.DEFER_BLOCKING 0x0 ;  /* 0x0000000000007b1d */ /* 0x000fec0000010000 */
[----:B------:R-:W-:Y:S01]  /*0540*/  NOP ;  /* 0x0000000000007918 */ /* 0x000fe20000000000 */
.L_x_1345:
        /* <DEDUP_REMOVED lines=10> */
.L_x_1308:
[----:B------:R-:W-:Y:S05]  /*05f0*/  BSYNC.RECONVERGENT B1 ;  /* 0x0000000000017941 */ /* 0x000fea0003800200 */
.L_x_1307:
[----:B------:R-:W-:-:S03]  /*0600*/  UMOV UR4, 0xffffffff ;  /* 0xffffffff00047882 */ /* 0x000fc60000000000 */
[----:B------:R-:W-:Y:S05]  /*0610*/  BRA.DIV UR4, `(.L_x_1309) ;  /* 0x0000001a04cc7947 */ /* 0x000fea000b800000 */
[----:B------:R-:W-:Y:S01]  /*0620*/  NOP ;  /* 0x0000000000007918 */ /* 0x000fe20000000000 */
.L_x_1348:
        /* <DEDUP_REMOVED lines=8> */
.L_x_1313:
[----:B01----:R-:W2:Y:S02]  /*06b0*/  LD.E.STRONG.SM R3, desc[UR6][R16.64] ;  /* 0x0000000610037980 */ /* 0x003ea4000c10b900 */
[----:B--2---:R-:W-:Y:S01]  /*06c0*/  NOP ;  /* 0x0000000000007918 */ /* 0x004fe20000000000 */
[----:B------:R-:W-:Y:S05]  /*06d0*/  YIELD ;  /* 0x0000000000007946 */ /* 0x000fea0003800000 */
[----:B------:R-:W-:-:S13]  /*06e0*/  LOP3.LUT P0, RZ, R3, R10, RZ, 0xc0, !PT ;  /* 0x0000000a03ff7212 */ /* 0x000fda000780c0ff */
[----:B------:R-:W-:Y:S05]  /*06f0*/  @P0 BRA `(.L_x_1313) ;  /* 0xfffffffc00ec0947 */ /* 0x000fea000383ffff */
[----:B------:R-:W-:Y:S05]  /*0700*/  BRA `(.L_x_1311) ;  /* 0x0000000000207947 */ /* 0x000fea0003800000 */
.L_x_1312:
        /* <DEDUP_REMOVED lines=8> */
.L_x_1311:
[----:B------:R-:W-:Y:S05]  /*0790*/  BSYNC B1 ;  /* 0x0000000000017941 */ /* 0x000fea0003800000 */
.L_x_1310:
[----:B------:R-:W3:Y:S01]  /*07a0*/  S2R R5, SR_TID.X ;  /* 0x0000000000057919 */ /* 0x000ee20000002100 */
[----:B------:R-:W-:Y:S01]  /*07b0*/  UMOV UR4, 0xffffffff ;  /* 0xffffffff00047882 */ /* 0x000fe20000000000 */
[----:B---3--:R-:W-:Y:S02]  /*07c0*/  ISETP.GT.U32.AND P0, PT, R5, 0x1ff, PT ;  /* 0x000001ff0500780c */ /* 0x008fe40003f04070 */
[----:B------:R-:W-:Y:S11]  /*07d0*/  BRA.DIV UR4, `(.L_x_1314) ;  /* 0x0000001a04787947 */ /* 0x000ff6000b800000 */
[----:B------:R-:W-:Y:S01]  /*07e0*/  NOP ;  /* 0x0000000000007918 */ /* 0x000fe20000000000 */
.L_x_1351:
[----:B------:R-:W-:Y:S04]  /*07f0*/  BSSY.RECONVERGENT B1, `(.L_x_1315) ;  /* 0x0000167000017945 */ /* 0x000fe80003800200 */
[----:B------:R-:W-:Y:S05]  /*0800*/  @P0 BRA `(.L_x_1316) ;  /* 0x0000001400940947 */ /* 0x000fea0003800000 */
        /* <DEDUP_REMOVED lines=13> */
[----:B------:R-:W-:Y:S05]  /*08e0*/  CALL.REL.NOINC `($__internal_1_$__cuda_sm3x_div_rn_noftz_f32_slowpath) ;  /* 0x0000001800807944 */ /* 0x000fea0003c00000 */
.L_x_1318:
[----:B------:R-:W-:Y:S05]  /*08f0*/  BSYNC.RECONVERGENT B3 ;  /* 0x0000000000037941 */ /* 0x000fea0003800200 */
.L_x_1317:
[----:B------:R-:W-:Y:S01]  /*0900*/  LEA R0, R8, 0xffffffff, 0x1 ;  /* 0xffffffff08007811 */ /* 0x000fe200078e08ff */
[----:B------:R-:W-:Y:S03]  /*0910*/  BSSY.RECONVERGENT B2, `(.L_x_1319) ;  /* 0x0000150000027945 */ /* 0x000fe60003800200 */
[----:B-1----:R-:W-:-:S04]  /*0920*/  LOP3.LUT R3, R5, R0, RZ, 0xc0, !PT ;  /* 0x0000000005037212 */ /* 0x002fc800078ec0ff */
[----:B------:R-:W-:-:S13]  /*0930*/  ISETP.GE.U32.AND P0, PT, R3, R8, PT ;  /* 0x000000080300720c */ /* 0x000fda0003f06070 */
[----:B0-----:R-:W-:Y:S05]  /*0940*/  @P0 BRA `(.L_x_1320) ;  /* 0x0000001400300947 */ /* 0x001fea0003800000 */
        /* <DEDUP_REMOVED lines=14> */
[----:B0-----:R-:W-:Y:S01]  /*0a30*/  I2FP.F32.S32 R9, R19 ;  /* 0x0000001300097245 */ /* 0x001fe20000201400 */
[----:B------:R-:W-:-:S04]  /*0a40*/  IMAD.MOV.U32 R11, RZ, RZ, R19 ;  /* 0x000000ffff0b7224 */ /* 0x000fc800078e0013 */
[----:B------:R-:W-:-:S04]  /*0a50*/  FFMA R12, R9, -1.5707962512969970703, R20 ;  /* 0xbfc90fda090c7823 */ /* 0x000fc80000000014 */
[----:B------:R-:W-:-:S04]  /*0a60*/  FFMA R12, R9, -7.5497894158615963534e-08, R12 ;  /* 0xb3a22168090c7823 */ /* 0x000fc8000000000c */
[----:B------:R-:W-:-:S04]  /*0a70*/  FFMA R9, R9, -5.3903029534742383927e-15, R12 ;  /* 0xa7c234c509097823 */ /* 0x000fc8000000000c */
        /* <DEDUP_REMOVED lines=16> */
.L_x_1324:
        /* <DEDUP_REMOVED lines=14> */
.L_x_1323:
        /* <DEDUP_REMOVED lines=18> */
[----:B0-----:R-:W-:Y:S02]  /*0d80*/  SHF.R.U32.HI R12, RZ, 0x1e, R13 ;  /* 0x0000001eff0c7819 */ /* 0x001fe4000001160d */
[----:B------:R-:W-:-:S02]  /*0d90*/  SHF.R.S32.HI R3, RZ, 0x1f, R19 ;  /* 0x0000001fff037819 */ /* 0x000fc40000011413 */
[----:B------:R-:W-:Y:S02]  /*0da0*/  LOP3.LUT R13, R19, R20, RZ, 0x3c, !PT ;  /* 0x00000014130d7212 */ /* 0x000fe400078e3cff */
[C---:B------:R-:W-:Y:S02]  /*0db0*/  LOP3.LUT R2, R3.reuse, R2, RZ, 0x3c, !PT ;  /* 0x0000000203027212 */ /* 0x040fe400078e3cff */
[----:B------:R-:W-:Y:S02]  /*0dc0*/  LOP3.LUT R3, R3, R19, RZ, 0x3c, !PT ;  /* 0x0000001303037212 */ /* 0x000fe400078e3cff */
[----:B------:R-:W-:Y:S02]  /*0dd0*/  LEA.HI R19, R19, R12, RZ, 0x1 ;  /* 0x0000000c13137211 */ /* 0x000fe400078f08ff */
[----:B------:R-:W-:Y:S02]  /*0de0*/  ISETP.GE.AND P1, PT, R13, RZ, PT ;  /* 0x000000ff0d00720c */ /* 0x000fe40003f26270 */
[----:B------:R-:W0:Y:S01]  /*0df0*/  I2F.F64.S64 R2, R2 ;  /* 0x0000000200027312 */ /* 0x000e220000301c00 */
[----:B------:R-:W-:-:S04]  /*0e00*/  IMAD.MOV R12, RZ, RZ, -R19 ;  /* 0x000000ffff0c7224 */ /* 0x000fc800078e0a13 */
[----:B------:R-:W-:Y:S01]  /*0e10*/  @!P0 IMAD.MOV.U32 R19, RZ, RZ, R12 ;  /* 0x000000ffff138224 */ /* 0x000fe200078e000c */
[----:B0-----:R-:W-:-:S10]  /*0e20*/  DMUL R14, R2, UR4 ;  /* 0x00000004020e7c28 */ /* 0x001fd40008000000 */
[----:B------:R-:W0:Y:S02]  /*0e30*/  F2F.F32.F64 R14, R14 ;  /* 0x0000000e000e7310 */ /* 0x000e240000301000 */
[----:B0-----:R-:W-:-:S07]  /*0e40*/  FSEL R18, -R14, R14, !P1 ;  /* 0x0000000e0e127208 */ /* 0x001fce0004800100 */
.L_x_1322:
[----:B------:R-:W-:Y:S05]  /*0e50*/  BSYNC.RECONVERGENT B3 ;  /* 0x0000000000037941 */ /* 0x000fea0003800200 */
.L_x_1321:
[----:B------:R-:W-:Y:S02]  /*0e60*/  IMAD.IADD R3, R5, 0x1, R8 ;  /* 0x0000000105037824 */ /* 0x000fe400078e0208 */
[----:B------:R-:W-:Y:S01]  /*0e70*/  FMUL R24, R18, R18 ;  /* 0x0000001212187220 */ /* 0x000fe20000400000 */
[----:B------:R-:W-:Y:S01]  /*0e80*/  IMAD.MOV.U32 R13, RZ, RZ, 0x37cbac00 ;  /* 0x37cbac00ff0d7424 */ /* 0x000fe200078e00ff */
[----:B------:R-:W-:Y:S01]  /*0e90*/  LOP3.LUT R2, R19, 0x1, RZ, 0xc0, !PT ;  /* 0x0000000113027812 */ /* 0x000fe200078ec0ff */
[----:B------:R-:W-:Y:S01]  /*0ea0*/  IMAD R12, R3, 0x8, R0 ;  /* 0x00000008030c7824 */ /* 0x000fe200078e0200 */
[----:B------:R-:W-:Y:S01]  /*0eb0*/  BSSY.RECONVERGENT B3, `(.L_x_1325) ;  /* 0x0000049000037945 */ /* 0x000fe20003800200 */
[----:B------:R-:W-:Y:S01]  /*0ec0*/  FFMA R3, R24, R13, -0.0013887860113754868507 ;  /* 0xbab607ed18037423 */ /* 0x000fe2000000000d */
[----:B------:R-:W-:Y:S01]  /*0ed0*/  ISETP.NE.U32.AND P0, PT, R2, 0x1, PT ;  /* 0x000000010200780c */ /* 0x000fe20003f05070 */
[----:B------:R-:W-:Y:S02]  /*0ee0*/  IMAD.MOV.U32 R14, RZ, RZ, 0x3c0885e4 ;  /* 0x3c0885e4ff0e7424 */ /* 0x000fe400078e00ff */
[----:B------:R-:W0:Y:S01]  /*0ef0*/  LDS R12, [R12+0x4] ;  /* 0x000004000c0c7984 */ /* 0x000e220000000800 */
[----:B------:R-:W-:Y:S01]  /*0f00*/  VIADD R2, R19, 0x1 ;  /* 0x0000000113027836 */ /* 0x000fe20000000000 */
[----:B------:R-:W-:Y:S01]  /*0f10*/  FSEL R3, R3, -0.00019574658654164522886, P0 ;  /* 0xb94d415303037808 */ /* 0x000fe20000000000 */
[----:B------:R-:W-:Y:S01]  /*0f20*/  IMAD.MOV.U32 R15, RZ, RZ, 0x3e2aaaa8 ;  /* 0x3e2aaaa8ff0f7424 */ /* 0x000fe200078e00ff */
[----:B------:R-:W-:Y:S01]  /*0f30*/  FSEL R19, R14, 0.041666727513074874878, !P0 ;  /* 0x3d2aaabb0e137808 */ /* 0x000fe20004000000 */
[----:B------:R-:W-:Y:S01]  /*0f40*/  IMAD.MOV.U32 R25, RZ, RZ, R11 ;  /* 0x000000ffff197224 */ /* 0x000fe200078e000b */
[----:B------:R-:W-:-:S02]  /*0f50*/  LOP3.LUT P1, RZ, R2, 0x2, RZ, 0xc0, !PT ;  /* 0x0000000202ff7812 */ /* 0x000fc4000782c0ff */
[----:B------:R-:W-:Y:S01]  /*0f60*/  FSEL R2, -R15, -0.4999999701976776123, !P0 ;  /* 0xbeffffff0f027808 */ /* 0x000fe20004000100 */
[----:B------:R-:W-:Y:S01]  /*0f70*/  FFMA R3, R24, R3, R19 ;  /* 0x0000000318037223 */ /* 0x000fe20000000013 */
[----:B------:R-:W-:Y:S02]  /*0f80*/  FSEL R21, R18, 1, !P0 ;  /* 0x3f80000012157808 */ /* 0x000fe40004000000 */
[----:B------:R-:W-:Y:S01]  /*0f90*/  FSETP.GE.AND P0, PT, |R20|, 105615, PT ;  /* 0x47ce47801400780b */ /* 0x000fe20003f06200 */
[C---:B------:R-:W-:Y:S02]  /*0fa0*/  FFMA R2, R24.reuse, R3, R2 ;  /* 0x0000000318027223 */ /* 0x040fe40000000002 */
[----:B------:R-:W-:-:S04]  /*0fb0*/  FFMA R24, R24, R21, RZ ;  /* 0x0000001518187223 */ /* 0x000fc800000000ff */
[----:B------:R-:W-:Y:S01]  /*0fc0*/  FFMA R21, R24, R2, R21 ;  /* 0x0000000218157223 */ /* 0x000fe20000000015 */
[----:B------:R-:W-:-:S03]  /*0fd0*/  IMAD.MOV.U32 R2, RZ, RZ, R9 ;  /* 0x000000ffff027224 */ /* 0x000fc600078e0009 */
        /* <DEDUP_REMOVED lines=8> */
[----:B------:R-:W-:Y:S01]  /*1060*/  CS2R R24, SRZ ;  /* 0x0000000000187805 */ /* 0x000fe2000001ff00 */
[----:B------:R-:W-:Y:S02]  /*1070*/  IMAD.MOV.U32 R26, RZ, RZ, RZ ;  /* 0x000000ffff1a7224 */ /* 0x000fe400078e00ff */
[----:B------:R-:W-:-:S07]  /*1080*/  LOP3.LUT R23, R23, 0x80000000, RZ, 0xfc, !PT ;  /* 0x8000000017177812 */ /* 0x000fce00078efcff */
.L_x_1328:
        /* <DEDUP_REMOVED lines=12> */
.L_x_1327:
[----:B------:R-:W-:Y:S01]  /*1150*/  SHF.R.U32.HI R18, RZ, 0x17, R20 ;  /* 0x00000017ff127819 */ /* 0x000fe20000011614 */
[----:B------:R3:W-:Y:S03]  /*1160*/  STL [R1+0x18], R24 ;  /* 0x0000181801007387 */ /* 0x0007e60000100800 */
[C---:B-1----:R-:W-:Y:S02]  /*1170*/  LOP3.LUT R2, R18.reuse, 0xe0, RZ, 0xc0, !PT ;  /* 0x000000e012027812 */ /* 0x042fe400078ec0ff */
        /* <DEDUP_REMOVED lines=13> */
[--C-:B---3--:R-:W-:Y:S02]  /*1250*/  SHF.R.U32.HI R24, RZ, 0x1e, R23.reuse ;  /* 0x0000001eff187819 */ /* 0x108fe40000011617 */
        /* <DEDUP_REMOVED lines=8> */
[----:B------:R-:W1:Y:S01]  /*12e0*/  I2F.F64.S64 R2, R2 ;  /* 0x0000000200027312 */ /* 0x000e620000301c00 */
[----:B------:R-:W-:-:S04]  /*12f0*/  IMAD.MOV R23, RZ, RZ, -R25 ;  /* 0x000000ffff177224 */ /* 0x000fc800078e0a19 */
[----:B------:R-:W-:Y:S01]  /*1300*/  @!P1 IMAD.MOV.U32 R25, RZ, RZ, R23 ;  /* 0x000000ffff199224 */ /* 0x000fe200078e0017 */
[----:B-1----:R-:W-:-:S10]  /*1310*/  DMUL R18, R2, UR4 ;  /* 0x0000000402127c28 */ /* 0x002fd40008000000 */
[----:B------:R-:W1:Y:S02]  /*1320*/  F2F.F32.F64 R18, R18 ;  /* 0x0000001200127310 */ /* 0x000e640000301000 */
[----:B-1----:R-:W-:-:S07]  /*1330*/  FSEL R2, -R18, R18, !P0 ;  /* 0x0000001212027208 */ /* 0x002fce0004000100 */
.L_x_1326:
[----:B------:R-:W-:Y:S05]  /*1340*/  BSYNC.RECONVERGENT B3 ;  /* 0x0000000000037941 */ /* 0x000fea0003800200 */
.L_x_1325:
        /* <DEDUP_REMOVED lines=15> */
[----:B------:R-:W-:Y:S01]  /*1440*/  FFMA R19, R19, R18, R2 ;  /* 0x0000001213137223 */ /* 0x000fe20000000002 */
[----:B------:R-:W-:-:S03]  /*1450*/  IMAD.MOV.U32 R2, RZ, RZ, R9 ;  /* 0x000000ffff027224 */ /* 0x000fc600078e0009 */
[----:B------:R-:W-:-:S04]  /*1460*/  @P1 FADD R19, RZ, -R19 ;  /* 0x80000013ff131221 */ /* 0x000fc80000000000 */
[----:B0-----:R-:W-:-:S04]  /*1470*/  FMUL R19, R12, R19 ;  /* 0x000000130c137220 */ /* 0x001fc80000400000 */
[----:B--2---:R-:W-:Y:S01]  /*1480*/  FFMA R21, R22, R21, -R19 ;  /* 0x0000001516157223 */ /* 0x004fe20000000813 */
[----:B------:R-:W-:Y:S06]  /*1490*/  @!P0 BRA `(.L_x_1330) ;  /* 0x0000000000d08947 */ /* 0x000fec0003800000 */
        /* <DEDUP_REMOVED lines=9> */
.L_x_1332:
[----:B0-----:R-:W0:Y:S02]  /*1530*/  LDC.64 R2, c[0x4][RZ] ;  /* 0x01000000ff027b82 */ /* 0x001e240000000a00 */
[----:B0-----:R-:W-:-:S05]  /*1540*/  IMAD.WIDE.U32 R18, R26, 0x4, R2 ;  /* 0x000000041a127825 */ /* 0x001fca00078e0002 */
[----:B------:R-:W2:Y:S01]  /*1550*/  LDG.E.CONSTANT R2, desc[UR6][R18.64] ;  /* 0x0000000612027981 */ /* 0x000ea2000c1e9900 */
        /* <DEDUP_REMOVED lines=9> */
.L_x_1331:
[----:B------:R-:W-:Y:S01]  /*15f0*/  SHF.R.U32.HI R18, RZ, 0x17, R20 ;  /* 0x00000017ff127819 */ /* 0x000fe20000011614 */
[----:B------:R1:W-:Y:S03]  /*1600*/  STL [R1+0x18], R24 ;  /* 0x0000181801007387 */ /* 0x0003e60000100800 */
[C---:B0-----:R-:W-:Y:S02]  /*1610*/  LOP3.LUT R2, R18.reuse, 0xe0, RZ, 0xc0, !PT ;  /* 0x000000e012027812 */ /* 0x041fe400078ec0ff */
        /* <DEDUP_REMOVED lines=12> */
[----:B---3--:R-:W-:Y:S02]  /*16e0*/  @P0 SHF.L.W.U32.HI R2, R3, R18, R2 ;  /* 0x0000001203020219 */ /* 0x008fe40000010e02 */
[--C-:B-1----:R-:W-:Y:S02]  /*16f0*/  SHF.R.U32.HI R24, RZ, 0x1e, R23.reuse ;  /* 0x0000001eff187819 */ /* 0x102fe40000011617 */
        /* <DEDUP_REMOVED lines=8> */
[----:B------:R-:W0:Y:S01]  /*1780*/  I2F.F64.S64 R2, R2 ;  /* 0x0000000200027312 */ /* 0x000e220000301c00 */
[----:B------:R-:W-:-:S04]  /*1790*/  IMAD.MOV R23, RZ, RZ, -R25 ;  /* 0x000000ffff177224 */ /* 0x000fc800078e0a19 */
[----:B------:R-:W-:Y:S01]  /*17a0*/  @!P1 IMAD.MOV.U32 R25, RZ, RZ, R23 ;  /* 0x000000ffff199224 */ /* 0x000fe200078e0017 */
[----:B0-----:R-:W-:-:S10]  /*17b0*/  DMUL R18, R2, UR4 ;  /* 0x0000000402127c28 */ /* 0x001fd40008000000 */
[----:B------:R-:W0:Y:S02]  /*17c0*/  F2F.F32.F64 R18, R18 ;  /* 0x0000001200127310 */ /* 0x000e240000301000 */
[----:B0-----:R-:W-:-:S07]  /*17d0*/  FSEL R2, -R18, R18, !P0 ;  /* 0x0000001212027208 */ /* 0x001fce0004000100 */
.L_x_1330:
[----:B------:R-:W-:Y:S05]  /*17e0*/  BSYNC.RECONVERGENT B3 ;  /* 0x0000000000037941 */ /* 0x000fea0003800200 */
.L_x_1329:
        /* <DEDUP_REMOVED lines=22> */
[----:B------:R-:W-:Y:S01]  /*1950*/  IMAD.SHL.U32 R11, R20, 0x100, RZ ;  /* 0x00000100140b7824 */ /* 0x000fe200078e00ff */
[----:B------:R-:W-:Y:S01]  /*1960*/  BSSY.RECONVERGENT B4, `(.L_x_1335) ;  /* 0x0000010000047945 */ /* 0x000fe20003800200 */
[----:B------:R-:W-:Y:S02]  /*1970*/  IMAD.MOV.U32 R9, RZ, RZ, RZ ;  /* 0x000000ffff097224 */ /* 0x000fe400078e00ff */
[----:B------:R-:W-:Y:S01]  /*1980*/  IMAD.MOV.U32 R25, RZ, RZ, RZ ;  /* 0x000000ffff197224 */ /* 0x000fe200078e00ff */
[----:B------:R-:W-:Y:S01]  /*1990*/  LOP3.LUT R11, R11, 0x80000000, RZ, 0xfc, !PT ;  /* 0x800000000b0b7812 */ /* 0x000fe200078efcff */
[----:B------:R-:W-:-:S07]  /*19a0*/  IMAD.MOV.U32 R22, RZ, RZ, RZ ;  /* 0x000000ffff167224 */ /* 0x000fce00078e00ff */
.L_x_1336:
        /* <DEDUP_REMOVED lines=12> */
.L_x_1335:
        /* <DEDUP_REMOVED lines=20> */
[----:B------:R-:W-:Y:S02]  /*1bb0*/  LOP3.LUT R20, R11, R20, RZ, 0x3c, !PT ;  /* 0x000000140b147212 */ /* 0x000fe400078e3cff */
[C---:B------:R-:W-:Y:S02]  /*1bc0*/  LOP3.LUT R2, R18.reuse, R3, RZ, 0x3c, !PT ;  /* 0x0000000312027212 */ /* 0x040fe400078e3cff */
[----:B------:R-:W-:-:S02]  /*1bd0*/  LOP3.LUT R3, R18, R11, RZ, 0x3c, !PT ;  /* 0x0000000b12037212 */ /* 0x000fc400078e3cff */
[----:B------:R-:W-:Y:S02]  /*1be0*/  LEA.HI R11, R11, R22, RZ, 0x1 ;  /* 0x000000160b0b7211 */ /* 0x000fe400078f08ff */
[----:B------:R-:W-:Y:S02]  /*1bf0*/  ISETP.GE.AND P0, PT, R20, RZ, PT ;  /* 0x000000ff1400720c */ /* 0x000fe40003f06270 */
[----:B------:R-:W2:Y:S01]  /*1c00*/  I2F.F64.S64 R2, R2 ;  /* 0x0000000200027312 */ /* 0x000ea20000301c00 */
[----:B-1----:R-:W-:-:S04]  /*1c10*/  IMAD.MOV R9, RZ, RZ, -R11 ;  /* 0x000000ffff097224 */ /* 0x002fc800078e0a0b */
[----:B------:R-:W-:Y:S01]  /*1c20*/  @!P1 IMAD.MOV.U32 R11, RZ, RZ, R9 ;  /* 0x000000ffff0b9224 */ /* 0x000fe200078e0009 */
[----:B--2---:R-:W-:-:S10]  /*1c30*/  DMUL R18, R2, UR4 ;  /* 0x0000000402127c28 */ /* 0x004fd40008000000 */
[----:B------:R-:W1:Y:S02]  /*1c40*/  F2F.F32.F64 R18, R18 ;  /* 0x0000001200127310 */ /* 0x000e640000301000 */
[----:B-1----:R-:W-:-:S07]  /*1c50*/  FSEL R9, -R18, R18, !P0 ;  /* 0x0000001212097208 */ /* 0x002fce0004000100 */
.L_x_1334:
[----:B------:R-:W-:Y:S05]  /*1c60*/  BSYNC.RECONVERGENT B3 ;  /* 0x0000000000037941 */ /* 0x000fea0003800200 */
.L_x_1333:
[----:B------:R-:W-:Y:S02]  /*1c70*/  IMAD R18, R5, 0x8, R0 ;  /* 0x0000000805127824 */ /* 0x000fe400078e0200 */
[----:B------:R-:W-:Y:S01]  /*1c80*/  FMUL R20, R9, R9 ;  /* 0x0000000909147220 */ /* 0x000fe20000400000 */
[C---:B------:R-:W-:Y:S01]  /*1c90*/  LOP3.LUT R19, R11.reuse, 0x1, RZ, 0xc0, !PT ;  /* 0x000000010b137812 */ /* 0x040fe200078ec0ff */
[----:B------:R-:W-:Y:S01]  /*1ca0*/  VIADD R11, R11, 0x1 ;  /* 0x000000010b0b7836 */ /* 0x000fe20000000000 */
[----:B------:R-:W1:Y:S01]  /*1cb0*/  LDS.64 R2, [R18] ;  /* 0x0000000012027984 */ /* 0x000e620000000a00 */
[----:B------:R-:W-:Y:S01]  /*1cc0*/  FFMA R13, R20, R13, -0.0013887860113754868507 ;  /* 0xbab607ed140d7423 */ /* 0x000fe2000000000d */
[----:B------:R-:W-:Y:S02]  /*1cd0*/  ISETP.NE.U32.AND P0, PT, R19, 0x1, PT ;  /* 0x000000011300780c */ /* 0x000fe40003f05070 */
[----:B------:R-:W-:Y:S01]  /*1ce0*/  LOP3.LUT P1, RZ, R11, 0x2, RZ, 0xc0, !PT ;  /* 0x000000020bff7812 */ /* 0x000fe2000782c0ff */
[----:B------:R-:W-:Y:S01]  /*1cf0*/  IMAD.IADD R11, R5, 0x1, R8 ;  /* 0x00000001050b7824 */ /* 0x000fe200078e0208 */
[----:B------:R-:W-:-:S02]  /*1d00*/  FSEL R19, R14, 0.041666727513074874878, !P0 ;  /* 0x3d2aaabb0e137808 */ /* 0x000fc40004000000 */
[----:B------:R-:W-:Y:S01]  /*1d10*/  FSEL R13, R13, -0.00019574658654164522886, P0 ;  /* 0xb94d41530d0d7808 */ /* 0x000fe20000000000 */
[----:B------:R-:W-:Y:S01]  /*1d20*/  IMAD R11, R11, 0x8, R0 ;  /* 0x000000080b0b7824 */ /* 0x000fe200078e0200 */
[----:B------:R-:W-:Y:S02]  /*1d30*/  FSEL R14, -R15, -0.4999999701976776123, !P0 ;  /* 0xbeffffff0f0e7808 */ /* 0x000fe40004000100 */
[----:B------:R-:W-:Y:S01]  /*1d40*/  FSEL R9, R9, 1, !P0 ;  /* 0x3f80000009097808 */ /* 0x000fe20004000000 */
[----:B------:R-:W-:-:S04]  /*1d50*/  FFMA R13, R20, R13, R19 ;  /* 0x0000000d140d7223 */ /* 0x000fc80000000013 */
[C---:B------:R-:W-:Y:S01]  /*1d60*/  FFMA R13, R20.reuse, R13, R14 ;  /* 0x0000000d140d7223 */ /* 0x040fe2000000000e */
[----:B------:R-:W-:-:S04]  /*1d70*/  FFMA R20, R20, R9, RZ ;  /* 0x0000000914147223 */ /* 0x000fc800000000ff */
[----:B------:R-:W-:-:S04]  /*1d80*/  FFMA R9, R20, R13, R9 ;  /* 0x0000000d14097223 */ /* 0x000fc80000000009 */
[----:B------:R-:W-:-:S04]  /*1d90*/  @P1 FADD R9, RZ, -R9 ;  /* 0x80000009ff091221 */ /* 0x000fc80000000000 */
[----:B------:R-:W-:Y:S01]  /*1da0*/  FFMA R12, R12, R9, R23 ;  /* 0x000000090c0c7223 */ /* 0x000fe20000000017 */
[----:B-1----:R-:W-:-:S03]  /*1db0*/  FADD R14, -R21, R2 ;  /* 0x00000002150e7221 */ /* 0x002fc60000000100 */
[C-C-:B------:R-:W-:Y:S01]  /*1dc0*/  FADD R15, -R12.reuse, R3.reuse ;  /* 0x000000030c0f7221 */ /* 0x140fe20000000100 */
[----:B------:R-:W-:Y:S01]  /*1dd0*/  FADD R2, R21, R2 ;  /* 0x0000000215027221 */ /* 0x000fe20000000000 */
[----:B------:R-:W-:-:S03]  /*1de0*/  FADD R3, R12, R3 ;  /* 0x000000030c037221 */ /* 0x000fc60000000000 */
[----:B------:R1:W-:Y:S04]  /*1df0*/  STS.64 [R11], R14 ;  /* 0x0000000e0b007388 */ /* 0x0003e80000000a00 */
[----:B------:R1:W-:Y:S02]  /*1e00*/  STS.64 [R18], R2 ;  /* 0x0000000212007388 */ /* 0x0003e40000000a00 */
.L_x_1320:
[----:B------:R-:W-:Y:S05]  /*1e10*/  BSYNC.RECONVERGENT B2 ;  /* 0x0000000000027941 */ /* 0x000fea0003800200 */
.L_x_1319:
[----:B------:R-:W2:Y:S02]  /*1e20*/  LDCU UR4, c[0x0][0x360] ;  /* 0x00006c00ff0477ac */ /* 0x000ea40008000800 */
[----:B--2---:R-:W-:-:S05]  /*1e30*/  VIADD R5, R5, UR4 ;  /* 0x0000000405057c36 */ /* 0x004fca0008000000 */
[----:B------:R-:W-:-:S13]  /*1e40*/  ISETP.GE.U32.AND P0, PT, R5, 0x200, PT ;  /* 0x000002000500780c */ /* 0x000fda0003f06070 */
[----:B------:R-:W-:Y:S05]  /*1e50*/  @!P0 BRA `(.L_x_1317) ;  /* 0xffffffe800a88947 */ /* 0x000fea000383ffff */
.L_x_1316:
[----:B------:R-:W-:Y:S05]  /*1e60*/  BSYNC.RECONVERGENT B1 ;  /* 0x0000000000017941 */ /* 0x000fea0003800200 */
.L_x_1315:
[----:B------:R-:W-:-:S03]  /*1e70*/  UMOV UR4, 0xffffffff ;  /* 0xffffffff00047882 */ /* 0x000fc60000000000 */
[----:B------:R-:W-:Y:S05]  /*1e80*/  BRA.DIV UR4, `(.L_x_1337) ;  /* 0x0000000204e87947 */ /* 0x000fea000b800000 */
[----:B------:R-:W-:Y:S06]  /*1e90*/  BAR.SYNC.DEFER_BLOCKING 0x0 ;  /* 0x0000000000007b1d */ /* 0x000fec0000010000 */
.L_x_1354:
[C---:B------:R-:W-:Y:S01]  /*1ea0*/  ISETP.GE.U32.AND P0, PT, R8.reuse, 0x100, PT ;  /* 0x000001000800780c */ /* 0x040fe20003f06070 */
[----:B------:R-:W-:-:S12]  /*1eb0*/  IMAD.SHL.U32 R8, R8, 0x2, RZ ;  /* 0x0000000208087824 */ /* 0x000fd800078e00ff */
[----:B------:R-:W-:Y:S05]  /*1ec0*/  @!P0 BRA `(.L_x_1338) ;  /* 0xffffffe4004c8947 */ /* 0x000fea000383ffff */
[----:B------:R-:W-:Y:S05]  /*1ed0*/  BSYNC B0 ;  /* 0x0000000000007941 */ /* 0x000fea0003800000 */
.L_x_1302:
[----:B------:R-:W3:Y:S02]  /*1ee0*/  S2R R0, SR_TID.X ;  /* 0x0000000000007919 */ /* 0x000ee40000002100 */
[----:B---3--:R-:W-:-:S13]  /*1ef0*/  ISETP.GT.U32.AND P0, PT, R0, 0xff, PT ;  /* 0x000000ff0000780c */ /* 0x008fda0003f04070 */
[----:B------:R-:W-:Y:S05]  /*1f00*/  @P0 EXIT ;  /* 0x000000000000094d */ /* 0x000fea0003800000 */
[----:B------:R-:W3:Y:S01]  /*1f10*/  S2UR UR5, SR_CgaCtaId ;  /* 0x00000000000579c3 */ /* 0x000ee20000008800 */
[----:B------:R-:W-:Y:S01]  /*1f20*/  UMOV UR4, 0x400 ;  /* 0x0000040000047882 */ /* 0x000fe20000000000 */
[----:B------:R-:W4:Y:S06]  /*1f30*/  S2R R9, SR_CTAID.X ;  /* 0x0000000000097919 */ /* 0x000f2c0000002500 */
[----:B012---:R-:W0:Y:S01]  /*1f40*/  LDC.64 R2, c[0x0][0x388] ;  /* 0x0000e200ff027b82 */ /* 0x007e220000000a00 */
[----:B---3--:R-:W-:-:S06]  /*1f50*/  ULEA UR4, UR5, UR4, 0x18 ;  /* 0x0000000405047291 */ /* 0x008fcc000f8ec0ff */
[----:B------:R-:W-:Y:S01]  /*1f60*/  LEA R4, R0, UR4, 0x4 ;  /* 0x0000000400047c11 */ /* 0x000fe2000f8e20ff */
[----:B----4-:R-:W-:-:S05]  /*1f70*/  IMAD R9, R9, 0x100, R0 ;  /* 0x0000010009097824 */ /* 0x010fca00078e0200 */
[----:B------:R-:W1:Y:S01]  /*1f80*/  LDS.128 R4, [R4] ;  /* 0x0000000004047984 */ /* 0x000e620000000c00 */
[----:B------:R-:W-:-:S04]  /*1f90*/  IMAD.SHL.U32 R9, R9, 0x2, RZ ;  /* 0x0000000209097824 */ /* 0x000fc800078e00ff */
[----:B0-----:R-:W-:-:S05]  /*1fa0*/  IMAD.WIDE.U32 R2, R9, 0x8, R2 ;  /* 0x0000000809027825 */ /* 0x001fca00078e0002 */
[----:B-1----:R-:W-:Y:S04]  /*1fb0*/  STG.E.64 desc[UR6][R2.64], R4 ;  /* 0x0000000402007986 */ /* 0x002fe8000c101b06 */
[----:B------:R-:W-:Y:S01]  /*1fc0*/  STG.E.64 desc[UR6][R2.64+0x8], R6 ;  /* 0x0000080602007986 */ /* 0x000fe2000c101b06 */
[----:B------:R-:W-:Y:S05]  /*1fd0*/  EXIT ;  /* 0x000000000000794d */ /* 0x000fea0003800000 */
.L_x_1303:
[----:B------:R-:W-:Y:S01]  /*1fe0*/  BSSY B1, `(.L_x_1339) ;  /* 0x0000005000017945 */ /* 0x000fe20003800000 */
[----:B------:R-:W-:-:S07]  /*1ff0*/  IMAD.MOV.U32 R2, RZ, RZ, -0x1 ;  /* 0xffffffffff027424 */ /* 0x000fce00078e00ff */
[----:B------:R-:W-:Y:S05]  /*2000*/  WARPSYNC.COLLECTIVE R2, `(.L_x_1340) ;  /* 0x0000000002087348 */ /* 0x000fea0003c00000 */
[----:B------:R-:W-:Y:S01]  /*2010*/  NOP ;  /* 0x0000000000007918 */ /* 0x000fe20000000000 */
[----:B------:R-:W-:Y:S05]  /*2020*/  ENDCOLLECTIVE ;  /* 0x000000000000791b */ /* 0x000fea0003800000 */
.L_x_1340:
[----:B------:R-:W-:Y:S05]  /*2030*/  BSYNC B1 ;  /* 0x0000000000017941 */ /* 0x000fea0003800000 */
.L_x_1339:
[----:B------:R-:W-:Y:S05]  /*2040*/  BRA `(.L_x_1341) ;  /* 0xffffffe400047947 */ /* 0x000fea000383ffff */
.L_x_1306:
[----:B------:R-:W-:Y:S01]  /*2050*/  BSSY B1, `(.L_x_1342) ;  /* 0x000000a000017945 */ /* 0x000fe20003800000 */
[----:B0-----:R-:W-:Y:S02]  /*2060*/  IMAD.MOV.U32 R3, RZ, RZ, 0x0 ;  /* 0x00000000ff037424 */ /* 0x001fe400078e00ff */
[----:B------:R-:W-:Y:S02]  /*2070*/  IMAD.MOV.U32 R4, RZ, RZ, 0x0 ;  /* 0x00000000ff047424 */ /* 0x000fe400078e00ff */
[----:B------:R-:W-:-:S07]  /*2080*/  IMAD.MOV.U32 R2, RZ, RZ, -0x1 ;  /* 0xffffffffff027424 */ /* 0x000fce00078e00ff */
[----:B------:R-:W-:Y:S05]  /*2090*/  WARPSYNC.COLLECTIVE.ALL `(.L_x_1343) ;  /* 0x0000000000147948 */ /* 0x000fea0003c00000 */
[----:B------:R-:W-:-:S04]  /*20a0*/  SHF.L.U32 R4, R4, 0x10, RZ ;  /* 0x0000001004047819 */ /* 0x000fc800000006ff */
[----:B------:R-:W-:-:S05]  /*20b0*/  LOP3.LUT R4, R4, 0xf, R3, 0xf8, !PT ;  /* 0x0000000f04047812 */ /* 0x000fca00078ef803 */
[----:B------:R0:W-:Y:S02]  /*20c0*/  BAR.SYNC.DEFER_BLOCKING R4, R4 ;  /* 0x000000040000731d */ /* 0x0001e40000010000 */
[----:B0-----:R-:W-:-:S04]  /*20d0*/  SHF.R.U32 R4, R4, 0x10, RZ ;  /* 0x0000001004047819 */ /* 0x001fc800000016ff */
[----:B------:R-:W-:Y:S05]  /*20e0*/  ENDCOLLECTIVE ;  /* 0x000000000000791b */ /* 0x000fea0003800000 */
.L_x_1343:
[----:B------:R-:W-:Y:S05]  /*20f0*/  BSYNC B1 ;  /* 0x0000000000017941 */ /* 0x000fea0003800000 */
.L_x_1342:
[----:B------:R-:W-:-:S07]  /*2100*/  IMAD.MOV.U32 R2, RZ, RZ, -0x1 ;  /* 0xffffffffff027424 */ /* 0x000fce00078e00ff */
[----:B------:R-:W-:Y:S05]  /*2110*/  WARPSYNC.COLLECTIVE R2, `(.L_x_1344) ;  /* 0x0000000002087348 */ /* 0x000fea0003c00000 */
[----:B------:R-:W-:Y:S01]  /*2120*/  NOP ;  /* 0x0000000000007918 */ /* 0x000fe20000000000 */
[----:B------:R-:W-:Y:S05]  /*2130*/  ENDCOLLECTIVE ;  /* 0x000000000000791b */ /* 0x000fea0003800000 */
.L_x_1344:
[----:B------:R-:W-:Y:S05]  /*2140*/  BRA `(.L_x_1345) ;  /* 0xffffffe400007947 */ /* 0x000fea000383ffff */
.L_x_1309:
[----:B------:R-:W-:Y:S01]  /*2150*/  BSSY B1, `(.L_x_1346) ;  /* 0x0000005000017945 */ /* 0x000fe20003800000 */
[----:B------:R-:W-:-:S07]  /*2160*/  IMAD.MOV.U32 R2, RZ, RZ, -0x1 ;  /* 0xffffffffff027424 */ /* 0x000fce00078e00ff */
[----:B01----:R-:W-:Y:S05]  /*2170*/  WARPSYNC.COLLECTIVE R2, `(.L_x_1347) ;  /* 0x0000000002087348 */ /* 0x003fea0003c00000 */
[----:B------:R-:W-:Y:S01]  /*2180*/  NOP ;  /* 0x0000000000007918 */ /* 0x000fe20000000000 */
[----:B01----:R-:W-:Y:S05]  /*2190*/  ENDCOLLECTIVE ;  /* 0x000000000000791b */ /* 0x003fea0003800000 */
.L_x_1347:
[----:B------:R-:W-:Y:S05]  /*21a0*/  BSYNC B1 ;  /* 0x0000000000017941 */ /* 0x000fea0003800000 */
.L_x_1346:
[----:B------:R-:W-:Y:S05]  /*21b0*/  BRA `(.L_x_1348) ;  /* 0xffffffe4001c7947 */ /* 0x000fea000383ffff */
.L_x_1314:
[----:B------:R-:W-:Y:S01]  /*21c0*/  BSSY B1, `(.L_x_1349) ;  /* 0x0000005000017945 */ /* 0x000fe20003800000 */
[----:B------:R-:W-:-:S07]  /*21d0*/  IMAD.MOV.U32 R2, RZ, RZ, -0x1 ;  /* 0xffffffffff027424 */ /* 0x000fce00078e00ff */
[----:B012---:R-:W-:Y:S05]  /*21e0*/  WARPSYNC.COLLECTIVE R2, `(.L_x_1350) ;  /* 0x0000000002087348 */ /* 0x007fea0003c00000 */
[----:B------:R-:W-:Y:S01]  /*21f0*/  NOP ;  /* 0x0000000000007918 */ /* 0x000fe20000000000 */
[----:B012---:R-:W-:Y:S05]  /*2200*/  ENDCOLLECTIVE ;  /* 0x000000000000791b */ /* 0x007fea0003800000 */
.L_x_1350:
[----:B------:R-:W-:Y:S05]  /*2210*/  BSYNC B1 ;  /* 0x0000000000017941 */ /* 0x000fea0003800000 */
.L_x_1349:
[----:B------:R-:W-:Y:S05]  /*2220*/  BRA `(.L_x_1351) ;  /* 0xffffffe400707947 */ /* 0x000fea000383ffff */
.L_x_1337:
[----:B------:R-:W-:Y:S01]  /*2230*/  BSSY B1, `(.L_x_1352) ;  /* 0x000000a000017945 */ /* 0x000fe20003800000 */
[----:B012---:R-:W-:Y:S02]  /*2240*/  IMAD.MOV.U32 R3, RZ, RZ, 0x0 ;  /* 0x00000000ff037424 */ /* 0x007fe400078e00ff */
        /* <DEDUP_REMOVED lines=8> */
.L_x_1353:
[----:B------:R-:W-:Y:S05]  /*22d0*/  BSYNC B1 ;  /* 0x0000000000017941 */ /* 0x000fea0003800000 */
.L_x_1352:
[----:B------:R-:W-:Y:S05]  /*22e0*/  BRA `(.L_x_1354) ;  /* 0xfffffff800ec7947 */ /* 0x000fea000383ffff */
        .weak           $__internal_1_$__cuda_sm3x_div_rn_noftz_f32_slowpath
        .type           $__internal_1_$__cuda_sm3x_div_rn_noftz_f32_slowpath,@function
        .size           $__internal_1_$__cuda_sm3x_div_rn_noftz_f32_slowpath,(.L_x_1669 - $__internal_1_$__cuda_sm3x_div_rn_noftz_f32_slowpath)
$__internal_1_$__cuda_sm3x_div_rn_noftz_f32_slowpath:
        /* <DEDUP_REMOVED lines=29> */
.L_x_1357:
[----:B------:R-:W-:Y:S05]  /*24c0*/  BSYNC.RELIABLE B4 ;  /* 0x0000000000047941 */ /* 0x000fea0003800100 */
.L_x_1356:
        /* <DEDUP_REMOVED lines=50> */
.L_x_1364:
[----:B------:R-:W-:-:S04]  /*27f0*/  LOP3.LUT R3, R3, 0x80000000, RZ, 0xc0, !PT ;  /* 0x8000000003037812 */ /* 0x000fc800078ec0ff */
[----:B------:R-:W-:Y:S01]  /*2800*/  LOP3.LUT R3, R3, 0x7f800000, RZ, 0xfc, !PT ;  /* 0x7f80000003037812 */ /* 0x000fe200078efcff */
[----:B------:R-:W-:Y:S06]  /*2810*/  BRA `(.L_x_1365) ;  /* 0x0000000000047947 */ /* 0x000fec0003800000 */
.L_x_1363:
[----:B------:R-:W-:-:S07]  /*2820*/  IMAD R3, R9, 0x800000, R3 ;  /* 0x0080000009037824 */ /* 0x000fce00078e0203 */
.L_x_1365:
[----:B------:R-:W-:Y:S05]  /*2830*/  BSYNC.RECONVERGENT B4 ;  /* 0x0000000000047941 */ /* 0x000fea0003800200 */
.L_x_1362:
[----:B------:R-:W-:Y:S05]  /*2840*/  BRA `(.L_x_1366) ;  /* 0x0000000000207947 */ /* 0x000fea0003800000 */
.L_x_1361:
[----:B------:R-:W-:-:S04]  /*2850*/  LOP3.LUT R3, R4, 0x80000000, R3, 0x48, !PT ;  /* 0x8000000004037812 */ /* 0x000fc800078e4803 */
[----:B------:R-:W-:Y:S01]  /*2860*/  LOP3.LUT R3, R3, 0x7f800000, RZ, 0xfc, !PT ;  /* 0x7f80000003037812 */ /* 0x000fe200078efcff */
[----:B------:R-:W-:Y:S06]  /*2870*/  BRA `(.L_x_1366) ;  /* 0x0000000000147947 */ /* 0x000fec0003800000 */
.L_x_1360:
[----:B------:R-:W-:Y:S01]  /*2880*/  LOP3.LUT R3, R4, 0x80000000, R3, 0x48, !PT ;  /* 0x8000000004037812 */ /* 0x000fe200078e4803 */
[----:B------:R-:W-:Y:S06]  /*2890*/  BRA `(.L_x_1366) ;  /* 0x00000000000c7947 */ /* 0x000fec0003800000 */
.L_x_1359:
[----:B------:R-:W0:Y:S01]  /*28a0*/  MUFU.RSQ R3, -QNAN ;  /* 0xffc0000000037908 */ /* 0x000e220000001400 */
[----:B------:R-:W-:Y:S05]  /*28b0*/  BRA `(.L_x_1366) ;  /* 0x0000000000047947 */ /* 0x000fea0003800000 */
.L_x_1358:
[----:B------:R-:W-:-:S07]  /*28c0*/  FADD.FTZ R3, R0, -3.1415927410125732422 ;  /* 0xc0490fdb00037421 */ /* 0x000fce0000010000 */
.L_x_1366:
[----:B------:R-:W-:Y:S05]  /*28d0*/  BSYNC.RECONVERGENT B2 ;  /* 0x0000000000027941 */ /* 0x000fea0003800200 */
.L_x_1355:
[----:B0-----:R-:W-:Y:S02]  /*28e0*/  IMAD.MOV.U32 R4, RZ, RZ, R3 ;  /* 0x000000ffff047224 */ /* 0x001fe400078e0003 */
[----:B------:R-:W-:-:S04]  /*28f0*/  IMAD.MOV.U32 R3, RZ, RZ, 0x0 ;  /* 0x00000000ff037424 */ /* 0x000fc800078e00ff */
[----:B------:R-:W-:Y:S05]  /*2900*/  RET.REL.NODEC R2 `(_ZN17signal_processing7kernels15fft_sm80_kernelILi9EEEvPK6float2PS2_i) ;  /* 0xffffffd402bc7950 */ /* 0x000fea0003c3ffff */
.L_x_1367:
        /* <DEDUP_REMOVED lines=15> */
.L_x_1669:


//--------------------- .text._ZN17signal_processing7kernels15fft_sm80_kernelILi8EEEvPK6float2PS2_i --------------------------
	.section	.text._ZN17signal_processing7kernels15fft_sm80_kernelILi8EEEvPK6float2PS2_i,"ax",@progbits
	.align	128
        .global         _ZN17signal_processing7kernels15fft_sm80_kernelILi8EEEvPK6float2PS2_i
        .type           _ZN17signal_processing7kernels15fft_sm80_kernelILi8EEEvPK6float2PS2_i,@function
        .size           _ZN17signal_processing7kernels15fft_sm80_kernelILi8EEEvPK6float2PS2_i,(.L_x_1670 - _ZN17signal_processing7kernels15fft_sm80_kernelILi8EEEvPK6float2PS2_i)
        .other          _ZN17signal_processing7kernels15fft_sm80_kernelILi8EEEvPK6float2PS2_i,@"STO_CUDA_ENTRY STV_DEFAULT"
_ZN17signal_processing7kernels15fft_sm80_kernelILi8EEEvPK6float2PS2_i:
.text._ZN17signal_processing7kernels15fft_sm80_kernelILi8EEEvPK6float2PS2_i:
        /* <DEDUP_REMOVED lines=22> */
.L_x_1370:
        /* <DEDUP_REMOVED lines=13> */
.L_x_1369:
[----:B------:R-:W-:Y:S01]  /*0230*/  LEA.HI R0, R10, R10, RZ, 0x1 ;  /* 0x0000000a0a007211 */ /* 0x000fe200078f08ff */
[----:B------:R-:W-:-:S03]  /*0240*/  IMAD.IADD R9, R9, 0x1, -R10 ;  /* 0x0000000109097824 */ /* 0x000fc600078e0a0a */
[----:B------:R-:W-:-:S04]  /*0250*/  SHF.R.S32.HI R10, RZ, 0x1, R0 ;  /* 0x00000001ff0a7819 */ /* 0x000fc80000011400 */
[----:B------:R-:W-:-:S13]  /*0260*/  ISETP.GT.AND P0, PT, R10, R9, PT ;  /* 0x000000090a00720c */ /* 0x000fda0003f04270 */
[----:B------:R-:W-:Y:S05]  /*0270*/  @!P0 BRA `(.L_x_1369) ;  /* 0xfffffffc00ec8947 */ /* 0x000fea000383ffff */
.L_x_1368:
        /* <DEDUP_REMOVED lines=24> */
.L_x_1407:
[----:B------:R-:W-:Y:S05]  /*0400*/  YIELD ;  /* 0x0000000000007946 */ /* 0x000fea0003800000 */
[----:B------:R-:W-:Y:S01]  /*0410*/  UMOV UR4, 0xffffffff ;  /* 0xffffffff00047882 */ /* 0x000fe20000000000 */
[----:B------:R-:W-:Y:S02]  /*0420*/  ISETP.NE.AND P0, PT, R6, RZ, PT ;  /* 0x000000ff0600720c */ /* 0x000fe40003f05270 */
[----:B------:R-:W-:Y:S01]  /*0430*/  LOP3.LUT R0, RZ, R10, RZ, 0x33, !PT ;  /* 0x0000000aff007212 */ /* 0x000fe200078e33ff */
[----:B012---:R-:W-:Y:S10]  /*0440*/  BRA.DIV UR4, `(.L_x_1372) ;  /* 0x0000001a04e47947 */ /* 0x007ff4000b800000 */
[----:B------:R-:W-:Y:S01]  /*0450*/  NOP ;  /* 0x0000000000007918 */ /* 0x000fe20000000000 */
.L_x_1410:
        /* <DEDUP_REMOVED lines=10> */
.L_x_1374:
[----:B------:R-:W-:Y:S05]  /*0500*/  BSYNC.RECONVERGENT B1 ;  /* 0x0000000000017941 */ /* 0x000fea0003800200 */
.L_x_1373:
[----:B------:R-:W-:-:S03]  /*0510*/  UMOV UR4, 0xffffffff ;  /* 0xffffffff00047882 */ /* 0x000fc60000000000 */
[----:B------:R-:W-:Y:S05]  /*0520*/  BRA.DIV UR4, `(.L_x_1375) ;  /* 0x0000001a04c87947 */ /* 0x000fea000b800000 */
[----:B------:R-:W-:Y:S06]  /*0530*/  BAR.SYNC.DEFER_BLOCKING 0x0 ;  /* 0x0000000000007b1d */ /* 0x000fec0000010000 */
[----:B------:R-:W-:Y:S01]  /*0540*/  NOP ;  /* 0x0000000000007918 */ /* 0x000fe20000000000 */
.L_x_1414:
        /* <DEDUP_REMOVED lines=10> */
.L_x_1377:
[----:B------:R-:W-:Y:S05]  /*05f0*/  BSYNC.RECONVERGENT B1 ;  /* 0x0000000000017941 */ /* 0x000fea0003800200 */
.L_x_1376:
[----:B------:R-:W-:-:S03]  /*0600*/  UMOV UR4, 0xffffffff ;  /* 0xffffffff00047882 */ /* 0x000fc60000000000 */
[----:B------:R-:W-:Y:S05]  /*0610*/  BRA.DIV UR4, `(.L_x_1378) ;  /* 0x0000001a04cc7947 */ /* 0x000fea000b800000 */
[----:B------:R-:W-:Y:S01]  /*0620*/  NOP ;  /* 0x0000000000007918 */ /* 0x000fe20000000000 */
.L_x_1417:
        /* <DEDUP_REMOVED lines=8> */
.L_x_1382:
[----:B01----:R-:W2:Y:S02]  /*06b0*/  LD.E.STRONG.SM R3, desc[UR6][R16.64] ;  /* 0x0000000610037980 */ /* 0x003ea4000c10b900 */
[----:B--2---:R-:W-:Y:S01]  /*06c0*/  NOP ;  /* 0x0000000000007918 */ /* 0x004fe20000000000 */
[----:B------:R-:W-:Y:S05]  /*06d0*/  YIELD ;  /* 0x0000000000007946 */ /* 0x000fea0003800000 */
[----:B------:R-:W-:-:S13]  /*06e0*/  LOP3.LUT P0, RZ, R3, R10, RZ, 0xc0, !PT ;  /* 0x0000000a03ff7212 */ /* 0x000fda000780c0ff */
[----:B------:R-:W-:Y:S05]  /*06f0*/  @P0 BRA `(.L_x_1382) ;  /* 0xfffffffc00ec0947 */ /* 0x000fea000383ffff */
[----:B------:R-:W-:Y:S05]  /*0700*/  BRA `(.L_x_1380) ;  /* 0x0000000000207947 */ /* 0x000fea0003800000 */
.L_x_1381:
        /* <DEDUP_REMOVED lines=8> */
.L_x_1380:
[----:B------:R-:W-:Y:S05]  /*0790*/  BSYNC B1 ;  /* 0x0000000000017941 */ /* 0x000fea0003800000 */
.L_x_1379:
[----:B------:R-:W3:Y:S01]  /*07a0*/  S2R R5, SR_TID.X ;  /* 0x0000000000057919 */ /* 0x000ee20000002100 */
[----:B------:R-:W-:Y:S01]  /*07b0*/  UMOV UR4, 0xffffffff ;  /* 0xffffffff00047882 */ /* 0x000fe20000000000 */
[----:B---3--:R-:W-:Y:S02]  /*07c0*/  ISETP.GT.U32.AND P0, PT, R5, 0xff, PT ;  /* 0x000000ff0500780c */ /* 0x008fe40003f04070 */
[----:B------:R-:W-:Y:S11]  /*07d0*/  BRA.DIV UR4, `(.L_x_1383) ;  /* 0x0000001a04787947 */ /* 0x000ff6000b800000 */
[----:B------:R-:W-:Y:S01]  /*07e0*/  NOP ;  /* 0x0000000000007918 */ /* 0x000fe20000000000 */
.L_x_1420:
        /* <DEDUP_REMOVED lines=15> */
[----:B------:R-:W-:Y:S05]  /*08e0*/  CALL.REL.NOINC `($__internal_2_$__cuda_sm3x_div_rn_noftz_f32_slowpath) ;  /* 0x0000001800807944 */ /* 0x000fea0003c00000 */
.L_x_1387:
[----:B------:R-:W-:Y:S05]  /*08f0*/  BSYNC.RECONVERGENT B3 ;  /* 0x0000000000037941 */ /* 0x000fea0003800200 */
.L_x_1386:
        /* <DEDUP_REMOVED lines=40> */
.L_x_1393:
        /* <DEDUP_REMOVED lines=14> */
.L_x_1392:
        /* <DEDUP_REMOVED lines=31> */
.L_x_1391:
[----:B------:R-:W-:Y:S05]  /*0e50*/  BSYNC.RECONVERGENT B3 ;  /* 0x0000000000037941 */ /* 0x000fea0003800200 */
.L_x_1390:
        /* <DEDUP_REMOVED lines=35> */
.L_x_1397:
        /* <DEDUP_REMOVED lines=12> */
.L_x_1396:
        /* <DEDUP_REMOVED lines=31> */
.L_x_1395:
[----:B------:R-:W-:Y:S05]  /*1340*/  BSYNC.RECONVERGENT B3 ;  /* 0x0000000000037941 */ /* 0x000fea0003800200 */
.L_x_1394:
        /* <DEDUP_REMOVED lines=30> */
.L_x_1401:
        /* <DEDUP_REMOVED lines=12> */
.L_x_1400:
        /* <DEDUP_REMOVED lines=31> */
.L_x_1399:
[----:B------:R-:W-:Y:S05]  /*17e0*/  BSYNC.RECONVERGENT B3 ;  /* 0x0000000000037941 */ /* 0x000fea0003800200 */
.L_x_1398:
        /* <DEDUP_REMOVED lines=28> */
.L_x_1405:
        /* <DEDUP_REMOVED lines=12> */
.L_x_1404:
        /* <DEDUP_REMOVED lines=31> */
.L_x_1403:
[----:B------:R-:W-:Y:S05]  /*1c60*/  BSYNC.RECONVERGENT B3 ;  /* 0x0000000000037941 */ /* 0x000fea0003800200 */
.L_x_1402:
        /* <DEDUP_REMOVED lines=26> */
.L_x_1389:
[----:B------:R-:W-:Y:S05]  /*1e10*/  BSYNC.RECONVERGENT B2 ;  /* 0x0000000000027941 */ /* 0x000fea0003800200 */
.L_x_1388:
[----:B------:R-:W2:Y:S02]  /*1e20*/  LDCU UR4, c[0x0][0x360] ;  /* 0x00006c00ff0477ac */ /* 0x000ea40008000800 */
[----:B--2---:R-:W-:-:S05]  /*1e30*/  VIADD R5, R5, UR4 ;  /* 0x0000000405057c36 */ /* 0x004fca0008000000 */
[----:B------:R-:W-:-:S13]  /*1e40*/  ISETP.GE.U32.AND P0, PT, R5, 0x100, PT ;  /* 0x000001000500780c */ /* 0x000fda0003f06070 */
[----:B------:R-:W-:Y:S05]  /*1e50*/  @!P0 BRA `(.L_x_1386) ;  /* 0xffffffe800a88947 */ /* 0x000fea000383ffff */
.L_x_1385:
[----:B------:R-:W-:Y:S05]  /*1e60*/  BSYNC.RECONVERGENT B1 ;  /* 0x0000000000017941 */ /* 0x000fea0003800200 */
.L_x_1384:
[----:B------:R-:W-:-:S03]  /*1e70*/  UMOV UR4, 0xffffffff ;  /* 0xffffffff00047882 */ /* 0x000fc60000000000 */
[----:B------:R-:W-:Y:S05]  /*1e80*/  BRA.DIV UR4, `(.L_x_1406) ;  /* 0x0000000204e87947 */ /* 0x000fea000b800000 */
[----:B------:R-:W-:Y:S06]  /*1e90*/  BAR.SYNC.DEFER_BLOCKING 0x0 ;  /* 0x0000000000007b1d */ /* 0x000fec0000010000 */
.L_x_1423:
[C---:B------:R-:W-:Y:S01]  /*1ea0*/  ISETP.GE.U32.AND P0, PT, R8.reuse, 0x80, PT ;  /* 0x000000800800780c */ /* 0x040fe20003f06070 */
[----:B------:R-:W-:-:S12]  /*1eb0*/  IMAD.SHL.U32 R8, R8, 0x2, RZ ;  /* 0x0000000208087824 */ /* 0x000fd800078e00ff */
[----:B------:R-:W-:Y:S05]  /*1ec0*/  @!P0 BRA `(.L_x_1407) ;  /* 0xffffffe4004c8947 */ /* 0x000fea000383ffff */
[----:B------:R-:W-:Y:S05]  /*1ed0*/  BSYNC B0 ;  /* 0x0000000000007941 */ /* 0x000fea0003800000 */
.L_x_1371:
        /* <DEDUP_REMOVED lines=16> */
.L_x_1372:
[----:B------:R-:W-:Y:S01]  /*1fe0*/  BSSY B1, `(.L_x_1408) ;  /* 0x0000005000017945 */ /* 0x000fe20003800000 */
[----:B------:R-:W-:-:S07]  /*1ff0*/  IMAD.MOV.U32 R2, RZ, RZ, -0x1 ;  /* 0xffffffffff027424 */ /* 0x000fce00078e00ff */
[----:B------:R-:W-:Y:S05]  /*2000*/  WARPSYNC.COLLECTIVE R2, `(.L_x_1409) ;  /* 0x0000000002087348 */ /* 0x000fea0003c00000 */
[----:B------:R-:W-:Y:S01]  /*2010*/  NOP ;  /* 0x0000000000007918 */ /* 0x000fe20000000000 */
[----:B------:R-:W-:Y:S05]  /*2020*/  ENDCOLLECTIVE ;  /* 0x000000000000791b */ /* 0x000fea0003800000 */
.L_x_1409:
[----:B------:R-:W-:Y:S05]  /*2030*/  BSYNC B1 ;  /* 0x0000000000017941 */ /* 0x000fea0003800000 */
.L_x_1408:
[----:B------:R-:W-:Y:S05]  /*2040*/  BRA `(.L_x_1410) ;  /* 0xffffffe400047947 */ /* 0x000fea000383ffff */
.L_x_1375:
        /* <DEDUP_REMOVED lines=10> */
.L_x_1412:
[----:B------:R-:W-:Y:S05]  /*20f0*/  BSYNC B1 ;  /* 0x0000000000017941 */ /* 0x000fea0003800000 */
.L_x_1411:
[----:B------:R-:W-:-:S07]  /*2100*/  IMAD.MOV.U32 R2, RZ, RZ, -0x1 ;  /* 0xffffffffff027424 */ /* 0x000fce00078e00ff */
[----:B------:R-:W-:Y:S05]  /*2110*/  WARPSYNC.COLLECTIVE R2, `(.L_x_1413) ;  /* 0x0000000002087348 */ /* 0x000fea0003c00000 */
[----:B------:R-:W-:Y:S01]  /*2120*/  NOP ;  /* 0x0000000000007918 */ /* 0x000fe20000000000 */
[----:B------:R-:W-:Y:S05]  /*2130*/  ENDCOLLECTIVE ;  /* 0x000000000000791b */ /* 0x000fea0003800000 */
.L_x_1413:
[----:B------:R-:W-:Y:S05]  /*2140*/  BRA `(.L_x_1414) ;  /* 0xffffffe400007947 */ /* 0x000fea000383ffff */
.L_x_1378:
[----:B------:R-:W-:Y:S01]  /*2150*/  BSSY B1, `(.L_x_1415) ;  /* 0x0000005000017945 */ /* 0x000fe20003800000 */
[----:B------:R-:W-:-:S07]  /*2160*/  IMAD.MOV.U32 R2, RZ, RZ, -0x1 ;  /* 0xffffffffff027424 */ /* 0x000fce00078e00ff */
[----:B01----:R-:W-:Y:S05]  /*2170*/  WARPSYNC.COLLECTIVE R2, `(.L_x_1416) ;  /* 0x0000000002087348 */ /* 0x003fea0003c00000 */
[----:B------:R-:W-:Y:S01]  /*2180*/  NOP ;  /* 0x0000000000007918 */ /* 0x000fe20000000000 */
[----:B01----:R-:W-:Y:S05]  /*2190*/  ENDCOLLECTIVE ;  /* 0x000000000000791b */ /* 0x003fea0003800000 */
.L_x_1416:
[----:B------:R-:W-:Y:S05]  /*21a0*/  BSYNC B1 ;  /* 0x0000000000017941 */ /* 0x000fea0003800000 */
.L_x_1415:
[----:B------:R-:W-:Y:S05]  /*21b0*/  BRA `(.L_x_1417) ;  /* 0xffffffe4001c7947 */ /* 0x000fea000383ffff */
.L_x_1383:
[----:B------:R-:W-:Y:S01]  /*21c0*/  BSSY B1, `(.L_x_1418) ;  /* 0x0000005000017945 */ /* 0x000fe20003800000 */
[----:B------:R-:W-:-:S07]  /*21d0*/  IMAD.MOV.U32 R2, RZ, RZ, -0x1 ;  /* 0xffffffffff027424 */ /* 0x000fce00078e00ff */
[----:B012---:R-:W-:Y:S05]  /*21e0*/  WARPSYNC.COLLECTIVE R2, `(.L_x_1419) ;  /* 0x0000000002087348 */ /* 0x007fea0003c00000 */
[----:B------:R-:W-:Y:S01]  /*21f0*/  NOP ;  /* 0x0000000000007918 */ /* 0x000fe20000000000 */
[----:B012---:R-:W-:Y:S05]  /*2200*/  ENDCOLLECTIVE ;  /* 0x000000000000791b */ /* 0x007fea0003800000 */
.L_x_1419:
[----:B------:R-:W-:Y:S05]  /*2210*/  BSYNC B1 ;  /* 0x0000000000017941 */ /* 0x000fea0003800000 */
.L_x_1418:
[----:B------:R-:W-:Y:S05]  /*2220*/  BRA `(.L_x_1420) ;  /* 0xffffffe400707947 */ /* 0x000fea000383ffff */
.L_x_1406:
        /* <DEDUP_REMOVED lines=10> */
.L_x_1422:
[----:B------:R-:W-:Y:S05]  /*22d0*/  BSYNC B1 ;  /* 0x0000000000017941 */ /* 0x000fea0003800000 */
.L_x_1421:
[----:B------:R-:W-:Y:S05]  /*22e0*/  BRA `(.L_x_1423) ;  /* 0xfffffff800ec7947 */ /* 0x000fea000383ffff */
        .weak           $__internal_2_$__cuda_sm3x_div_rn_noftz_f32_slowpath
        .type           $__internal_2_$__cuda_sm3x_div_rn_noftz_f32_slowpath,@function
        .size           $__internal_2_$__cuda_sm3x_div_rn_noftz_f32_slowpath,(.L_x_1670 - $__internal_2_$__cuda_sm3x_div_rn_noftz_f32_slowpath)
$__internal_2_$__cuda_sm3x_div_rn_noftz_f32_slowpath:
        /* <DEDUP_REMOVED lines=29> */
.L_x_1426:
[----:B------:R-:W-:Y:S05]  /*24c0*/  BSYNC.RELIABLE B4 ;  /* 0x0000000000047941 */ /* 0x000fea0003800100 */
.L_x_1425:
        /* <DEDUP_REMOVED lines=50> */
.L_x_1433:
[----:B------:R-:W-:-:S04]  /*27f0*/  LOP3.LUT R3, R3, 0x80000000, RZ, 0xc0, !PT ;  /* 0x8000000003037812 */ /* 0x000fc800078ec0ff */
[----:B------:R-:W-:Y:S01]  /*2800*/  LOP3.LUT R3, R3, 0x7f800000, RZ, 0xfc, !PT ;  /* 0x7f80000003037812 */ /* 0x000fe200078efcff */
[----:B------:R-:W-:Y:S06]  /*2810*/  BRA `(.L_x_1434) ;  /* 0x0000000000047947 */ /* 0x000fec0003800000 */
.L_x_1432:
[----:B------:R-:W-:-:S07]  /*2820*/  IMAD R3, R9, 0x800000, R3 ;  /* 0x0080000009037824 */ /* 0x000fce00078e0203 */
.L_x_1434:
[----:B------:R-:W-:Y:S05]  /*2830*/  BSYNC.RECONVERGENT B4 ;  /* 0x0000000000047941 */ /* 0x000fea0003800200 */
.L_x_1431:
[----:B------:R-:W-:Y:S05]  /*2840*/  BRA `(.L_x_1435) ;  /* 0x0000000000207947 */ /* 0x000fea0003800000 */
.L_x_1430:
[----:B------:R-:W-:-:S04]  /*2850*/  LOP3.LUT R3, R4, 0x80000000, R3, 0x48, !PT ;  /* 0x8000000004037812 */ /* 0x000fc800078e4803 */
[----:B------:R-:W-:Y:S01]  /*2860*/  LOP3.LUT R3, R3, 0x7f800000, RZ, 0xfc, !PT ;  /* 0x7f80000003037812 */ /* 0x000fe200078efcff */
[----:B------:R-:W-:Y:S06]  /*2870*/  BRA `(.L_x_1435) ;  /* 0x0000000000147947 */ /* 0x000fec0003800000 */
.L_x_1429:
[----:B------:R-:W-:Y:S01]  /*2880*/  LOP3.LUT R3, R4, 0x80000000, R3, 0x48, !PT ;  /* 0x8000000004037812 */ /* 0x000fe200078e4803 */
[----:B------:R-:W-:Y:S06]  /*2890*/  BRA `(.L_x_1435) ;  /* 0x00000000000c7947 */ /* 0x000fec0003800000 */
.L_x_1428:
[----:B------:R-:W0:Y:S01]  /*28a0*/  MUFU.RSQ R3, -QNAN ;  /* 0xffc0000000037908 */ /* 0x000e220000001400 */
[----:B------:R-:W-:Y:S05]  /*28b0*/  BRA `(.L_x_1435) ;  /* 0x0000000000047947 */ /* 0x000fea0003800000 */
.L_x_1427:
[----:B------:R-:W-:-:S07]  /*28c0*/  FADD.FTZ R3, R0, -3.1415927410125732422 ;  /* 0xc0490fdb00037421 */ /* 0x000fce0000010000 */
.L_x_1435:
[----:B------:R-:W-:Y:S05]  /*28d0*/  BSYNC.RECONVERGENT B2 ;  /* 0x0000000000027941 */ /* 0x000fea0003800200 */
.L_x_1424:
[----:B0-----:R-:W-:Y:S02]  /*28e0*/  IMAD.MOV.U32 R4, RZ, RZ, R3 ;  /* 0x000000ffff047224 */ /* 0x001fe400078e0003 */
[----:B------:R-:W-:-:S04]  /*28f0*/  IMAD.MOV.U32 R3, RZ, RZ, 0x0 ;  /* 0x00000000ff037424 */ /* 0x000fc800078e00ff */
[----:B------:R-:W-:Y:S05]  /*2900*/  RET.REL.NODEC R2 `(_ZN17signal_processing7kernels15fft_sm80_kernelILi8EEEvPK6float2PS2_i) ;  /* 0xffffffd402bc7950 */ /* 0x000fea0003c3ffff */
.L_x_1436:
        /* <DEDUP_REMOVED lines=15> */
.L_x_1670:


//--------------------- .text._ZN17signal_processing7kernels15fft_sm80_kernelILi7EEEvPK6float2PS2_i --------------------------
	.section	.text._ZN17signal_processing7kernels15fft_sm80_kernelILi7EEEvPK6float2PS2_i,"ax",@progbits
	.align	128
        .global         _ZN17signal_processing7kernels15fft_sm80_kernelILi7EEEvPK6float2PS2_i
        .type           _ZN17signal_processing7kernels15fft_sm80_kernelILi7EEEvPK6float2PS2_i,@function
        .size           _ZN17signal_processing7kernels15fft_sm80_kernelILi7EEEvPK6float2PS2_i,(.L_x_1671 - _ZN17signal_processing7kernels15fft_sm80_kernelILi7EEEvPK6float2PS2_i)
        .other          _ZN17signal_processing7kernels15fft_sm80_kernelILi7EEEvPK6float2PS2_i,@"STO_CUDA_ENTRY STV_DEFAULT"
_ZN17signal_processing7kernels15fft_sm80_kernelILi7EEEvPK6float2PS2_i:
.text._ZN17signal_processing7kernels15fft_sm80_kernelILi7EEEvPK6float2PS2_i:
        /* <DEDUP_REMOVED lines=22> */
.L_x_1439:
        /* <DEDUP_REMOVED lines=13> */
.L_x_1438:
[----:B------:R-:W-:Y:S01]  /*0230*/  LEA.HI R0, R10, R10, RZ, 0x1 ;  /* 0x0000000a0a007211 */ /* 0x000fe200078f08ff */
[----:B------:R-:W-:-:S03]  /*0240*/  IMAD.IADD R9, R9, 0x1, -R10 ;  /* 0x0000000109097824 */ /* 0x000fc600078e0a0a */
[----:B------:R-:W-:-:S04]  /*0250*/  SHF.R.S32.HI R10, RZ, 0x1, R0 ;  /* 0x00000001ff0a7819 */ /* 0x000fc80000011400 */
[----:B------:R-:W-:-:S13]  /*0260*/  ISETP.GT.AND P0, PT, R10, R9, PT ;  /* 0x000000090a00720c */ /* 0x000fda0003f04270 */
[----:B------:R-:W-:Y:S05]  /*0270*/  @!P0 BRA `(.L_x_1438) ;  /* 0xfffffffc00ec8947 */ /* 0x000fea000383ffff */
.L_x_1437:
        /* <DEDUP_REMOVED lines=24> */
.L_x_1476:
[----:B------:R-:W-:Y:S05]  /*0400*/  YIELD ;  /* 0x0000000000007946 */ /* 0x000fea0003800000 */
[----:B------:R-:W-:Y:S01]  /*0410*/  UMOV UR4, 0xffffffff ;  /* 0xffffffff00047882 */ /* 0x000fe20000000000 */
[----:B------:R-:W-:Y:S02]  /*0420*/  ISETP.NE.AND P0, PT, R6, RZ, PT ;  /* 0x000000ff0600720c */ /* 0x000fe40003f05270 */
[----:B------:R-:W-:Y:S01]  /*0430*/  LOP3.LUT R0, RZ, R10, RZ, 0x33, !PT ;  /* 0x0000000aff007212 */ /* 0x000fe200078e33ff */
[----:B012---:R-:W-:Y:S10]  /*0440*/  BRA.DIV UR4, `(.L_x_1441) ;  /* 0x0000001a04e47947 */ /* 0x007ff4000b800000 */
[----:B------:R-:W-:Y:S01]  /*0450*/  NOP ;  /* 0x0000000000007918 */ /* 0x000fe20000000000 */
.L_x_1479:
        /* <DEDUP_REMOVED lines=10> */
.L_x_1443:
[----:B------:R-:W-:Y:S05]  /*0500*/  BSYNC.RECONVERGENT B1 ;  /* 0x0000000000017941 */ /* 0x000fea0003800200 */
.L_x_1442:
[----:B------:R-:W-:-:S03]  /*0510*/  UMOV UR4, 0xffffffff ;  /* 0xffffffff00047882 */ /* 0x000fc60000000000 */
[----:B------:R-:W-:Y:S05]  /*0520*/  BRA.DIV UR4, `(.L_x_1444) ;  /* 0x0000001a04c87947 */ /* 0x000fea000b800000 */
[----:B------:R-:W-:Y:S06]  /*0530*/  BAR.SYNC.DEFER_BLOCKING 0x0 ;  /* 0x0000000000007b1d */ /* 0x000fec0000010000 */
[----:B------:R-:W-:Y:S01]  /*0540*/  NOP ;  /* 0x0000000000007918 */ /* 0x000fe20000000000 */
.L_x_1483:
        /* <DEDUP_REMOVED lines=10> */
.L_x_1446:
[----:B------:R-:W-:Y:S05]  /*05f0*/  BSYNC.RECONVERGENT B1 ;  /* 0x0000000000017941 */ /* 0x000fea0003800200 */
.L_x_1445:
[----:B------:R-:W-:-:S03]  /*0600*/  UMOV UR4, 0xffffffff ;  /* 0xffffffff00047882 */ /* 0x000fc60000000000 */
[----:B------:R-:W-:Y:S05]  /*0610*/  BRA.DIV UR4, `(.L_x_1447) ;  /* 0x0000001a04cc7947 */ /* 0x000fea000b800000 */
[----:B------:R-:W-:Y:S01]  /*0620*/  NOP ;  /* 0x0000000000007918 */ /* 0x000fe20000000000 */
.L_x_1486:
        /* <DEDUP_REMOVED lines=8> */
.L_x_1451:
[----:B01----:R-:W2:Y:S02]  /*06b0*/  LD.E.STRONG.SM R3, desc[UR6][R16.64] ;  /* 0x0000000610037980 */ /* 0x003ea4000c10b900 */
[----:B--2---:R-:W-:Y:S01]  /*06c0*/  NOP ;  /* 0x0000000000007918 */ /* 0x004fe20000000000 */
[----:B------:R-:W-:Y:S05]  /*06d0*/  YIELD ;  /* 0x0000000000007946 */ /* 0x000fea0003800000 */
[----:B------:R-:W-:-:S13]  /*06e0*/  LOP3.LUT P0, RZ, R3, R10, RZ, 0xc0, !PT ;  /* 0x0000000a03ff7212 */ /* 0x000fda000780c0ff */
[----:B------:R-:W-:Y:S05]  /*06f0*/  @P0 BRA `(.L_x_1451) ;  /* 0xfffffffc00ec0947 */ /* 0x000fea000383ffff */
[----:B------:R-:W-:Y:S05]  /*0700*/  BRA `(.L_x_1449) ;  /* 0x0000000000207947 */ /* 0x000fea0003800000 */
.L_x_1450:
        /* <DEDUP_REMOVED lines=8> */
.L_x_1449:
[----:B------:R-:W-:Y:S05]  /*0790*/  BSYNC B1 ;  /* 0x0000000000017941 */ /* 0x000fea0003800000 */
.L_x_1448:
[----:B------:R-:W3:Y:S01]  /*07a0*/  S2R R5, SR_TID.X ;  /* 0x0000000000057919 */ /* 0x000ee20000002100 */
[----:B------:R-:W-:Y:S01]  /*07b0*/  UMOV UR4, 0xffffffff ;  /* 0xffffffff00047882 */ /* 0x000fe20000000000 */
[----:B---3--:R-:W-:Y:S02]  /*07c0*/  ISETP.GT.U32.AND P0, PT, R5, 0x7f, PT ;  /* 0x0000007f0500780c */ /* 0x008fe40003f04070 */
[----:B------:R-:W-:Y:S11]  /*07d0*/  BRA.DIV UR4, `(.L_x_1452) ;  /* 0x0000001a04787947 */ /* 0x000ff6000b800000 */
[----:B------:R-:W-:Y:S01]  /*07e0*/  NOP ;  /* 0x0000000000007918 */ /* 0x000fe20000000000 */
.L_x_1489:
        /* <DEDUP_REMOVED lines=15> */
[----:B------:R-:W-:Y:S05]  /*08e0*/  CALL.REL.NOINC `($__internal_3_$__cuda_sm3x_div_rn_noftz_f32_slowpath) ;  /* 0x0000001800807944 */ /* 0x000fea0003c00000 */
.L_x_1456:
[----:B------:R-:W-:Y:S05]  /*08f0*/  BSYNC.RECONVERGENT B3 ;  /* 0x0000000000037941 */ /* 0x000fea0003800200 */
.L_x_1455:
        /* <DEDUP_REMOVED lines=40> */
.L_x_1462:
        /* <DEDUP_REMOVED lines=14> */
.L_x_1461:
        /* <DEDUP_REMOVED lines=31> */
.L_x_1460:
[----:B------:R-:W-:Y:S05]  /*0e50*/  BSYNC.RECONVERGENT B3 ;  /* 0x0000000000037941 */ /* 0x000fea0003800200 */
.L_x_1459:
        /* <DEDUP_REMOVED lines=35> */
.L_x_1466:
        /* <DEDUP_REMOVED lines=12> */
.L_x_1465:
        /* <DEDUP_REMOVED lines=31> */
.L_x_1464:
[----:B------:R-:W-:Y:S05]  /*1340*/  BSYNC.RECONVERGENT B3 ;  /* 0x0000000000037941 */ /* 0x000fea0003800200 */
.L_x_1463:
        /* <DEDUP_REMOVED lines=30> */
.L_x_1470:
        /* <DEDUP_REMOVED lines=12> */
.L_x_1469:
        /* <DEDUP_REMOVED lines=31> */
.L_x_1468:
[----:B------:R-:W-:Y:S05]  /*17e0*/  BSYNC.RECONVERGENT B3 ;  /* 0x0000000000037941 */ /* 0x000fea0003800200 */
.L_x_1467:
        /* <DEDUP_REMOVED lines=28> */
.L_x_1474:
        /* <DEDUP_REMOVED lines=12> */
.L_x_1473:
        /* <DEDUP_REMOVED lines=31> */
.L_x_1472:
[----:B------:R-:W-:Y:S05]  /*1c60*/  BSYNC.RECONVERGENT B3 ;  /* 0x0000000000037941 */ /* 0x000fea0003800200 */
.L_x_1471:
        /* <DEDUP_REMOVED lines=26> */
.L_x_1458:
[----:B------:R-:W-:Y:S05]  /*1e10*/  BSYNC.RECONVERGENT B2 ;  /* 0x0000000000027941 */ /* 0x000fea0003800200 */
.L_x_1457:
[----:B------:R-:W2:Y:S02]  /*1e20*/  LDCU UR4, c[0x0][0x360] ;  /* 0x00006c00ff0477ac */ /* 0x000ea40008000800 */
[----:B--2---:R-:W-:-:S05]  /*1e30*/  VIADD R5, R5, UR4 ;  /* 0x0000000405057c36 */ /* 0x004fca0008000000 */
[----:B------:R-:W-:-:S13]  /*1e40*/  ISETP.GE.U32.AND P0, PT, R5, 0x80, PT ;  /* 0x000000800500780c */ /* 0x000fda0003f06070 */
[----:B------:R-:W-:Y:S05]  /*1e50*/  @!P0 BRA `(.L_x_1455) ;  /* 0xffffffe800a88947 */ /* 0x000fea000383ffff */
.L_x_1454:
[----:B------:R-:W-:Y:S05]  /*1e60*/  BSYNC.RECONVERGENT B1 ;  /* 0x0000000000017941 */ /* 0x000fea0003800200 */
.L_x_1453:
[----:B------:R-:W-:-:S03]  /*1e70*/  UMOV UR4, 0xffffffff ;  /* 0xffffffff00047882 */ /* 0x000fc60000000000 */
[----:B------:R-:W-:Y:S05]  /*1e80*/  BRA.DIV UR4, `(.L_x_1475) ;  /* 0x0000000204e87947 */ /* 0x000fea000b800000 */
[----:B------:R-:W-:Y:S06]  /*1e90*/  BAR.SYNC.DEFER_BLOCKING 0x0 ;  /* 0x0000000000007b1d */ /* 0x000fec0000010000 */
.L_x_1492:
[C---:B------:R-:W-:Y:S01]  /*1ea0*/  ISETP.GE.U32.AND P0, PT, R8.reuse, 0x40, PT ;  /* 0x000000400800780c */ /* 0x040fe20003f06070 */
[----:B------:R-:W-:-:S12]  /*1eb0*/  IMAD.SHL.U32 R8, R8, 0x2, RZ ;  /* 0x0000000208087824 */ /* 0x000fd800078e00ff */
[----:B------:R-:W-:Y:S05]  /*1ec0*/  @!P0 BRA `(.L_x_1476) ;  /* 0xffffffe4004c8947 */ /* 0x000fea000383ffff */
[----:B------:R-:W-:Y:S05]  /*1ed0*/  BSYNC B0 ;  /* 0x0000000000007941 */ /* 0x000fea0003800000 */
.L_x_1440:
        /* <DEDUP_REMOVED lines=16> */
.L_x_1441:
[----:B------:R-:W-:Y:S01]  /*1fe0*/  BSSY B1, `(.L_x_1477) ;  /* 0x0000005000017945 */ /* 0x000fe20003800000 */
[----:B------:R-:W-:-:S07]  /*1ff0*/  IMAD.MOV.U32 R2, RZ, RZ, -0x1 ;  /* 0xffffffffff027424 */ /* 0x000fce00078e00ff */
[----:B------:R-:W-:Y:S05]  /*2000*/  WARPSYNC.COLLECTIVE R2, `(.L_x_1478) ;  /* 0x0000000002087348 */ /* 0x000fea0003c00000 */
[----:B------:R-:W-:Y:S01]  /*2010*/  NOP ;  /* 0x0000000000007918 */ /* 0x000fe20000000000 */
[----:B------:R-:W-:Y:S05]  /*2020*/  ENDCOLLECTIVE ;  /* 0x000000000000791b */ /* 0x000fea0003800000 */
.L_x_1478:
[----:B------:R-:W-:Y:S05]  /*2030*/  BSYNC B1 ;  /* 0x0000000000017941 */ /* 0x000fea0003800000 */
.L_x_1477:
[----:B------:R-:W-:Y:S05]  /*2040*/  BRA `(.L_x_1479) ;  /* 0xffffffe400047947 */ /* 0x000fea000383ffff */
.L_x_1444:
        /* <DEDUP_REMOVED lines=10> */
.L_x_1481:
[----:B------:R-:W-:Y:S05]  /*20f0*/  BSYNC B1 ;  /* 0x0000000000017941 */ /* 0x000fea0003800000 */
.L_x_1480:
[----:B------:R-:W-:-:S07]  /*2100*/  IMAD.MOV.U32 R2, RZ, RZ, -0x1 ;  /* 0xffffffffff027424 */ /* 0x000fce00078e00ff */
[----:B------:R-:W-:Y:S05]  /*2110*/  WARPSYNC.COLLECTIVE R2, `(.L_x_1482) ;  /* 0x0000000002087348 */ /* 0x000fea0003c00000 */
[----:B------:R-:W-:Y:S01]  /*2120*/  NOP ;  /* 0x0000000000007918 */ /* 0x000fe20000000000 */
[----:B------:R-:W-:Y:S05]  /*2130*/  ENDCOLLECTIVE ;  /* 0x000000000000791b */ /* 0x000fea0003800000 */
.L_x_1482:
[----:B------:R-:W-:Y:S05]  /*2140*/  BRA `(.L_x_1483) ;  /* 0xffffffe400007947 */ /* 0x000fea000383ffff */
.L_x_1447:
[----:B------:R-:W-:Y:S01]  /*2150*/  BSSY B1, `(.L_x_1484) ;  /* 0x0000005000017945 */ /* 0x000fe20003800000 */
[----:B------:R-:W-:-:S07]  /*2160*/  IMAD.MOV.U32 R2, RZ, RZ, -0x1 ;  /* 0xffffffffff027424 */ /* 0x000fce00078e00ff */
[----:B01----:R-:W-:Y:S05]  /*2170*/  WARPSYNC.COLLECTIVE R2, `(.L_x_1485) ;  /* 0x0000000002087348 */ /* 0x003fea0003c00000 */
[----:B------:R-:W-:Y:S01]  /*2180*/  NOP ;  /* 0x0000000000007918 */ /* 0x000fe20000000000 */
[----:B01----:R-:W-:Y:S05]  /*2190*/  ENDCOLLECTIVE ;  /* 0x000000000000791b */ /* 0x003fea0003800000 */
.L_x_1485:
[----:B------:R-:W-:Y:S05]  /*21a0*/  BSYNC B1 ;  /* 0x0000000000017941 */ /* 0x000fea0003800000 */
.L_x_1484:
[----:B------:R-:W-:Y:S05]  /*21b0*/  BRA `(.L_x_1486) ;  /* 0xffffffe4001c7947 */ /* 0x000fea000383ffff */
.L_x_1452:
[----:B------:R-:W-:Y:S01]  /*21c0*/  BSSY B1, `(.L_x_1487) ;  /* 0x0000005000017945 */ /* 0x000fe20003800000 */
[----:B------:R-:W-:-:S07]  /*21d0*/  IMAD.MOV.U32 R2, RZ, RZ, -0x1 ;  /* 0xffffffffff027424 */ /* 0x000fce00078e00ff */
[----:B012---:R-:W-:Y:S05]  /*21e0*/  WARPSYNC.COLLECTIVE R2, `(.L_x_1488) ;  /* 0x0000000002087348 */ /* 0x007fea0003c00000 */
[----:B------:R-:W-:Y:S01]  /*21f0*/  NOP ;  /* 0x0000000000007918 */ /* 0x000fe20000000000 */
[----:B012---:R-:W-:Y:S05]  /*2200*/  ENDCOLLECTIVE ;  /* 0x000000000000791b */ /* 0x007fea0003800000 */
.L_x_1488:
[----:B------:R-:W-:Y:S05]  /*2210*/  BSYNC B1 ;  /* 0x0000000000017941 */ /* 0x000fea0003800000 */
.L_x_1487:
[----:B------:R-:W-:Y:S05]  /*2220*/  BRA `(.L_x_1489) ;  /* 0xffffffe400707947 */ /* 0x000fea000383ffff */
.L_x_1475:
        /* <DEDUP_REMOVED lines=10> */
.L_x_1491:
[----:B------:R-:W-:Y:S05]  /*22d0*/  BSYNC B1 ;  /* 0x0000000000017941 */ /* 0x000fea0003800000 */
.L_x_1490:
[----:B------:R-:W-:Y:S05]  /*22e0*/  BRA `(.L_x_1492) ;  /* 0xfffffff800ec7947 */ /* 0x000fea000383ffff */
        .weak           $__internal_3_$__cuda_sm3x_div_rn_noftz_f32_slowpath
        .type           $__internal_3_$__cuda_sm3x_div_rn_noftz_f32_slowpath,@function
        .size           $__internal_3_$__cuda_sm3x_div_rn_noftz_f32_slowpath,(.L_x_1671 - $__internal_3_$__cuda_sm3x_div_rn_noftz_f32_slowpath)
$__internal_3_$__cuda_sm3x_div_rn_noftz_f32_slowpath:
        /* <DEDUP_REMOVED lines=29> */
.L_x_1495:
[----:B------:R-:W-:Y:S05]  /*24c0*/  BSYNC.RELIABLE B4 ;  /* 0x0000000000047941 */ /* 0x000fea0003800100 */
.L_x_1494:
        /* <DEDUP_REMOVED lines=50> */
.L_x_1502:
[----:B------:R-:W-:-:S04]  /*27f0*/  LOP3.LUT R3, R3, 0x80000000, RZ, 0xc0, !PT ;  /* 0x8000000003037812 */ /* 0x000fc800078ec0ff */
[----:B------:R-:W-:Y:S01]  /*2800*/  LOP3.LUT R3, R3, 0x7f800000, RZ, 0xfc, !PT ;  /* 0x7f80000003037812 */ /* 0x000fe200078efcff */
[----:B------:R-:W-:Y:S06]  /*2810*/  BRA `(.L_x_1503) ;  /* 0x0000000000047947 */ /* 0x000fec0003800000 */
.L_x_1501:
[----:B------:R-:W-:-:S07]  /*2820*/  IMAD R3, R9, 0x800000, R3 ;  /* 0x0080000009037824 */ /* 0x000fce00078e0203 */
.L_x_1503:
[----:B------:R-:W-:Y:S05]  /*2830*/  BSYNC.RECONVERGENT B4 ;  /* 0x0000000000047941 */ /* 0x000fea0003800200 */
.L_x_1500:
[----:B------:R-:W-:Y:S05]  /*2840*/  BRA `(.L_x_1504) ;  /* 0x0000000000207947 */ /* 0x000fea0003800000 */
.L_x_1499:
[----:B------:R-:W-:-:S04]  /*2850*/  LOP3.LUT R3, R4, 0x80000000, R3, 0x48, !PT ;  /* 0x8000000004037812 */ /* 0x000fc800078e4803 */
[----:B------:R-:W-:Y:S01]  /*2860*/  LOP3.LUT R3, R3, 0x7f800000, RZ, 0xfc, !PT ;  /* 0x7f80000003037812 */ /* 0x000fe200078efcff */
[----:B------:R-:W-:Y:S06]  /*2870*/  BRA `(.L_x_1504) ;  /* 0x0000000000147947 */ /* 0x000fec0003800000 */
.L_x_1498:
[----:B------:R-:W-:Y:S01]  /*2880*/  LOP3.LUT R3, R4, 0x80000000, R3, 0x48, !PT ;  /* 0x8000000004037812 */ /* 0x000fe200078e4803 */
[----:B------:R-:W-:Y:S06]  /*2890*/  BRA `(.L_x_1504) ;  /* 0x00000000000c7947 */ /* 0x000fec0003800000 */
.L_x_1497:
[----:B------:R-:W0:Y:S01]  /*28a0*/  MUFU.RSQ R3, -QNAN ;  /* 0xffc0000000037908 */ /* 0x000e220000001400 */
[----:B------:R-:W-:Y:S05]  /*28b0*/  BRA `(.L_x_1504) ;  /* 0x0000000000047947 */ /* 0x000fea0003800000 */
.L_x_1496:
[----:B------:R-:W-:-:S07]  /*28c0*/  FADD.FTZ R3, R0, -3.1415927410125732422 ;  /* 0xc0490fdb00037421 */ /* 0x000fce0000010000 */
.L_x_1504:
[----:B------:R-:W-:Y:S05]  /*28d0*/  BSYNC.RECONVERGENT B2 ;  /* 0x0000000000027941 */ /* 0x000fea0003800200 */
.L_x_1493:
[----:B0-----:R-:W-:Y:S02]  /*28e0*/  IMAD.MOV.U32 R4, RZ, RZ, R3 ;  /* 0x000000ffff047224 */ /* 0x001fe400078e0003 */
[----:B------:R-:W-:-:S04]  /*28f0*/  IMAD.MOV.U32 R3, RZ, RZ, 0x0 ;  /* 0x00000000ff037424 */ /* 0x000fc800078e00ff */
[----:B------:R-:W-:Y:S05]  /*2900*/  RET.REL.NODEC R2 `(_ZN17signal_processing7kernels15fft_sm80_kernelILi7EEEvPK6float2PS2_i) ;  /* 0xffffffd402bc7950 */ /* 0x000fea0003c3ffff */
.L_x_1505:
        /* <DEDUP_REMOVED lines=15> */
.L_x_1671:


//--------------------- .text._ZN17signal_processing7kernels15fft_sm70_kernelILi10EEEvPK6float2PS2_i --------------------------
	.section	.text._ZN17signal_processing7kernels15fft_sm70_kernelILi10EEEvPK6float2PS2_i,"ax",@progbits
	.align	128
        .global         _ZN17signal_processing7kernels15fft_sm70_kernelILi10EEEvPK6float2PS2_i
        .type           _ZN17signal_processing7kernels15fft_sm70_kernelILi10EEEvPK6float2PS2_i,@function
        .size           _ZN17signal_processing7kernels15fft_sm70_kernelILi10EEEvPK6float2PS2_i,(.L_x_1672 - _ZN17signal_processing7kernels15fft_sm70_kernelILi10EEEvPK6float2PS2_i)
        .other          _ZN17signal_processing7kernels15fft_sm70_kernelILi10EEEvPK6float2PS2_i,@"STO_CUDA_ENTRY STV_DEFAULT"
_ZN17signal_processing7kernels15fft_sm70_kernelILi10EEEvPK6float2PS2_i:
.text._ZN17signal_processing7kernels15fft_sm70_kernelILi10EEEvPK6float2PS2_i:
[----:B------:R-:W0:Y:S08]  /*0000*/  LDC R1, c[0x0][0x37c] ;  /* 0x0000df00ff017b82 */ /* 0x000e300000000800 */
[----:B------:R-:W1:Y:S01]  /*0010*/  S2UR UR4, SR_CTAID.X ;  /* 0x00000000000479c3 */ /* 0x000e620000002500 */
[----:B0-----:R-:W-:-:S07]  /*0020*/  VIADD R1, R1, 0xffffffe0 ;  /* 0xffffffe001017836 */ /* 0x001fce0000000000 */
[----:B------:R-:W1:Y:S02]  /*0030*/  LDC R0, c[0x0][0x390] ;  /* 0x0000e400ff007b82 */ /* 0x000e640000000800 */
[----:B-1----:R-:W-:-:S13]  /*0040*/  ISETP.LE.AND P0, PT, R0, UR4, PT ;  /* 0x0000000400007c0c */ /* 0x002fda000bf03270 */
[----:B------:R-:W-:Y:S05]  /*0050*/  @P0 EXIT ;  /* 0x000000000000094d */ /* 0x000fea0003800000 */
[----:B------:R-:W0:Y:S01]  /*0060*/  S2R R0, SR_TID.X ;  /* 0x0000000000007919 */ /* 0x000e220000002100 */
[----:B------:R-:W1:Y:S01]  /*0070*/  LDC.64 R2, c[0x0][0x380] ;  /* 0x0000e000ff027b82 */ /* 0x000e620000000a00 */
[----:B------:R-:W2:Y:S01]  /*0080*/  LDCU.64 UR10, c[0x0][0x358] ;  /* 0x00006b00ff0a77ac */ /* 0x000ea20008000a00 */
[----:B------:R-:W-:-:S06]  /*0090*/  USHF.L.U32 UR4, UR4, 0xa, URZ ;  /* 0x0000000a04047899 */ /* 0x000fcc00080006ff */
[----:B0-----:R-:W-:-:S05]  /*00a0*/  LOP3.LUT R4, R0, UR4, RZ, 0xfc, !PT ;  /* 0x0000000400047c12 */ /* 0x001fca000f8efcff */
[----:B-1----:R-:W-:-:S06]  /*00b0*/  IMAD.WIDE.U32 R2, R4, 0x8, R2 ;  /* 0x0000000804027825 */ /* 0x002fcc00078e0002 */
[----:B--2---:R-:W2:Y:S01]  /*00c0*/  LDG.E.64.CONSTANT R2, desc[UR10][R2.64] ;  /* 0x0000000a02027981 */ /* 0x004ea2000c1e9b00 */
[----:B------:R-:W0:Y:S01]  /*00d0*/  S2UR UR6, SR_CgaCtaId ;  /* 0x00000000000679c3 */ /* 0x000e220000008800 */
[----:B------:R-:W-:Y:S01]  /*00e0*/  UMOV UR4, 0x400 ;  /* 0x0000040000047882 */ /* 0x000fe20000000000 */
[----:B------:R-:W-:Y:S01]  /*00f0*/  CS2R R6, SRZ ;  /* 0x0000000000067805 */ /* 0x000fe2000001ff00 */
[----:B0-----:R-:W-:-:S06]  /*0100*/  ULEA UR6, UR6, UR4, 0x18 ;  /* 0x0000000406067291 */ /* 0x001fcc000f8ec0ff */
[----:B------:R-:W-:-:S05]  /*0110*/  LEA R5, R0, UR6, 0x3 ;  /* 0x0000000600057c11 */ /* 0x000fca000f8e18ff */
[----:B--2---:R0:W-:Y:S01]  /*0120*/  STS.64 [R5], R2 ;  /* 0x0000000205007388 */ /* 0x0041e20000000a00 */
[----:B------:R-:W-:Y:S06]  /*0130*/  BAR.SYNC.DEFER_BLOCKING 0x0 ;  /* 0x0000000000007b1d */ /* 0x000fec0000010000 */
.L_x_1508:
        /* <DEDUP_REMOVED lines=13> */
.L_x_1507:
[----:B------:R-:W-:Y:S01]  /*0210*/  LEA.HI R2, R12, R12, RZ, 0x1 ;  /* 0x0000000c0c027211 */ /* 0x000fe200078f08ff */
[----:B------:R-:W-:-:S03]  /*0220*/  IMAD.IADD R7, R7, 0x1, -R12 ;  /* 0x0000000107077824 */ /* 0x000fc600078e0a0c */
[----:B------:R-:W-:-:S04]  /*0230*/  SHF.R.S32.HI R12, RZ, 0x1, R2 ;  /* 0x00000001ff0c7819 */ /* 0x000fc80000011402 */
[----:B------:R-:W-:-:S13]  /*0240*/  ISETP.GT.AND P0, PT, R12, R7, PT ;  /* 0x000000070c00720c */ /* 0x000fda0003f04270 */
[----:B------:R-:W-:Y:S05]  /*0250*/  @!P0 BRA `(.L_x_1507) ;  /* 0xfffffffc00ec8947 */ /* 0x000fea000383ffff */
.L_x_1506:
[----:B------:R-:W-:Y:S01]  /*0260*/  IMAD.IADD R7, R12, 0x1, R7 ;  /* 0x000000010c077824 */ /* 0x000fe200078e0207 */
[----:B------:R-:W-:Y:S06]  /*0270*/  @P1 BRA `(.L_x_1508) ;  /* 0xfffffffc00b01947 */ /* 0x000fec000383ffff */
[----:B------:R-:W-:Y:S06]  /*0280*/  BAR.SYNC.DEFER_BLOCKING 0x0 ;  /* 0x0000000000007b1d */ /* 0x000fec0000010000 */
[----:B------:R-:W0:Y:S01]  /*0290*/  LDCU UR9, c[0x0][0x360] ;  /* 0x00006c00ff0977ac */ /* 0x000e220008000800 */
[----:B------:R-:W-:-:S05]  /*02a0*/  UMOV UR7, 0x1 ;  /* 0x0000000100077882 */ /* 0x000fca0000000000 */
.L_x_1526:
[----:B---3--:R-:W-:Y:S01]  /*02b0*/  I2FP.F32.U32 R8, UR7 ;  /* 0x0000000700087c45 */ /* 0x008fe20008201000 */
[----:B------:R-:W-:Y:S02]  /*02c0*/  UMOV UR4, 0x40490fdb ;  /* 0x40490fdb00047882 */ /* 0x000fe40000000000 */
[----:B------:R-:W-:Y:S01]  /*02d0*/  IMAD.U32 R7, RZ, RZ, UR4 ;  /* 0x00000004ff077e24 */ /* 0x000fe2000f8e00ff */
[----:B-1----:R-:W1:Y:S08]  /*02e0*/  MUFU.RCP R6, R8 ;  /* 0x0000000800067308 */ /* 0x002e700000001000 */
[----:B--2---:R-:W2:Y:S01]  /*02f0*/  FCHK P0, -R7, R8 ;  /* 0x0000000807007302 */ /* 0x004ea20000000100 */
[----:B-1----:R-:W-:-:S04]  /*0300*/  FFMA R3, -R8, R6, 1 ;  /* 0x3f80000008037423 */ /* 0x002fc80000000106 */
[----:B------:R-:W-:-:S04]  /*0310*/  FFMA R6, R6, R3, R6 ;  /* 0x0000000306067223 */ /* 0x000fc80000000006 */
[----:B------:R-:W-:-:S04]  /*0320*/  FFMA R3, R6, -3.1415927410125732422, RZ ;  /* 0xc0490fdb06037823 */ /* 0x000fc800000000ff */
[----:B------:R-:W-:-:S04]  /*0330*/  FFMA R2, -R8, R3, -3.1415927410125732422 ;  /* 0xc0490fdb08027423 */ /* 0x000fc80000000103 */
[----:B------:R-:W-:Y:S01]  /*0340*/  FFMA R6, R6, R2, R3 ;  /* 0x0000000206067223 */ /* 0x000fe20000000003 */
[----:B--2---:R-:W-:Y:S06]  /*0350*/  @!P0 BRA `(.L_x_1509) ;  /* 0x00000000000c8947 */ /* 0x004fec0003800000 */
[----:B------:R-:W-:-:S07]  /*0360*/  MOV R6, 0x380 ;  /* 0x0000038000067802 */ /* 0x000fce0000000f00 */
[----:B0-----:R-:W-:Y:S05]  /*0370*/  CALL.REL.NOINC `($__internal_4_$__cuda_sm3x_div_rn_noftz_f32_slowpath) ;  /* 0x00000014004c7944 */ /* 0x001fea0003c00000 */
[----:B------:R-:W-:-:S07]  /*0380*/  IMAD.MOV.U32 R6, RZ, RZ, R3 ;  /* 0x000000ffff067224 */ /* 0x000fce00078e0003 */
.L_x_1509:
[----:B------:R-:W-:Y:S01]  /*0390*/  USHF.L.U32 UR8, UR7, 0x1, URZ ;  /* 0x0000000107087899 */ /* 0x000fe200080006ff */
[----:B------:R-:W-:Y:S01]  /*03a0*/  BSSY.RECONVERGENT B1, `(.L_x_1510) ;  /* 0x0000147000017945 */ /* 0x000fe20003800200 */
[----:B------:R-:W-:Y:S02]  /*03b0*/  IMAD.MOV.U32 R7, RZ, RZ, R0 ;  /* 0x000000ffff077224 */ /* 0x000fe400078e0000 */
[----:B------:R-:W-:-:S04]  /*03c0*/  UIADD3 UR14, UPT, UPT, UR8, -0x1, URZ ;  /* 0xffffffff080e7890 */ /* 0x000fc8000fffe0ff */
[----:B------:R-:W-:-:S12]  /*03d0*/  UIADD3 UR15, UPT, UPT, UR14, -UR7, URZ ;  /* 0x800000070e0f7290 */ /* 0x000fd8000fffe0ff */
.L_x_1525:
[----:B---3--:R-:W-:Y:S01]  /*03e0*/  LOP3.LUT R2, R7, UR14, RZ, 0xc0, !PT ;  /* 0x0000000e07027c12 */ /* 0x008fe2000f8ec0ff */
[----:B------:R-:W-:Y:S03]  /*03f0*/  BSSY.RECONVERGENT B0, `(.L_x_1511) ;  /* 0x000013e000007945 */ /* 0x000fe60003800200 */
[----:B------:R-:W-:-:S13]  /*0400*/  ISETP.GE.U32.AND P0, PT, R2, UR7, PT ;  /* 0x0000000702007c0c */ /* 0x000fda000bf06070 */
[----:B-12---:R-:W-:Y:S05]  /*0410*/  @P0 BRA `(.L_x_1512) ;  /* 0x0000001000ec0947 */ /* 0x006fea0003800000 */
[C---:B------:R-:W-:Y:S01]  /*0420*/  LOP3.LUT R2, R7.reuse, UR15, RZ, 0xc0, !PT ;  /* 0x0000000f07027c12 */ /* 0x040fe2000f8ec0ff */
[----:B------:R-:W-:Y:S01]  /*0430*/  VIADD R9, R7, UR7 ;  /* 0x0000000707097c36 */ /* 0x000fe20008000000 */
[----:B------:R-:W-:Y:S02]  /*0440*/  BSSY.RECONVERGENT B2, `(.L_x_1513) ;  /* 0x0000046000027945 */ /* 0x000fe40003800200 */
[----:B------:R-:W-:Y:S02]  /*0450*/  I2FP.F32.U32 R3, R2 ;  /* 0x0000000200037245 */ /* 0x000fe40000201000 */
[----:B------:R-:W-:-:S03]  /*0460*/  LEA R9, R9, UR6, 0x3 ;  /* 0x0000000609097c11 */ /* 0x000fc6000f8e18ff */
[----:B------:R-:W-:Y:S02]  /*0470*/  FMUL R8, R3, R6 ;  /* 0x0000000603087220 */ /* 0x000fe40000400000 */
[----:B------:R1:W2:Y:S02]  /*0480*/  LDS R10, [R9] ;  /* 0x00000000090a7984 */ /* 0x0002a40000000800 */
[C---:B------:R-:W-:Y:S01]  /*0490*/  FMUL R2, R8.reuse, 0.63661974668502807617 ;  /* 0x3f22f98308027820 */ /* 0x040fe20000400000 */
[----:B------:R-:W-:-:S05]  /*04a0*/  FSETP.GE.AND P0, PT, |R8|, 105615, PT ;  /* 0x47ce47800800780b */ /* 0x000fca0003f06200 */
[----:B------:R-:W3:Y:S02]  /*04b0*/  F2I.NTZ R2, R2 ;  /* 0x0000000200027305 */ /* 0x000ee40000203100 */
[----:B---3--:R-:W-:-:S05]  /*04c0*/  I2FP.F32.S32 R11, R2 ;  /* 0x00000002000b7245 */ /* 0x008fca0000201400 */
[----:B------:R-:W-:-:S04]  /*04d0*/  FFMA R12, R11, -1.5707962512969970703, R8 ;  /* 0xbfc90fda0b0c7823 */ /* 0x000fc80000000008 */
[----:B------:R-:W-:-:S04]  /*04e0*/  FFMA R12, R11, -7.5497894158615963534e-08, R12 ;  /* 0xb3a221680b0c7823 */ /* 0x000fc8000000000c */
[----:B------:R-:W-:Y:S01]  /*04f0*/  FFMA R11, R11, -5.3903029534742383927e-15, R12 ;  /* 0xa7c234c50b0b7823 */ /* 0x000fe2000000000c */
[----:B------:R-:W-:-:S03]  /*0500*/  IMAD.MOV.U32 R12, RZ, RZ, R2 ;  /* 0x000000ffff0c7224 */ /* 0x000fc600078e0002 */
[----:B------:R-:W-:Y:S01]  /*0510*/  IMAD.MOV.U32 R3, RZ, RZ, R11 ;  /* 0x000000ffff037224 */ /* 0x000fe200078e000b */
[----:B-12---:R-:W-:Y:S06]  /*0520*/  @!P0 BRA `(.L_x_1514) ;  /* 0x0000000000dc8947 */ /* 0x006fec0003800000 */
[----:B------:R-:W-:-:S13]  /*0530*/  FSETP.NEU.AND P0, PT, |R8|, +INF , PT ;  /* 0x7f8000000800780b */ /* 0x000fda0003f0d200 */
[----:B------:R-:W-:Y:S01]  /*0540*/  @!P0 FMUL R3, RZ, R8 ;  /* 0x00000008ff038220 */ /* 0x000fe20000400000 */
[----:B------:R-:W-:Y:S01]  /*0550*/  @!P0 IMAD.MOV.U32 R2, RZ, RZ, RZ ;  /* 0x000000ffff028224 */ /* 0x000fe200078e00ff */
[----:B------:R-:W-:Y:S06]  /*0560*/  @!P0 BRA `(.L_x_1514) ;  /* 0x0000000000cc8947 */ /* 0x000fec0003800000 */
[----:B------:R-:W-:Y:S01]  /*0570*/  IMAD.SHL.U32 R3, R8, 0x100, RZ ;  /* 0x0000010008037824 */ /* 0x000fe200078e00ff */
[----:B------:R-:W1:Y:S01]  /*0580*/  LDCU.64 UR12, c[0x4][URZ] ;  /* 0x01000000ff0c77ac */ /* 0x000e620008000a00 */
[----:B------:R-:W-:Y:S02]  /*0590*/  IMAD.MOV.U32 R16, RZ, RZ, RZ ;  /* 0x000000ffff107224 */ /* 0x000fe400078e00ff */
[----:B------:R-:W-:Y:S01]  /*05a0*/  IMAD.MOV.U32 R2, RZ, RZ, R1 ;  /* 0x000000ffff027224 */ /* 0x000fe200078e0001 */
[----:B------:R-:W-:Y:S01]  /*05b0*/  LOP3.LUT R13, R3, 0x80000000, RZ, 0xfc, !PT ;  /* 0x80000000030d7812 */ /* 0x000fe200078efcff */
[----:B------:R-:W-:Y:S01]  /*05c0*/  UMOV UR5, URZ ;  /* 0x000000ff00057c82 */ /* 0x000fe20008000000 */
[----:B------:R-:W-:-:S05]  /*05d0*/  UMOV UR4, URZ ;  /* 0x000000ff00047c82 */ /* 0x000fca0008000000 */
.L_x_1515:
[----:B-1----:R-:W-:Y:S02]  /*05e0*/  IMAD.U32 R18, RZ, RZ, UR12 ;  /* 0x0000000cff127e24 */ /* 0x002fe4000f8e00ff */
[----:B------:R-:W-:-:S05]  /*05f0*/  IMAD.U32 R19, RZ, RZ, UR13 ;  /* 0x0000000dff137e24 */ /* 0x000fca000f8e00ff */
[----:B------:R-:W2:Y:S01]  /*0600*/  LDG.E.CONSTANT R14, desc[UR10][R18.64] ;  /* 0x0000000a120e7981 */ /* 0x000ea2000c1e9900 */
[----:B------:R-:W-:Y:S02]  /*0610*/  UIADD3 UR12, UP0, UPT, UR12, 0x4, URZ ;  /* 0x000000040c0c7890 */ /* 0x000fe4000ff1e0ff */
[----:B------:R-:W-:Y:S02]  /*0620*/  UIADD3 UR4, UPT, UPT, UR4, 0x1, URZ ;  /* 0x0000000104047890 */ /* 0x000fe4000fffe0ff */
[----:B------:R-:W-:Y:S02]  /*0630*/  UIADD3.X UR13, UPT, UPT, URZ, UR13, URZ, UP0, !UPT ;  /* 0x0000000dff0d7290 */ /* 0x000fe400087fe4ff */
[----:B------:R-:W-:Y:S01]  /*0640*/  UISETP.NE.AND UP0, UPT, UR4, 0x6, UPT ;  /* 0x000000060400788c */ /* 0x000fe2000bf05270 */
[----:B--2---:R-:W-:-:S03]  /*0650*/  IMAD.WIDE.U32 R14, R14, R13, RZ ;  /* 0x0000000d0e0e7225 */ /* 0x004fc600078e00ff */
[----:B------:R-:W-:-:S04]  /*0660*/  IADD3 R3, P0, PT, R14, R16, RZ ;  /* 0x000000100e037210 */ /* 0x000fc80007f1e0ff */
[----:B------:R-:W-:Y:S01]  /*0670*/  IADD3.X R16, PT, PT, R15, UR5, RZ, P0, !PT ;  /* 0x000000050f107c10 */ /* 0x000fe200087fe4ff */
[----:B------:R1:W-:Y:S02]  /*0680*/  STL [R2], R3 ;  /* 0x0000000302007387 */ /* 0x0003e40000100800 */
[----:B-1----:R-:W-:Y:S01]  /*0690*/  VIADD R2, R2, 0x4 ;  /* 0x0000000402027836 */ /* 0x002fe20000000000 */
[----:B------:R-:W-:Y:S06]  /*06a0*/  BRA.U UP0, `(.L_x_1515) ;  /* 0xfffffffd00cc7547 */ /* 0x000fec000b83ffff */
        /* <DEDUP_REMOVED lines=14> */
[----:B---3--:R-:W-:Y:S02]  /*0790*/  @P0 SHF.L.W.U32.HI R3, R14, R13, R3 ;  /* 0x0000000d0e030219 */ /* 0x008fe40000010e03 */
[----:B------:R-:W-:Y:S02]  /*07a0*/  ISETP.GE.AND P0, PT, R8, RZ, PT ;  /* 0x000000ff0800720c */ /* 0x000fe40003f06270 */
[C-C-:B------:R-:W-:Y:S01]  /*07b0*/  SHF.L.W.U32.HI R13, R3.reuse, 0x2, R2.reuse ;  /* 0x00000002030d7819 */ /* 0x140fe20000010e02 */
[----:B------:R-:W-:Y:S01]  /*07c0*/  IMAD.SHL.U32 R3, R3, 0x4, RZ ;  /* 0x0000000403037824 */ /* 0x000fe200078e00ff */
[----:B------:R-:W-:Y:S02]  /*07d0*/  SHF.R.U32.HI R2, RZ, 0x1e, R2 ;  /* 0x0000001eff027819 */ /* 0x000fe40000011602 */
[----:B------:R-:W-:-:S02]  /*07e0*/  SHF.R.S32.HI R14, RZ, 0x1f, R13 ;  /* 0x0000001fff0e7819 */ /* 0x000fc4000001140d */
[C---:B------:R-:W-:Y:S02]  /*07f0*/  LEA.HI R2, R13.reuse, R2, RZ, 0x1 ;  /* 0x000000020d027211 */ /* 0x040fe400078f08ff */
[C---:B------:R-:W-:Y:S02]  /*0800*/  LOP3.LUT R18, R14.reuse, R3, RZ, 0x3c, !PT ;  /* 0x000000030e127212 */ /* 0x040fe400078e3cff */
[----:B------:R-:W-:Y:S02]  /*0810*/  LOP3.LUT R19, R14, R13, RZ, 0x3c, !PT ;  /* 0x0000000d0e137212 */ /* 0x000fe400078e3cff */
[----:B------:R-:W-:-:S04]  /*0820*/  LOP3.LUT R3, R13, R8, RZ, 0x3c, !PT ;  /* 0x000000080d037212 */ /* 0x000fc800078e3cff */
[----:B------:R-:W2:Y:S01]  /*0830*/  I2F.F64.S64 R18, R18 ;  /* 0x0000001200127312 */ /* 0x000ea20000301c00 */
[----:B------:R-:W-:Y:S01]  /*0840*/  ISETP.GE.AND P1, PT, R3, RZ, PT ;  /* 0x000000ff0300720c */ /* 0x000fe20003f26270 */
[----:B------:R-:W-:-:S04]  /*0850*/  IMAD.MOV R3, RZ, RZ, -R2 ;  /* 0x000000ffff037224 */ /* 0x000fc800078e0a02 */
[----:B------:R-:W-:Y:S01]  /*0860*/  @!P0 IMAD.MOV.U32 R2, RZ, RZ, R3 ;  /* 0x000000ffff028224 */ /* 0x000fe200078e0003 */
[----:B--2---:R-:W-:-:S10]  /*0870*/  DMUL R14, R18, UR4 ;  /* 0x00000004120e7c28 */ /* 0x004fd40008000000 */
[----:B------:R-:W2:Y:S02]  /*0880*/  F2F.F32.F64 R14, R14 ;  /* 0x0000000e000e7310 */ /* 0x000ea40000301000 */
[----:B-12---:R-:W-:-:S07]  /*0890*/  FSEL R3, -R14, R14, !P1 ;  /* 0x0000000e0e037208 */ /* 0x006fce0004800100 */
.L_x_1514:
[----:B0-----:R-:W-:Y:S05]  /*08a0*/  BSYNC.RECONVERGENT B2 ;  /* 0x0000000000027941 */ /* 0x001fea0003800200 */
.L_x_1513:
[----:B------:R0:W1:Y:S01]  /*08b0*/  LDS R13, [R9+0x4] ;  /* 0x00000400090d7984 */ /* 0x0000620000000800 */
[C---:B------:R-:W-:Y:S01]  /*08c0*/  LOP3.LUT R15, R2.reuse, 0x1, RZ, 0xc0, !PT ;  /* 0x00000001020f7812 */ /* 0x040fe200078ec0ff */
[----:B------:R-:W-:Y:S02]  /*08d0*/  IMAD.MOV.U32 R14, RZ, RZ, 0x37cbac00 ;  /* 0x37cbac00ff0e7424 */ /* 0x000fe400078e00ff */
[----:B------:R-:W-:Y:S01]  /*08e0*/  FMUL R17, R3, R3 ;  /* 0x0000000303117220 */ /* 0x000fe20000400000 */
[----:B------:R-:W-:Y:S01]  /*08f0*/  VIADD R2, R2, 0x1 ;  /* 0x0000000102027836 */ /* 0x000fe20000000000 */
[----:B------:R-:W-:Y:S01]  /*0900*/  ISETP.NE.U32.AND P0, PT, R15, 0x1, PT ;  /* 0x000000010f00780c */ /* 0x000fe20003f05070 */
[----:B------:R-:W-:Y:S02]  /*0910*/  IMAD.MOV.U32 R15, RZ, RZ, 0x3c0885e4 ;  /* 0x3c0885e4ff0f7424 */ /* 0x000fe400078e00ff */
[----:B------:R-:W-:Y:S01]  /*0920*/  FFMA R16, R17, R14, -0.0013887860113754868507 ;  /* 0xbab607ed11107423 */ /* 0x000fe2000000000e */
[----:B------:R-:W-:Y:S01]  /*0930*/  IMAD.MOV.U32 R20, RZ, RZ, 0x3e2aaaa8 ;  /* 0x3e2aaaa8ff147424 */ /* 0x000fe200078e00ff */
[----:B------:R-:W-:Y:S01]  /*0940*/  LOP3.LUT P1, RZ, R2, 0x2, RZ, 0xc0, !PT ;  /* 0x0000000202ff7812 */ /* 0x000fe2000782c0ff */
[----:B------:R-:W-:Y:S01]  /*0950*/  BSSY.RECONVERGENT B2, `(.L_x_1516) ;  /* 0x0000041000027945 */ /* 0x000fe20003800200 */
[----:B------:R-:W-:-:S02]  /*0960*/  FSEL R18, R15, 0.041666727513074874878, !P0 ;  /* 0x3d2aaabb0f127808 */ /* 0x000fc40004000000 */
[----:B------:R-:W-:Y:S02]  /*0970*/  FSEL R16, R16, -0.00019574658654164522886, P0 ;  /* 0xb94d415310107808 */ /* 0x000fe40000000000 */
[----:B------:R-:W-:Y:S02]  /*0980*/  FSEL R19, -R20, -0.4999999701976776123, !P0 ;  /* 0xbeffffff14137808 */ /* 0x000fe40004000100 */
[----:B------:R-:W-:Y:S01]  /*0990*/  FSEL R2, R3, 1, !P0 ;  /* 0x3f80000003027808 */ /* 0x000fe20004000000 */
[----:B------:R-:W-:Y:S01]  /*09a0*/  FFMA R16, R17, R16, R18 ;  /* 0x0000001011107223 */ /* 0x000fe20000000012 */
[----:B------:R-:W-:-:S03]  /*09b0*/  FSETP.GE.AND P0, PT, |R8|, 105615, PT ;  /* 0x47ce47800800780b */ /* 0x000fc60003f06200 */
[C---:B------:R-:W-:Y:S01]  /*09c0*/  FFMA R16, R17.reuse, R16, R19 ;  /* 0x0000001011107223 */ /* 0x040fe20000000013 */
[----:B------:R-:W-:Y:S01]  /*09d0*/  FFMA R17, R17, R2, RZ ;  /* 0x0000000211117223 */ /* 0x000fe200000000ff */
[----:B------:R-:W-:-:S03]  /*09e0*/  IMAD.MOV.U32 R19, RZ, RZ, R12 ;  /* 0x000000ffff137224 */ /* 0x000fc600078e000c */
[----:B------:R-:W-:Y:S01]  /*09f0*/  FFMA R23, R17, R16, R2 ;  /* 0x0000001011177223 */ /* 0x000fe20000000002 */
[----:B------:R-:W-:-:S03]  /*0a00*/  IMAD.MOV.U32 R2, RZ, RZ, R11 ;  /* 0x000000ffff027224 */ /* 0x000fc600078e000b */
[----:B------:R-:W-:Y:S01]  /*0a10*/  @P1 FADD R23, RZ, -R23 ;  /* 0x80000017ff171221 */ /* 0x000fe20000000000 */
[----:B0-----:R-:W-:Y:S06]  /*0a20*/  @!P0 BRA `(.L_x_1517) ;  /* 0x0000000000cc8947 */ /* 0x001fec0003800000 */
[----:B------:R-:W-:-:S13]  /*0a30*/  FSETP.NEU.AND P0, PT, |R8|, +INF , PT ;  /* 0x7f8000000800780b */ /* 0x000fda0003f0d200 */
[----:B------:R-:W-:Y:S01]  /*0a40*/  @!P0 FMUL R2, RZ, R8 ;  /* 0x00000008ff028220 */ /* 0x000fe20000400000 */
[----:B------:R-:W-:Y:S01]  /*0a50*/  @!P0 IMAD.MOV.U32 R19, RZ, RZ, RZ ;  /* 0x000000ffff138224 */ /* 0x000fe200078e00ff */
[----:B------:R-:W-:Y:S06]  /*0a60*/  @!P0 BRA `(.L_x_1517) ;  /* 0x0000000000bc8947 */ /* 0x000fec0003800000 */
[----:B------:R-:W0:Y:S01]  /*0a70*/  LDC.64 R2, c[0x4][RZ] ;  /* 0x01000000ff027b82 */ /* 0x000e220000000a00 */
[----:B------:R-:W-:Y:S01]  /*0a80*/  IMAD.SHL.U32 R16, R8, 0x100, RZ ;  /* 0x0000010008107824 */ /* 0x000fe200078e00ff */
[----:B------:R-:W-:Y:S01]  /*0a90*/  UMOV UR4, URZ ;  /* 0x000000ff00047c82 */ /* 0x000fe20008000000 */
[----:B------:R-:W-:Y:S02]  /*0aa0*/  IMAD.MOV.U32 R21, RZ, RZ, RZ ;  /* 0x000000ffff157224 */ /* 0x000fe400078e00ff */
[----:B------:R-:W-:Y:S01]  /*0ab0*/  IMAD.MOV.U32 R22, RZ, RZ, RZ ;  /* 0x000000ffff167224 */ /* 0x000fe200078e00ff */
[----:B------:R-:W-:-:S07]  /*0ac0*/  LOP3.LUT R27, R16, 0x80000000, RZ, 0xfc, !PT ;  /* 0x80000000101b7812 */ /* 0x000fce00078efcff */
.L_x_1518:
[----:B0-----:R-:W-:-:S06]  /*0ad0*/  IMAD.WIDE.U32 R16, R22, 0x4, R2 ;  /* 0x0000000416107825 */ /* 0x001fcc00078e0002 */
[----:B--2---:R-:W2:Y:S01]  /*0ae0*/  LDG.E.CONSTANT R16, desc[UR10][R16.64] ;  /* 0x0000000a10107981 */ /* 0x004ea2000c1e9900 */
[C---:B------:R-:W-:Y:S02]  /*0af0*/  IMAD R24, R22.reuse, 0x4, R1 ;  /* 0x0000000416187824 */ /* 0x040fe400078e0201 */
[----:B------:R-:W-:-:S05]  /*0b00*/  VIADD R22, R22, 0x1 ;  /* 0x0000000116167836 */ /* 0x000fca0000000000 */
[----:B------:R-:W-:Y:S01]  /*0b10*/  ISETP.NE.AND P0, PT, R22, 0x6, PT ;  /* 0x000000061600780c */ /* 0x000fe20003f05270 */
[----:B--2---:R-:W-:-:S03]  /*0b20*/  IMAD.WIDE.U32 R18, R16, R27, RZ ;  /* 0x0000001b10127225 */ /* 0x004fc600078e00ff */
[----:B------:R-:W-:-:S04]  /*0b30*/  IADD3 R25, P1, PT, R18, R21, RZ ;  /* 0x0000001512197210 */ /* 0x000fc80007f3e0ff */
[----:B------:R-:W-:Y:S01]  /*0b40*/  IADD3.X R21, PT, PT, R19, UR4, RZ, P1, !PT ;  /* 0x0000000413157c10 */ /* 0x000fe20008ffe4ff */
[----:B------:R2:W-:Y:S04]  /*0b50*/  STL [R24], R25 ;  /* 0x0000001918007387 */ /* 0x0005e80000100800 */
[----:B------:R-:W-:Y:S05]  /*0b60*/  @P0 BRA `(.L_x_1518) ;  /* 0xfffffffc00d80947 */ /* 0x000fea000383ffff */
        /* <DEDUP_REMOVED lines=12> */
[----:B------:R-:W-:Y:S01]  /*0c30*/  UMOV UR5, 0x3bf921fb ;  /* 0x3bf921fb00057882 */ /* 0x000fe20000000000 */
[----:B------:R-:W-:-:S02]  /*0c40*/  ISETP.GE.AND P1, PT, R8, RZ, PT ;  /* 0x000000ff0800720c */ /* 0x000fc40003f26270 */
[-C--:B---3--:R-:W-:Y:S02]  /*0c50*/  @P0 SHF.L.W.U32.HI R18, R3, R16.reuse, R18 ;  /* 0x0000001003120219 */ /* 0x088fe40000010e12 */
[----:B----4-:R-:W-:-:S04]  /*0c60*/  @P0 SHF.L.W.U32.HI R3, R2, R16, R3 ;  /* 0x0000001002030219 */ /* 0x010fc80000010e03 */
[C-C-:B------:R-:W-:Y:S01]  /*0c70*/  SHF.L.W.U32.HI R19, R3.reuse, 0x2, R18.reuse ;  /* 0x0000000203137819 */ /* 0x140fe20000010e12 */
[----:B------:R-:W-:Y:S01]  /*0c80*/  IMAD.SHL.U32 R3, R3, 0x4, RZ ;  /* 0x0000000403037824 */ /* 0x000fe200078e00ff */
[----:B------:R-:W-:Y:S02]  /*0c90*/  SHF.R.U32.HI R18, RZ, 0x1e, R18 ;  /* 0x0000001eff127819 */ /* 0x000fe40000011612 */
[----:B------:R-:W-:Y:S02]  /*0ca0*/  SHF.R.S32.HI R16, RZ, 0x1f, R19 ;  /* 0x0000001fff107819 */ /* 0x000fe40000011413 */
[----:B0-----:R-:W-:Y:S02]  /*0cb0*/  LOP3.LUT R21, R19, R8, RZ, 0x3c, !PT ;  /* 0x0000000813157212 */ /* 0x001fe400078e3cff */
[C---:B------:R-:W-:Y:S02]  /*0cc0*/  LOP3.LUT R2, R16.reuse, R3, RZ, 0x3c, !PT ;  /* 0x0000000310027212 */ /* 0x040fe400078e3cff */
[----:B------:R-:W-:-:S02]  /*0cd0*/  LOP3.LUT R3, R16, R19, RZ, 0x3c, !PT ;  /* 0x0000001310037212 */ /* 0x000fc400078e3cff */
        /* <DEDUP_REMOVED lines=8> */
.L_x_1517:
[----:B------:R-:W-:Y:S05]  /*0d60*/  BSYNC.RECONVERGENT B2 ;  /* 0x0000000000027941 */ /* 0x000fea0003800200 */
.L_x_1516:
        /* <DEDUP_REMOVED lines=13> */
[----:B------:R-:W-:Y:S01]  /*0e40*/  FFMA R16, R3, R16, R19 ;  /* 0x0000001003107223 */ /* 0x000fe20000000013 */
[----:B------:R-:W-:-:S03]  /*0e50*/  IMAD.MOV.U32 R19, RZ, RZ, R12 ;  /* 0x000000ffff137224 */ /* 0x000fc600078e000c */
[----:B------:R-:W-:-:S04]  /*0e60*/  FFMA R2, R17, R16, R2 ;  /* 0x0000001011027223 */ /* 0x000fc80000000002 */
[----:B------:R-:W-:-:S04]  /*0e70*/  @P1 FADD R2, RZ, -R2 ;  /* 0x80000002ff021221 */ /* 0x000fc80000000000 */
[----:B-1----:R-:W-:Y:S01]  /*0e80*/  FMUL R21, R13, R2 ;  /* 0x000000020d157220 */ /* 0x002fe20000400000 */
[----:B------:R-:W-:-:S03]  /*0e90*/  IMAD.MOV.U32 R2, RZ, RZ, R11 ;  /* 0x000000ffff027224 */ /* 0x000fc600078e000b */
[----:B------:R-:W-:Y:S01]  /*0ea0*/  FFMA R21, R10, R23, -R21 ;  /* 0x000000170a157223 */ /* 0x000fe20000000815 */
[----:B------:R-:W-:Y:S06]  /*0eb0*/  @!P0 BRA `(.L_x_1520) ;  /* 0x0000000000c88947 */ /* 0x000fec0003800000 */
[----:B------:R-:W-:-:S13]  /*0ec0*/  FSETP.NEU.AND P0, PT, |R8|, +INF , PT ;  /* 0x7f8000000800780b */ /* 0x000fda0003f0d200 */
[----:B------:R-:W-:Y:S01]  /*0ed0*/  @!P0 FMUL R2, RZ, R8 ;  /* 0x00000008ff028220 */ /* 0x000fe20000400000 */
[----:B------:R-:W-:Y:S01]  /*0ee0*/  @!P0 IMAD.MOV.U32 R19, RZ, RZ, RZ ;  /* 0x000000ffff138224 */ /* 0x000fe200078e00ff */
[----:B------:R-:W-:Y:S06]  /*0ef0*/  @!P0 BRA `(.L_x_1520) ;  /* 0x0000000000b88947 */ /* 0x000fec0003800000 */
[----:B------:R-:W0:Y:S01]  /*0f00*/  LDC.64 R2, c[0x4][RZ] ;  /* 0x01000000ff027b82 */ /* 0x000e220000000a00 */
[----:B------:R-:W-:Y:S01]  /*0f10*/  IMAD.SHL.U32 R16, R8, 0x100, RZ ;  /* 0x0000010008107824 */ /* 0x000fe200078e00ff */
[----:B------:R-:W-:Y:S01]  /*0f20*/  CS2R R22, SRZ ;  /* 0x0000000000167805 */ /* 0x000fe2000001ff00 */
[----:B------:R-:W-:-:S03]  /*0f30*/  UMOV UR4, URZ ;  /* 0x000000ff00047c82 */ /* 0x000fc60008000000 */
[----:B------:R-:W-:-:S07]  /*0f40*/  LOP3.LUT R27, R16, 0x80000000, RZ, 0xfc, !PT ;  /* 0x80000000101b7812 */ /* 0x000fce00078efcff */
.L_x_1521:
[----:B0-----:R-:W-:-:S06]  /*0f50*/  IMAD.WIDE.U32 R16, R23, 0x4, R2 ;  /* 0x0000000417107825 */ /* 0x001fcc00078e0002 */
[----:B------:R-:W3:Y:S01]  /*0f60*/  LDG.E.CONSTANT R16, desc[UR10][R16.64] ;  /* 0x0000000a10107981 */ /* 0x000ee2000c1e9900 */
[C---:B-12---:R-:W-:Y:S02]  /*0f70*/  IMAD R24, R23.reuse, 0x4, R1 ;  /* 0x0000000417187824 */ /* 0x046fe400078e0201 */
[----:B------:R-:W-:-:S05]  /*0f80*/  VIADD R23, R23, 0x1 ;  /* 0x0000000117177836 */ /* 0x000fca0000000000 */
[----:B------:R-:W-:Y:S01]  /*0f90*/  ISETP.NE.AND P0, PT, R23, 0x6, PT ;  /* 0x000000061700780c */ /* 0x000fe20003f05270 */
[----:B---3--:R-:W-:-:S03]  /*0fa0*/  IMAD.WIDE.U32 R18, R16, R27, RZ ;  /* 0x0000001b10127225 */ /* 0x008fc600078e00ff */
        /* <DEDUP_REMOVED lines=35> */
.L_x_1520:
[----:B------:R-:W-:Y:S05]  /*11e0*/  BSYNC.RECONVERGENT B2 ;  /* 0x0000000000027941 */ /* 0x000fea0003800200 */
.L_x_1519:
        /* <DEDUP_REMOVED lines=27> */
[----:B-12---:R-:W-:-:S07]  /*13a0*/  LOP3.LUT R25, R10, 0x80000000, RZ, 0xfc, !PT ;  /* 0x800000000a197812 */ /* 0x006fce00078efcff */
.L_x_1524:
[----:B0-----:R-:W-:-:S06]  /*13b0*/  IMAD.WIDE.U32 R10, R19, 0x4, R2 ;  /* 0x00000004130a7825 */ /* 0x001fcc00078e0002 */
[----:B------:R-:W2:Y:S01]  /*13c0*/  LDG.E.CONSTANT R10, desc[UR10][R10.64] ;  /* 0x0000000a0a0a7981 */ /* 0x000ea2000c1e9900 */
[C---:B-1----:R-:W-:Y:S02]  /*13d0*/  IMAD R22, R19.reuse, 0x4, R1 ;  /* 0x0000000413167824 */ /* 0x042fe400078e0201 */
        /* <DEDUP_REMOVED lines=30> */
[----:B0-----:R-:W-:Y:S02]  /*15c0*/  LEA.HI R12, R11, R10, RZ, 0x1 ;  /* 0x0000000a0b0c7211 */ /* 0x001fe400078f08ff */
[----:B------:R-:W-:Y:S02]  /*15d0*/  ISETP.GE.AND P0, PT, R8, RZ, PT ;  /* 0x000000ff0800720c */ /* 0x000fe40003f06270 */
[----:B------:R-:W0:Y:S01]  /*15e0*/  I2F.F64.S64 R2, R2 ;  /* 0x0000000200027312 */ /* 0x000e220000301c00 */
[----:B------:R-:W-:-:S04]  /*15f0*/  IMAD.MOV R8, RZ, RZ, -R12 ;  /* 0x000000ffff087224 */ /* 0x000fc800078e0a0c */
[----:B------:R-:W-:Y:S01]  /*1600*/  @!P1 IMAD.MOV.U32 R12, RZ, RZ, R8 ;  /* 0x000000ffff0c9224 */ /* 0x000fe200078e0008 */
[----:B0-----:R-:W-:-:S10]  /*1610*/  DMUL R16, R2, UR4 ;  /* 0x0000000402107c28 */ /* 0x001fd40008000000 */
[----:B------:R-:W0:Y:S02]  /*1620*/  F2F.F32.F64 R16, R16 ;  /* 0x0000001000107310 */ /* 0x000e240000301000 */
[----:B0-----:R-:W-:-:S07]  /*1630*/  FSEL R11, -R16, R16, !P0 ;  /* 0x00000010100b7208 */ /* 0x001fce0004000100 */
.L_x_1523:
[----:B------:R-:W-:Y:S05]  /*1640*/  BSYNC.RECONVERGENT B2 ;  /* 0x0000000000027941 */ /* 0x000fea0003800200 */
.L_x_1522:
[----:B------:R-:W-:Y:S01]  /*1650*/  LEA R8, R7, UR6, 0x3 ;  /* 0x0000000607087c11 */ /* 0x000fe2000f8e18ff */
[----:B------:R-:W-:Y:S01]  /*1660*/  FMUL R10, R11, R11 ;  /* 0x0000000b0b0a7220 */ /* 0x000fe20000400000 */
[C---:B------:R-:W-:Y:S01]  /*1670*/  LOP3.LUT R16, R12.reuse, 0x1, RZ, 0xc0, !PT ;  /* 0x000000010c107812 */ /* 0x040fe200078ec0ff */
[----:B------:R-:W-:Y:S02]  /*1680*/  VIADD R12, R12, 0x1 ;  /* 0x000000010c0c7836 */ /* 0x000fe40000000000 */
[----:B------:R-:W0:Y:S01]  /*1690*/  LDS.64 R2, [R8] ;  /* 0x0000000008027984 */ /* 0x000e220000000a00 */
[----:B------:R-:W-:Y:S01]  /*16a0*/  ISETP.NE.U32.AND P0, PT, R16, 0x1, PT ;  /* 0x000000011000780c */ /* 0x000fe20003f05070 */
[----:B------:R-:W-:Y:S01]  /*16b0*/  FFMA R14, R10, R14, -0.0013887860113754868507 ;  /* 0xbab607ed0a0e7423 */ /* 0x000fe2000000000e */
[----:B------:R-:W-:Y:S02]  /*16c0*/  LOP3.LUT P1, RZ, R12, 0x2, RZ, 0xc0, !PT ;  /* 0x000000020cff7812 */ /* 0x000fe4000782c0ff */
[----:B------:R-:W-:-:S02]  /*16d0*/  FSEL R17, R15, 0.041666727513074874878, !P0 ;  /* 0x3d2aaabb0f117808 */ /* 0x000fc40004000000 */
[----:B------:R-:W-:Y:S02]  /*16e0*/  FSEL R15, R14, -0.00019574658654164522886, P0 ;  /* 0xb94d41530e0f7808 */ /* 0x000fe40000000000 */
        /* <DEDUP_REMOVED lines=8> */
[----:B0-----:R-:W-:-:S03]  /*1770*/  FADD R10, -R21, R2 ;  /* 0x00000002150a7221 */ /* 0x001fc60000000100 */
[C-C-:B------:R-:W-:Y:S01]  /*1780*/  FADD R11, -R18.reuse, R3.reuse ;  /* 0x00000003120b7221 */ /* 0x140fe20000000100 */
[----:B------:R-:W-:Y:S01]  /*1790*/  FADD R2, R21, R2 ;  /* 0x0000000215027221 */ /* 0x000fe20000000000 */
[----:B------:R-:W-:-:S03]  /*17a0*/  FADD R3, R18, R3 ;  /* 0x0000000312037221 */ /* 0x000fc60000000000 */
[----:B------:R3:W-:Y:S04]  /*17b0*/  STS.64 [R9], R10 ;  /* 0x0000000a09007388 */ /* 0x0007e80000000a00 */
[----:B------:R3:W-:Y:S02]  /*17c0*/  STS.64 [R8], R2 ;  /* 0x0000000208007388 */ /* 0x0007e40000000a00 */
.L_x_1512:
[----:B0-----:R-:W-:Y:S05]  /*17d0*/  BSYNC.RECONVERGENT B0 ;  /* 0x0000000000007941 */ /* 0x001fea0003800200 */
.L_x_1511:
[----:B------:R-:W-:-:S05]  /*17e0*/  VIADD R7, R7, UR9 ;  /* 0x0000000907077c36 */ /* 0x000fca0008000000 */
[----:B------:R-:W-:-:S13]  /*17f0*/  ISETP.GE.U32.AND P0, PT, R7, 0x400, PT ;  /* 0x000004000700780c */ /* 0x000fda0003f06070 */
[----:B------:R-:W-:Y:S05]  /*1800*/  @!P0 BRA `(.L_x_1525) ;  /* 0xffffffe800f48947 */ /* 0x000fea000383ffff */
[----:B------:R-:W-:Y:S05]  /*1810*/  BSYNC.RECONVERGENT B1 ;  /* 0x0000000000017941 */ /* 0x000fea0003800200 */
.L_x_1510:
[----:B------:R-:W-:Y:S01]  /*1820*/  BAR.SYNC.DEFER_BLOCKING 0x0 ;  /* 0x0000000000007b1d */ /* 0x000fe20000010000 */
[----:B------:R-:W-:-:S05]  /*1830*/  UISETP.GE.U32.AND UP0, UPT, UR7, 0x200, UPT ;  /* 0x000002000700788c */ /* 0x000fca000bf06070 */
[----:B------:R-:W-:-:S04]  /*1840*/  UMOV UR7, UR8 ;  /* 0x0000000800077c82 */ /* 0x000fc80008000000 */
[----:B------:R-:W-:Y:S05]  /*1850*/  BRA.U !UP0, `(.L_x_1526) ;  /* 0xffffffe908947547 */ /* 0x000fea000b83ffff */
[----:B------:R-:W0:Y:S01]  /*1860*/  LDS.64 R6, [R5] ;  /* 0x0000000005067984 */ /* 0x000e220000000a00 */
[----:B---3--:R-:W3:Y:S02]  /*1870*/  LDC.64 R2, c[0x0][0x388] ;  /* 0x0000e200ff027b82 */ /* 0x008ee40000000a00 */
[----:B---3--:R-:W-:-:S05]  /*1880*/  IMAD.WIDE.U32 R2, R4, 0x8, R2 ;  /* 0x0000000804027825 */ /* 0x008fca00078e0002 */
[----:B0-----:R-:W-:Y:S01]  /*1890*/  STG.E.64 desc[UR10][R2.64], R6 ;  /* 0x0000000602007986 */ /* 0x001fe2000c101b0a */
[----:B------:R-:W-:Y:S05]  /*18a0*/  EXIT ;  /* 0x000000000000794d */ /* 0x000fea0003800000 */
        .weak           $__internal_4_$__cuda_sm3x_div_rn_noftz_f32_slowpath
        .type           $__internal_4_$__cuda_sm3x_div_rn_noftz_f32_slowpath,@function
        .size           $__internal_4_$__cuda_sm3x_div_rn_noftz_f32_slowpath,(.L_x_1672 - $__internal_4_$__cuda_sm3x_div_rn_noftz_f32_slowpath)
$__internal_4_$__cuda_sm3x_div_rn_noftz_f32_slowpath:
[----:B------:R-:W-:-:S04]  /*18b0*/  SHF.R.U32.HI R2, RZ, 0x17, R8 ;  /* 0x00000017ff027819 */ /* 0x000fc80000011608 */
[----:B------:R-:W-:-:S05]  /*18c0*/  LOP3.LUT R12, R2, 0xff, RZ, 0xc0, !PT ;  /* 0x000000ff020c7812 */ /* 0x000fca00078ec0ff */
[----:B------:R-:W-:-:S05]  /*18d0*/  VIADD R9, R12, 0xffffffff ;  /* 0xffffffff0c097836 */ /* 0x000fca0000000000 */
[----:B------:R-:W-:-:S13]  /*18e0*/  ISETP.GT.U32.AND P0, PT, R9, 0xfd, PT ;  /* 0x000000fd0900780c */ /* 0x000fda0003f04070 */
[----:B------:R-:W-:Y:S01]  /*18f0*/  @!P0 IMAD.MOV.U32 R7, RZ, RZ, RZ ;  /* 0x000000ffff078224 */ /* 0x000fe200078e00ff */
[----:B------:R-:W-:Y:S06]  /*1900*/  @!P0 BRA `(.L_x_1527) ;  /* 0x0000000000408947 */ /* 0x000fec0003800000 */
[----:B------:R-:W-:Y:S01]  /*1910*/  FSETP.GTU.FTZ.AND P0, PT, |R8|, +INF , PT ;  /* 0x7f8000000800780b */ /* 0x000fe20003f1c200 */
[----:B------:R-:W-:-:S12]  /*1920*/  IMAD.MOV.U32 R2, RZ, RZ, R8 ;  /* 0x000000ffff027224 */ /* 0x000fd800078e0008 */
[----:B------:R-:W-:Y:S05]  /*1930*/  @P0 BRA `(.L_x_1528) ;  /* 0x0000000400280947 */ /* 0x000fea0003800000 */
[----:B------:R-:W-:-:S05]  /*1940*/  IMAD.MOV.U32 R3, RZ, RZ, -0x3fb6f025 ;  /* 0xc0490fdbff037424 */ /* 0x000fca00078e00ff */
[----:B------:R-:W-:-:S13]  /*1950*/  LOP3.LUT P0, RZ, R8, 0x7fffffff, R3, 0xc8, !PT ;  /* 0x7fffffff08ff7812 */ /* 0x000fda000780c803 */
[----:B------:R-:W-:Y:S05]  /*1960*/  @!P0 BRA `(.L_x_1529) ;  /* 0x0000000400148947 */ /* 0x000fea0003800000 */
[----:B------:R-:W-:Y:S02]  /*1970*/  FSETP.NEU.FTZ.AND P0, PT, |R2|, +INF , PT ;  /* 0x7f8000000200780b */ /* 0x000fe40003f1d200 */
[----:B------:R-:W-:-:S04]  /*1980*/  LOP3.LUT P1, RZ, R3, 0x7fffffff, RZ, 0xc0, !PT ;  /* 0x7fffffff03ff7812 */ /* 0x000fc8000782c0ff */
[----:B------:R-:W-:-:S13]  /*1990*/  PLOP3.LUT P0, PT, P0, P1, PT, 0x2f, 0xf2 ;  /* 0x0000000000f2781c */ /* 0x000fda0000702577 */
[----:B------:R-:W-:Y:S05]  /*19a0*/  @P0 BRA `(.L_x_1530) ;  /* 0x0000000000fc0947 */ /* 0x000fea0003800000 */
[----:B------:R-:W-:-:S13]  /*19b0*/  LOP3.LUT P0, RZ, R8, 0x7fffffff, RZ, 0xc0, !PT ;  /* 0x7fffffff08ff7812 */ /* 0x000fda000780c0ff */
[----:B------:R-:W-:Y:S05]  /*19c0*/  @!P0 BRA `(.L_x_1531) ;  /* 0x0000000000e88947 */ /* 0x000fea0003800000 */
[----:B------:R-:W-:Y:S01]  /*19d0*/  ISETP.GE.AND P0, PT, R9, RZ, PT ;  /* 0x000000ff0900720c */ /* 0x000fe20003f06270 */
[----:B------:R-:W-:-:S12]  /*19e0*/  IMAD.MOV.U32 R7, RZ, RZ, RZ ;  /* 0x000000ffff077224 */ /* 0x000fd800078e00ff */
[----:B------:R-:W-:Y:S01]  /*19f0*/  @!P0 FFMA R8, R2, 1.84467440737095516160e+19, RZ ;  /* 0x5f80000002088823 */ /* 0x000fe200000000ff */
[----:B------:R-:W-:-:S07]  /*1a00*/  @!P0 VIADD R7, R7, 0x40 ;  /* 0x0000004007078836 */ /* 0x000fce0000000000 */
.L_x_1527:
[----:B------:R-:W-:Y:S01]  /*1a10*/  LEA R3, R12, 0xc0800000, 0x17 ;  /* 0xc08000000c037811 */ /* 0x000fe200078eb8ff */
[----:B------:R-:W-:Y:S01]  /*1a20*/  UMOV UR4, 0xc0490fdb ;  /* 0xc0490fdb00047882 */ /* 0x000fe20000000000 */
[----:B------:R-:W-:Y:S01]  /*1a30*/  IADD3 R7, PT, PT, R7, 0x80, -R12 ;  /* 0x0000008007077810 */ /* 0x000fe20007ffe80c */
[----:B------:R-:W-:Y:S02]  /*1a40*/  UIADD3 UR4, UPT, UPT, UR4, -0x800000, URZ ;  /* 0xff80000004047890 */ /* 0x000fe4000fffe0ff */
        /* <DEDUP_REMOVED lines=24> */
[C---:B------:R-:W-:Y:S02]  /*1bd0*/  ISETP.NE.AND P2, PT, R11.reuse, RZ, PT ;  /* 0x000000ff0b00720c */ /* 0x040fe40003f45270 */
[----:B------:R-:W-:Y:S02]  /*1be0*/  ISETP.NE.AND P1, PT, R11, RZ, PT ;  /* 0x000000ff0b00720c */ /* 0x000fe40003f25270 */
[----:B------:R-:W-:Y:S01]  /*1bf0*/  LOP3.LUT R8, R7, 0x7fffff, RZ, 0xc0, !PT ;  /* 0x007fffff07087812 */ /* 0x000fe200078ec0ff */
[CCC-:B------:R-:W-:Y:S01]  /*1c00*/  FFMA.RP R7, R2.reuse, R10.reuse, R9.reuse ;  /* 0x0000000a02077223 */ /* 0x1c0fe20000008009 */
[----:B------:R-:W-:Y:S01]  /*1c10*/  FFMA.RM R2, R2, R10, R9 ;  /* 0x0000000a02027223 */ /* 0x000fe20000004009 */
[----:B------:R-:W-:Y:S01]  /*1c20*/  VIADD R9, R11, 0x20 ;  /* 0x000000200b097836 */ /* 0x000fe20000000000 */
[----:B------:R-:W-:Y:S01]  /*1c30*/  LOP3.LUT R8, R8, 0x800000, RZ, 0xfc, !PT ;  /* 0x0080000008087812 */ /* 0x000fe200078efcff */
[----:B------:R-:W-:-:S02]  /*1c40*/  IMAD.MOV R10, RZ, RZ, -R11 ;  /* 0x000000ffff0a7224 */ /* 0x000fc400078e0a0b */
[----:B------:R-:W-:Y:S02]  /*1c50*/  FSETP.NEU.FTZ.AND P0, PT, R7, R2, PT ;  /* 0x000000020700720b */ /* 0x000fe40003f1d000 */
[----:B------:R-:W-:Y:S02]  /*1c60*/  SHF.L.U32 R9, R8, R9, RZ ;  /* 0x0000000908097219 */ /* 0x000fe400000006ff */
[----:B------:R-:W-:Y:S02]  /*1c70*/  SEL R7, R10, RZ, P2 ;  /* 0x000000ff0a077207 */ /* 0x000fe40001000000 */
[----:B------:R-:W-:Y:S02]  /*1c80*/  ISETP.NE.AND P1, PT, R9, RZ, P1 ;  /* 0x000000ff0900720c */ /* 0x000fe40000f25270 */
[----:B------:R-:W-:Y:S02]  /*1c90*/  SHF.R.U32.HI R7, RZ, R7, R8 ;  /* 0x00000007ff077219 */ /* 0x000fe40000011608 */
[----:B------:R-:W-:-:S02]  /*1ca0*/  PLOP3.LUT P0, PT, P0, P1, PT, 0xf8, 0x8f ;  /* 0x00000000008f781c */ /* 0x000fc40000703f70 */
[----:B------:R-:W-:Y:S02]  /*1cb0*/  SHF.R.U32.HI R9, RZ, 0x1, R7 ;  /* 0x00000001ff097819 */ /* 0x000fe40000011607 */
[----:B------:R-:W-:-:S04]  /*1cc0*/  SEL R2, RZ, 0x1, !P0 ;  /* 0x00000001ff027807 */ /* 0x000fc80004000000 */
[----:B------:R-:W-:-:S04]  /*1cd0*/  LOP3.LUT R2, R2, 0x1, R9, 0xf8, !PT ;  /* 0x0000000102027812 */ /* 0x000fc800078ef809 */
[----:B------:R-:W-:-:S05]  /*1ce0*/  LOP3.LUT R2, R2, R7, RZ, 0xc0, !PT ;  /* 0x0000000702027212 */ /* 0x000fca00078ec0ff */
[----:B------:R-:W-:-:S05]  /*1cf0*/  IMAD.IADD R2, R9, 0x1, R2 ;  /* 0x0000000109027824 */ /* 0x000fca00078e0202 */
[----:B------:R-:W-:Y:S01]  /*1d00*/  LOP3.LUT R3, R2, R3, RZ, 0xfc, !PT ;  /* 0x0000000302037212 */ /* 0x000fe200078efcff */
[----:B------:R-:W-:Y:S06]  /*1d10*/  BRA `(.L_x_1534) ;  /* 0x0000000000347947 */ /* 0x000fec0003800000 */
.L_x_1533:
[----:B------:R-:W-:-:S04]  /*1d20*/  LOP3.LUT R3, R3, 0x80000000, RZ, 0xc0, !PT ;  /* 0x8000000003037812 */ /* 0x000fc800078ec0ff */
[----:B------:R-:W-:Y:S01]  /*1d30*/  LOP3.LUT R3, R3, 0x7f800000, RZ, 0xfc, !PT ;  /* 0x7f80000003037812 */ /* 0x000fe200078efcff */
[----:B------:R-:W-:Y:S06]  /*1d40*/  BRA `(.L_x_1534) ;  /* 0x0000000000287947 */ /* 0x000fec0003800000 */
.L_x_1532:
[----:B------:R-:W-:Y:S01]  /*1d50*/  IMAD R3, R7, 0x800000, R3 ;  /* 0x0080000007037824 */ /* 0x000fe200078e0203 */
[----:B------:R-:W-:Y:S06]  /*1d60*/  BRA `(.L_x_1534) ;  /* 0x0000000000207947 */ /* 0x000fec0003800000 */
.L_x_1531:
[----:B------:R-:W-:-:S04]  /*1d70*/  LOP3.LUT R3, R8, 0x80000000, R3, 0x48, !PT ;  /* 0x8000000008037812 */ /* 0x000fc800078e4803 */
[----:B------:R-:W-:Y:S01]  /*1d80*/  LOP3.LUT R3, R3, 0x7f800000, RZ, 0xfc, !PT ;  /* 0x7f80000003037812 */ /* 0x000fe200078efcff */
[----:B------:R-:W-:Y:S06]  /*1d90*/  BRA `(.L_x_1534) ;  /* 0x0000000000147947 */ /* 0x000fec0003800000 */
.L_x_1530:
[----:B------:R-:W-:Y:S01]  /*1da0*/  LOP3.LUT R3, R8, 0x80000000, R3, 0x48, !PT ;  /* 0x8000000008037812 */ /* 0x000fe200078e4803 */
[----:B------:R-:W-:Y:S06]  /*1db0*/  BRA `(.L_x_1534) ;  /* 0x00000000000c7947 */ /* 0x000fec0003800000 */
.L_x_1529:
[----:B------:R-:W0:Y:S01]  /*1dc0*/  MUFU.RSQ R3, -QNAN ;  /* 0xffc0000000037908 */ /* 0x000e220000001400 */
[----:B------:R-:W-:Y:S05]  /*1dd0*/  BRA `(.L_x_1534) ;  /* 0x0000000000047947 */ /* 0x000fea0003800000 */
.L_x_1528:
[----:B------:R-:W-:-:S07]  /*1de0*/  FADD.FTZ R3, R2, -3.1415927410125732422 ;  /* 0xc0490fdb02037421 */ /* 0x000fce0000010000 */
.L_x_1534:
[----:B------:R-:W-:-:S04]  /*1df0*/  IMAD.MOV.U32 R7, RZ, RZ, 0x0 ;  /* 0x00000000ff077424 */ /* 0x000fc800078e00ff */
[----:B0-----:R-:W-:Y:S05]  /*1e00*/  RET.REL.NODEC R6 `(_ZN17signal_processing7kernels15fft_sm70_kernelILi10EEEvPK6float2PS2_i) ;  /* 0xffffffe0067c7950 */ /* 0x001fea0003c3ffff */
.L_x_1535:
        /* <DEDUP_REMOVED lines=15> */
.L_x_1672:


//--------------------- .text._ZN17signal_processing7kernels15fft_sm70_kernelILi9EEEvPK6float2PS2_i --------------------------
	.section	.text._ZN17signal_processing7kernels15fft_sm70_kernelILi9EEEvPK6float2PS2_i,"ax",@progbits
	.align	128
        .global         _ZN17signal_processing7kernels15fft_sm70_kernelILi9EEEvPK6float2PS2_i
        .type           _ZN17signal_processing7kernels15fft_sm70_kernelILi9EEEvPK6float2PS2_i,@function
        .size           _ZN17signal_processing7kernels15fft_sm70_kernelILi9EEEvPK6float2PS2_i,(.L_x_1673 - _ZN17signal_processing7kernels15fft_sm70_kernelILi9EEEvPK6float2PS2_i)
        .other          _ZN17signal_processing7kernels15fft_sm70_kernelILi9EEEvPK6float2PS2_i,@"STO_CUDA_ENTRY STV_DEFAULT"
_ZN17signal_processing7kernels15fft_sm70_kernelILi9EEEvPK6float2PS2_i:
.text._ZN17signal_processing7kernels15fft_sm70_kernelILi9EEEvPK6float2PS2_i:
        /* <DEDUP_REMOVED lines=20> */
.L_x_1538:
        /* <DEDUP_REMOVED lines=13> */
.L_x_1537:
[----:B------:R-:W-:Y:S01]  /*0210*/  LEA.HI R2, R12, R12, RZ, 0x1 ;  /* 0x0000000c0c027211 */ /* 0x000fe200078f08ff */
[----:B------:R-:W-:-:S03]  /*0220*/  IMAD.IADD R7, R7, 0x1, -R12 ;  /* 0x0000000107077824 */ /* 0x000fc600078e0a0c */
[----:B------:R-:W-:-:S04]  /*0230*/  SHF.R.S32.HI R12, RZ, 0x1, R2 ;  /* 0x00000001ff0c7819 */ /* 0x000fc80000011402 */
[----:B------:R-:W-:-:S13]  /*0240*/  ISETP.GT.AND P0, PT, R12, R7, PT ;  /* 0x000000070c00720c */ /* 0x000fda0003f04270 */
[----:B------:R-:W-:Y:S05]  /*0250*/  @!P0 BRA `(.L_x_1537) ;  /* 0xfffffffc00ec8947 */ /* 0x000fea000383ffff */
.L_x_1536:
[----:B------:R-:W-:Y:S01]  /*0260*/  IMAD.IADD R7, R12, 0x1, R7 ;  /* 0x000000010c077824 */ /* 0x000fe200078e0207 */
[----:B------:R-:W-:Y:S06]  /*0270*/  @P1 BRA `(.L_x_1538) ;  /* 0xfffffffc00b01947 */ /* 0x000fec000383ffff */
[----:B------:R-:W-:Y:S06]  /*0280*/  BAR.SYNC.DEFER_BLOCKING 0x0 ;  /* 0x0000000000007b1d */ /* 0x000fec0000010000 */
[----:B------:R-:W0:Y:S01]  /*0290*/  LDCU UR9, c[0x0][0x360] ;  /* 0x00006c00ff0977ac */ /* 0x000e220008000800 */
[----:B------:R-:W-:-:S05]  /*02a0*/  UMOV UR7, 0x1 ;  /* 0x0000000100077882 */ /* 0x000fca0000000000 */
.L_x_1556:
        /* <DEDUP_REMOVED lines=12> */
[----:B0-----:R-:W-:Y:S05]  /*0370*/  CALL.REL.NOINC `($__internal_5_$__cuda_sm3x_div_rn_noftz_f32_slowpath) ;  /* 0x00000014004c7944 */ /* 0x001fea0003c00000 */
[----:B------:R-:W-:-:S07]  /*0380*/  IMAD.MOV.U32 R6, RZ, RZ, R3 ;  /* 0x000000ffff067224 */ /* 0x000fce00078e0003 */
.L_x_1539:
[----:B------:R-:W-:Y:S01]  /*0390*/  USHF.L.U32 UR8, UR7, 0x1, URZ ;  /* 0x0000000107087899 */ /* 0x000fe200080006ff */
[----:B------:R-:W-:Y:S01]  /*03a0*/  BSSY.RECONVERGENT B1, `(.L_x_1540) ;  /* 0x0000147000017945 */ /* 0x000fe20003800200 */
[----:B------:R-:W-:Y:S02]  /*03b0*/  IMAD.MOV.U32 R7, RZ, RZ, R0 ;  /* 0x000000ffff077224 */ /* 0x000fe400078e0000 */
[----:B------:R-:W-:-:S04]  /*03c0*/  UIADD3 UR14, UPT, UPT, UR8, -0x1, URZ ;  /* 0xffffffff080e7890 */ /* 0x000fc8000fffe0ff */
[----:B------:R-:W-:-:S12]  /*03d0*/  UIADD3 UR15, UPT, UPT, UR14, -UR7, URZ ;  /* 0x800000070e0f7290 */ /* 0x000fd8000fffe0ff */
.L_x_1555:
        /* <DEDUP_REMOVED lines=32> */
.L_x_1545:
        /* <DEDUP_REMOVED lines=44> */
.L_x_1544:
[----:B0-----:R-:W-:Y:S05]  /*08a0*/  BSYNC.RECONVERGENT B2 ;  /* 0x0000000000027941 */ /* 0x001fea0003800200 */
.L_x_1543:
        /* <DEDUP_REMOVED lines=34> */
.L_x_1548:
        /* <DEDUP_REMOVED lines=41> */
.L_x_1547:
[----:B------:R-:W-:Y:S05]  /*0d60*/  BSYNC.RECONVERGENT B2 ;  /* 0x0000000000027941 */ /* 0x000fea0003800200 */
.L_x_1546:
        /* <DEDUP_REMOVED lines=30> */
.L_x_1551:
        /* <DEDUP_REMOVED lines=41> */
.L_x_1550:
[----:B------:R-:W-:Y:S05]  /*11e0*/  BSYNC.RECONVERGENT B2 ;  /* 0x0000000000027941 */ /* 0x000fea0003800200 */
.L_x_1549:
        /* <DEDUP_REMOVED lines=28> */
.L_x_1554:
        /* <DEDUP_REMOVED lines=41> */
.L_x_1553:
[----:B------:R-:W-:Y:S05]  /*1640*/  BSYNC.RECONVERGENT B2 ;  /* 0x0000000000027941 */ /* 0x000fea0003800200 */
.L_x_1552:
        /* <DEDUP_REMOVED lines=24> */
.L_x_1542:
[----:B0-----:R-:W-:Y:S05]  /*17d0*/  BSYNC.RECONVERGENT B0 ;  /* 0x0000000000007941 */ /* 0x001fea0003800200 */
.L_x_1541:
[----:B------:R-:W-:-:S05]  /*17e0*/  VIADD R7, R7, UR9 ;  /* 0x0000000907077c36 */ /* 0x000fca0008000000 */
[----:B------:R-:W-:-:S13]  /*17f0*/  ISETP.GE.U32.AND P0, PT, R7, 0x200, PT ;  /* 0x000002000700780c */ /* 0x000fda0003f06070 */
[----:B------:R-:W-:Y:S05]  /*1800*/  @!P0 BRA `(.L_x_1555) ;  /* 0xffffffe800f48947 */ /* 0x000fea000383ffff */
[----:B------:R-:W-:Y:S05]  /*1810*/  BSYNC.RECONVERGENT B1 ;  /* 0x0000000000017941 */ /* 0x000fea0003800200 */
.L_x_1540:
        /* <DEDUP_REMOVED lines=9> */
        .weak           $__internal_5_$__cuda_sm3x_div_rn_noftz_f32_slowpath
        .type           $__internal_5_$__cuda_sm3x_div_rn_noftz_f32_slowpath,@function
        .size           $__internal_5_$__cuda_sm3x_div_rn_noftz_f32_slowpath,(.L_x_1673 - $__internal_5_$__cuda_sm3x_div_rn_noftz_f32_slowpath)
$__internal_5_$__cuda_sm3x_div_rn_noftz_f32_slowpath:
        /* <DEDUP_REMOVED lines=22> */
.L_x_1557:
        /* <DEDUP_REMOVED lines=49> */
.L_x_1563:
[----:B------:R-:W-:-:S04]  /*1d20*/  LOP3.LUT R3, R3, 0x80000000, RZ, 0xc0, !PT ;  /* 0x8000000003037812 */ /* 0x000fc800078ec0ff */
[----:B------:R-:W-:Y:S01]  /*1d30*/  LOP3.LUT R3, R3, 0x7f800000, RZ, 0xfc, !PT ;  /* 0x7f80000003037812 */ /* 0x000fe200078efcff */
[----:B------:R-:W-:Y:S06]  /*1d40*/  BRA `(.L_x_1564) ;  /* 0x0000000000287947 */ /* 0x000fec0003800000 */
.L_x_1562:
[----:B------:R-:W-:Y:S01]  /*1d50*/  IMAD R3, R7, 0x800000, R3 ;  /* 0x0080000007037824 */ /* 0x000fe200078e0203 */
[----:B------:R-:W-:Y:S06]  /*1d60*/  BRA `(.L_x_1564) ;  /* 0x0000000000207947 */ /* 0x000fec0003800000 */
.L_x_1561:
[----:B------:R-:W-:-:S04]  /*1d70*/  LOP3.LUT R3, R8, 0x80000000, R3, 0x48, !PT ;  /* 0x8000000008037812 */ /* 0x000fc800078e4803 */
[----:B------:R-:W-:Y:S01]  /*1d80*/  LOP3.LUT R3, R3, 0x7f800000, RZ, 0xfc, !PT ;  /* 0x7f80000003037812 */ /* 0x000fe200078efcff */
[----:B------:R-:W-:Y:S06]  /*1d90*/  BRA `(.L_x_1564) ;  /* 0x0000000000147947 */ /* 0x000fec0003800000 */
.L_x_1560:
[----:B------:R-:W-:Y:S01]  /*1da0*/  LOP3.LUT R3, R8, 0x80000000, R3, 0x48, !PT ;  /* 0x8000000008037812 */ /* 0x000fe200078e4803 */
[----:B------:R-:W-:Y:S06]  /*1db0*/  BRA `(.L_x_1564) ;  /* 0x00000000000c7947 */ /* 0x000fec0003800000 */
.L_x_1559:
[----:B------:R-:W0:Y:S01]  /*1dc0*/  MUFU.RSQ R3, -QNAN ;  /* 0xffc0000000037908 */ /* 0x000e220000001400 */
[----:B------:R-:W-:Y:S05]  /*1dd0*/  BRA `(.L_x_1564) ;  /* 0x0000000000047947 */ /* 0x000fea0003800000 */
.L_x_1558:
[----:B------:R-:W-:-:S07]  /*1de0*/  FADD.FTZ R3, R2, -3.1415927410125732422 ;  /* 0xc0490fdb02037421 */ /* 0x000fce0000010000 */
.L_x_1564:
[----:B------:R-:W-:-:S04]  /*1df0*/  IMAD.MOV.U32 R7, RZ, RZ, 0x0 ;  /* 0x00000000ff077424 */ /* 0x000fc800078e00ff */
[----:B0-----:R-:W-:Y:S05]  /*1e00*/  RET.REL.NODEC R6 `(_ZN17signal_processing7kernels15fft_sm70_kernelILi9EEEvPK6float2PS2_i) ;  /* 0xffffffe0067c7950 */ /* 0x001fea0003c3ffff */
.L_x_1565:
        /* <DEDUP_REMOVED lines=15> */
.L_x_1673:


//--------------------- .text._ZN17signal_processing7kernels15fft_sm70_kernelILi8EEEvPK6float2PS2_i --------------------------
	.section	.text._ZN17signal_processing7kernels15fft_sm70_kernelILi8EEEvPK6float2PS2_i,"ax",@progbits
	.align	128
        .global         _ZN17signal_processing7kernels15fft_sm70_kernelILi8EEEvPK6float2PS2_i
        .type           _ZN17signal_processing7kernels15fft_sm70_kernelILi8EEEvPK6float2PS2_i,@function
        .size           _ZN17signal_processing7kernels15fft_sm70_kernelILi8EEEvPK6float2PS2_i,(.L_x_1674 - _ZN17signal_processing7kernels15fft_sm70_kernelILi8EEEvPK6float2PS2_i)
        .other          _ZN17signal_processing7kernels15fft_sm70_kernelILi8EEEvPK6float2PS2_i,@"STO_CUDA_ENTRY STV_DEFAULT"
_ZN17signal_processing7kernels15fft_sm70_kernelILi8EEEvPK6float2PS2_i:
.text._ZN17signal_processing7kernels15fft_sm70_kernelILi8EEEvPK6float2PS2_i:
        /* <DEDUP_REMOVED lines=11> */
[----:B0-----:R-:W-:-:S06]  /*00b0*/  @!P0 IMAD.WIDE.U32 R2, R5, 0x8, R2 ;  /* 0x0000000805028825 */ /* 0x001fcc00078e0002 */
[----:B-1----:R-:W2:Y:S01]  /*00c0*/  @!P0 LDG.E.64.CONSTANT R2, desc[UR8][R2.64] ;  /* 0x0000000802028981 */ /* 0x002ea2000c1e9b00 */
[----:B------:R-:W0:Y:S01]  /*00d0*/  S2UR UR6, SR_CgaCtaId ;  /* 0x00000000000679c3 */ /* 0x000e220000008800 */
[----:B------:R-:W-:Y:S01]  /*00e0*/  UMOV UR4, 0x400 ;  /* 0x0000040000047882 */ /* 0x000fe20000000000 */
[----:B------:R-:W-:Y:S02]  /*00f0*/  IMAD.MOV.U32 R0, RZ, RZ, RZ ;  /* 0x000000ffff007224 */ /* 0x000fe400078e00ff */
[----:B------:R-:W-:Y:S01]  /*0100*/  IMAD.MOV.U32 R5, RZ, RZ, RZ ;  /* 0x000000ffff057224 */ /* 0x000fe200078e00ff */
[----:B0-----:R-:W-:-:S06]  /*0110*/  ULEA UR6, UR6, UR4, 0x18 ;  /* 0x0000000406067291 */ /* 0x001fcc000f8ec0ff */
[----:B------:R-:W-:-:S05]  /*0120*/  LEA R8, R10, UR6, 0x3 ;  /* 0x000000060a087c11 */ /* 0x000fca000f8e18ff */
[----:B--2---:R0:W-:Y:S01]  /*0130*/  @!P0 STS.64 [R8], R2 ;  /* 0x0000000208008388 */ /* 0x0041e20000000a00 */
[----:B------:R-:W-:Y:S06]  /*0140*/  BAR.SYNC.DEFER_BLOCKING 0x0 ;  /* 0x0000000000007b1d */ /* 0x000fec0000010000 */
.L_x_1568:
        /* <DEDUP_REMOVED lines=13> */
.L_x_1567:
[----:B------:R-:W-:Y:S01]  /*0220*/  LEA.HI R2, R4, R4, RZ, 0x1 ;  /* 0x0000000404027211 */ /* 0x000fe200078f08ff */
[----:B------:R-:W-:-:S03]  /*0230*/  IMAD.IADD R5, R5, 0x1, -R4 ;  /* 0x0000000105057824 */ /* 0x000fc600078e0a04 */
[----:B------:R-:W-:-:S04]  /*0240*/  SHF.R.S32.HI R4, RZ, 0x1, R2 ;  /* 0x00000001ff047819 */ /* 0x000fc80000011402 */
[----:B------:R-:W-:-:S13]  /*0250*/  ISETP.GT.AND P0, PT, R4, R5, PT ;  /* 0x000000050400720c */ /* 0x000fda0003f04270 */
[----:B------:R-:W-:Y:S05]  /*0260*/  @!P0 BRA `(.L_x_1567) ;  /* 0xfffffffc00ec8947 */ /* 0x000fea000383ffff */
.L_x_1566:
[----:B------:R-:W-:Y:S01]  /*0270*/  IMAD.IADD R5, R4, 0x1, R5 ;  /* 0x0000000104057824 */ /* 0x000fe200078e0205 */
[----:B------:R-:W-:Y:S06]  /*0280*/  @P1 BRA `(.L_x_1568) ;  /* 0xfffffffc00b01947 */ /* 0x000fec000383ffff */
[----:B------:R-:W-:Y:S01]  /*0290*/  BAR.SYNC.DEFER_BLOCKING 0x0 ;  /* 0x0000000000007b1d */ /* 0x000fe20000010000 */
[----:B------:R-:W-:-:S05]  /*02a0*/  IMAD.MOV.U32 R6, RZ, RZ, 0x1 ;  /* 0x00000001ff067424 */ /* 0x000fca00078e00ff */
[----:B------:R-:W0:Y:S02]  /*02b0*/  LDCU UR7, c[0x0][0x360] ;  /* 0x00006c00ff0777ac */ /* 0x000e240008000800 */
.L_x_1587:
[----:B------:R-:W-:Y:S01]  /*02c0*/  ISETP.GT.U32.AND P0, PT, R10, 0xff, PT ;  /* 0x000000ff0a00780c */ /* 0x000fe20003f04070 */
[----:B------:R-:W-:-:S12]  /*02d0*/  BSSY.RECONVERGENT B0, `(.L_x_1569) ;  /* 0x0000156000007945 */ /* 0x000fd80003800200 */
[----:B-123--:R-:W-:Y:S05]  /*02e0*/  @P0 BRA `(.L_x_1570) ;  /* 0x0000001400500947 */ /* 0x00efea0003800000 */
[----:B------:R-:W-:Y:S01]  /*02f0*/  I2FP.F32.U32 R4, R6 ;  /* 0x0000000600047245 */ /* 0x000fe20000201000 */
[----:B------:R-:W-:Y:S01]  /*0300*/  UMOV UR4, 0x40490fdb ;  /* 0x40490fdb00047882 */ /* 0x000fe20000000000 */
[----:B------:R-:W-:Y:S01]  /*0310*/  LEA R9, R6, 0xffffffff, 0x1 ;  /* 0xffffffff06097811 */ /* 0x000fe200078e08ff */
[----:B------:R-:W-:Y:S01]  /*0320*/  IMAD.U32 R3, RZ, RZ, UR4 ;  /* 0x00000004ff037e24 */ /* 0x000fe2000f8e00ff */
[----:B------:R-:W1:Y:S03]  /*0330*/  MUFU.RCP R5, R4 ;  /* 0x0000000400057308 */ /* 0x000e660000001000 */
[----:B------:R-:W-:-:S05]  /*0340*/  IMAD.IADD R7, R9, 0x1, -R6 ;  /* 0x0000000109077824 */ /* 0x000fca00078e0a06 */
[----:B------:R-:W2:Y:S01]  /*0350*/  FCHK P0, -R3, R4 ;  /* 0x0000000403007302 */ /* 0x000ea20000000100 */
[----:B-1----:R-:W-:-:S04]  /*0360*/  FFMA R0, -R4, R5, 1 ;  /* 0x3f80000004007423 */ /* 0x002fc80000000105 */
[----:B------:R-:W-:-:S04]  /*0370*/  FFMA R5, R5, R0, R5 ;  /* 0x0000000005057223 */ /* 0x000fc80000000005 */
[----:B------:R-:W-:-:S04]  /*0380*/  FFMA R0, R5, -3.1415927410125732422, RZ ;  /* 0xc0490fdb05007823 */ /* 0x000fc800000000ff */
[----:B------:R-:W-:-:S04]  /*0390*/  FFMA R2, -R4, R0, -3.1415927410125732422 ;  /* 0xc0490fdb04027423 */ /* 0x000fc80000000100 */
[----:B------:R-:W-:Y:S01]  /*03a0*/  FFMA R5, R5, R2, R0 ;  /* 0x0000000205057223 */ /* 0x000fe20000000000 */
[----:B--2---:R-:W-:Y:S06]  /*03b0*/  @!P0 BRA `(.L_x_1571) ;  /* 0x0000000000088947 */ /* 0x004fec0003800000 */
[----:B------:R-:W-:-:S07]  /*03c0*/  MOV R2, 0x3e0 ;  /* 0x000003e000027802 */ /* 0x000fce0000000f00 */
[----:B0-----:R-:W-:Y:S05]  /*03d0*/  CALL.REL.NOINC `($__internal_6_$__cuda_sm3x_div_rn_noftz_f32_slowpath) ;  /* 0x0000001400487944 */ /* 0x001fea0003c00000 */
.L_x_1571:
[----:B------:R-:W-:-:S07]  /*03e0*/  IMAD.MOV.U32 R4, RZ, RZ, R10 ;  /* 0x000000ffff047224 */ /* 0x000fce00078e000a */
.L_x_1586:
[----:B--2---:R-:W-:Y:S01]  /*03f0*/  LOP3.LUT R3, R4, R9, RZ, 0xc0, !PT ;  /* 0x0000000904037212 */ /* 0x004fe200078ec0ff */
[----:B------:R-:W-:Y:S03]  /*0400*/  BSSY.RECONVERGENT B1, `(.L_x_1572) ;  /* 0x000013f000017945 */ /* 0x000fe60003800200 */
[----:B------:R-:W-:-:S13]  /*0410*/  ISETP.GE.U32.AND P0, PT, R3, R6, PT ;  /* 0x000000060300720c */ /* 0x000fda0003f06070 */
[----:B-1-3--:R-:W-:Y:S05]  /*0420*/  @P0 BRA `(.L_x_1573) ;  /* 0x0000001000f00947 */ /* 0x00afea0003800000 */
[C---:B------:R-:W-:Y:S01]  /*0430*/  LOP3.LUT R0, R4.reuse, R7, RZ, 0xc0, !PT ;  /* 0x0000000704007212 */ /* 0x040fe200078ec0ff */
[----:B------:R-:W-:Y:S03]  /*0440*/  BSSY.RECONVERGENT B2, `(.L_x_1574) ;  /* 0x0000047000027945 */ /* 0x000fe60003800200 */
[----:B------:R-:W-:Y:S01]  /*0450*/  I2FP.F32.U32 R2, R0 ;  /* 0x0000000000027245 */ /* 0x000fe20000201000 */
[----:B------:R-:W-:-:S04]  /*0460*/  IMAD.IADD R0, R4, 0x1, R6 ;  /* 0x0000000104007824 */ /* 0x000fc800078e0206 */
[----:B------:R-:W-:Y:S01]  /*0470*/  FMUL R23, R2, R5 ;  /* 0x0000000502177220 */ /* 0x000fe20000400000 */
[----:B------:R-:W-:-:S03]  /*0480*/  LEA R0, R0, UR6, 0x3 ;  /* 0x0000000600007c11 */ /* 0x000fc6000f8e18ff */
[C---:B------:R-:W-:Y:S01]  /*0490*/  FMUL R2, R23.reuse, 0.63661974668502807617 ;  /* 0x3f22f98317027820 */ /* 0x040fe20000400000 */
[----:B------:R-:W-:Y:S01]  /*04a0*/  FSETP.GE.AND P0, PT, |R23|, 105615, PT ;  /* 0x47ce47801700780b */ /* 0x000fe20003f06200 */
[----:B------:R1:W2:Y:S02]  /*04b0*/  LDS R22, [R0] ;  /* 0x0000000000167984 */ /* 0x0002a40000000800 */
[----:B------:R-:W3:Y:S02]  /*04c0*/  F2I.NTZ R18, R2 ;  /* 0x0000000200127305 */ /* 0x000ee40000203100 */
[----:B---3--:R-:W-:Y:S01]  /*04d0*/  I2FP.F32.S32 R12, R18 ;  /* 0x00000012000c7245 */ /* 0x008fe20000201400 */
        /* <DEDUP_REMOVED lines=17> */
.L_x_1576:
[----:B-1----:R-:W-:Y:S02]  /*05f0*/  IMAD.U32 R2, RZ, RZ, UR10 ;  /* 0x0000000aff027e24 */ /* 0x002fe4000f8e00ff */
[----:B------:R-:W-:-:S05]  /*0600*/  IMAD.U32 R3, RZ, RZ, UR11 ;  /* 0x0000000bff037e24 */ /* 0x000fca000f8e00ff */
[----:B------:R-:W3:Y:S01]  /*0610*/  LDG.E.CONSTANT R2, desc[UR8][R2.64] ;  /* 0x0000000802027981 */ /* 0x000ee2000c1e9900 */
[----:B------:R-:W-:Y:S02]  /*0620*/  UIADD3 UR10, UP0, UPT, UR10, 0x4, URZ ;  /* 0x000000040a0a7890 */ /* 0x000fe4000ff1e0ff */
[----:B------:R-:W-:Y:S02]  /*0630*/  UIADD3 UR4, UPT, UPT, UR4, 0x1, URZ ;  /* 0x0000000104047890 */ /* 0x000fe4000fffe0ff */
[----:B------:R-:W-:Y:S02]  /*0640*/  UIADD3.X UR11, UPT, UPT, URZ, UR11, URZ, UP0, !UPT ;  /* 0x0000000bff0b7290 */ /* 0x000fe400087fe4ff */
[----:B------:R-:W-:Y:S01]  /*0650*/  UISETP.NE.AND UP0, UPT, UR4, 0x6, UPT ;  /* 0x000000060400788c */ /* 0x000fe2000bf05270 */
[----:B---3--:R-:W-:-:S03]  /*0660*/  IMAD.WIDE.U32 R14, R2, R21, RZ ;  /* 0x00000015020e7225 */ /* 0x008fc600078e00ff */
        /* <DEDUP_REMOVED lines=23> */
[----:B-1----:R-:W-:Y:S02]  /*07e0*/  SHF.R.U32.HI R17, RZ, 0x1e, R16 ;  /* 0x0000001eff117819 */ /* 0x002fe40000011610 */
        /* <DEDUP_REMOVED lines=12> */
.L_x_1575:
[----:B0-----:R-:W-:Y:S05]  /*08b0*/  BSYNC.RECONVERGENT B2 ;  /* 0x0000000000027941 */ /* 0x001fea0003800200 */
.L_x_1574:
[----:B------:R0:W1:Y:S01]  /*08c0*/  LDS R14, [R0+0x4] ;  /* 0x00000400000e7984 */ /* 0x0000620000000800 */
[----:B------:R-:W-:Y:S02]  /*08d0*/  IMAD.MOV.U32 R15, RZ, RZ, 0x37cbac00 ;  /* 0x37cbac00ff0f7424 */ /* 0x000fe400078e00ff */
[----:B------:R-:W-:Y:S01]  /*08e0*/  FMUL R16, R3, R3 ;  /* 0x0000000303107220 */ /* 0x000fe20000400000 */
[----:B------:R-:W-:Y:S01]  /*08f0*/  LOP3.LUT R2, R18, 0x1, RZ, 0xc0, !PT ;  /* 0x0000000112027812 */ /* 0x000fe200078ec0ff */
[----:B------:R-:W-:Y:S01]  /*0900*/  IMAD.MOV.U32 R20, RZ, RZ, 0x3c0885e4 ;  /* 0x3c0885e4ff147424 */ /* 0x000fe200078e00ff */
[----:B------:R-:W-:Y:S01]  /*0910*/  BSSY.RECONVERGENT B2, `(.L_x_1577) ;  /* 0x0000046000027945 */ /* 0x000fe20003800200 */
[----:B------:R-:W-:Y:S01]  /*0920*/  FFMA R17, R16, R15, -0.0013887860113754868507 ;  /* 0xbab607ed10117423 */ /* 0x000fe2000000000f */
[----:B------:R-:W-:Y:S01]  /*0930*/  ISETP.NE.U32.AND P0, PT, R2, 0x1, PT ;  /* 0x000000010200780c */ /* 0x000fe20003f05070 */
[----:B------:R-:W-:Y:S02]  /*0940*/  VIADD R2, R18, 0x1 ;  /* 0x0000000112027836 */ /* 0x000fe40000000000 */
[----:B------:R-:W-:Y:S01]  /*0950*/  IMAD.MOV.U32 R21, RZ, RZ, 0x3e2aaaa8 ;  /* 0x3e2aaaa8ff157424 */ /* 0x000fe200078e00ff */
[----:B------:R-:W-:Y:S01]  /*0960*/  FSEL R17, R17, -0.00019574658654164522886, P0 ;  /* 0xb94d415311117808 */ /* 0x000fe20000000000 */
[----:B------:R-:W-:Y:S01]  /*0970*/  IMAD.MOV.U32 R26, RZ, RZ, R13 ;  /* 0x000000ffff1a7224 */ /* 0x000fe200078e000d */
[----:B------:R-:W-:-:S02]  /*0980*/  FSEL R19, R20, 0.041666727513074874878, !P0 ;  /* 0x3d2aaabb14137808 */ /* 0x000fc40004000000 */
[----:B------:R-:W-:Y:S02]  /*0990*/  LOP3.LUT P1, RZ, R2, 0x2, RZ, 0xc0, !PT ;  /* 0x0000000202ff7812 */ /* 0x000fe4000782c0ff */
[----:B------:R-:W-:Y:S01]  /*09a0*/  FSEL R2, -R21, -0.4999999701976776123, !P0 ;  /* 0xbeffffff15027808 */ /* 0x000fe20004000100 */
[C---:B------:R-:W-:Y:S01]  /*09b0*/  FFMA R17, R16.reuse, R17, R19 ;  /* 0x0000001110117223 */ /* 0x040fe20000000013 */
[----:B------:R-:W-:Y:S02]  /*09c0*/  FSEL R25, R3, 1, !P0 ;  /* 0x3f80000003197808 */ /* 0x000fe40004000000 */
[----:B------:R-:W-:Y:S01]  /*09d0*/  FSETP.GE.AND P0, PT, |R23|, 105615, PT ;  /* 0x47ce47801700780b */ /* 0x000fe20003f06200 */
[C---:B------:R-:W-:Y:S02]  /*09e0*/  FFMA R2, R16.reuse, R17, R2 ;  /* 0x0000001110027223 */ /* 0x040fe40000000002 */
[----:B------:R-:W-:-:S04]  /*09f0*/  FFMA R16, R16, R25, RZ ;  /* 0x0000001910107223 */ /* 0x000fc800000000ff */
[----:B------:R-:W-:Y:S01]  /*0a00*/  FFMA R25, R16, R2, R25 ;  /* 0x0000000210197223 */ /* 0x000fe20000000019 */
[----:B------:R-:W-:-:S03]  /*0a10*/  IMAD.MOV.U32 R2, RZ, RZ, R12 ;  /* 0x000000ffff027224 */ /* 0x000fc600078e000c */
[----:B------:R-:W-:Y:S02]  /*0a20*/  @P1 FADD R25, RZ, -R25 ;  /* 0x80000019ff191221 */ /* 0x000fe40000000000 */
[----:B0-----:R-:W-:Y:S05]  /*0a30*/  @!P0 BRA `(.L_x_1578) ;  /* 0x0000000000cc8947 */ /* 0x001fea0003800000 */
        /* <DEDUP_REMOVED lines=10> */
.L_x_1579:
[----:B0-----:R-:W-:-:S05]  /*0ae0*/  IMAD.WIDE.U32 R18, R27, 0x4, R2 ;  /* 0x000000041b127825 */ /* 0x001fca00078e0002 */
[----:B---3--:R-:W3:Y:S01]  /*0af0*/  LDG.E.CONSTANT R17, desc[UR8][R18.64] ;  /* 0x0000000812117981 */ /* 0x008ee2000c1e9900 */
[C---:B------:R-:W-:Y:S02]  /*0b00*/  IMAD R28, R27.reuse, 0x4, R1 ;  /* 0x000000041b1c7824 */ /* 0x040fe400078e0201 */
        /* <DEDUP_REMOVED lines=37> */
[----:B0---4-:R-:W-:-:S07]  /*0d60*/  FSEL R2, -R16, R16, !P0 ;  /* 0x0000001010027208 */ /* 0x011fce0004000100 */
.L_x_1578:
[----:B------:R-:W-:Y:S05]  /*0d70*/  BSYNC.RECONVERGENT B2 ;  /* 0x0000000000027941 */ /* 0x000fea0003800200 */
.L_x_1577:
        /* <DEDUP_REMOVED lines=11> */
[----:B------:R-:W-:Y:S01]  /*0e30*/  FFMA R16, R3, R16, R18 ;  /* 0x0000001003107223 */ /* 0x000fe20000000012 */
[----:B------:R-:W-:Y:S01]  /*0e40*/  FSETP.GE.AND P0, PT, |R23|, 105615, PT ;  /* 0x47ce47801700780b */ /* 0x000fe20003f06200 */
[C---:B------:R-:W-:Y:S02]  /*0e50*/  FFMA R17, R3.reuse, R2, RZ ;  /* 0x0000000203117223 */ /* 0x040fe400000000ff */
[----:B------:R-:W-:-:S04]  /*0e60*/  FFMA R16, R3, R16, R19 ;  /* 0x0000001003107223 */ /* 0x000fc80000000013 */
[----:B------:R-:W-:Y:S01]  /*0e70*/  FFMA R17, R17, R16, R2 ;  /* 0x0000001011117223 */ /* 0x000fe20000000002 */
[----:B------:R-:W-:-:S03]  /*0e80*/  IMAD.MOV.U32 R2, RZ, RZ, R12 ;  /* 0x000000ffff027224 */ /* 0x000fc600078e000c */
[----:B------:R-:W-:-:S04]  /*0e90*/  @P1 FADD R17, RZ, -R17 ;  /* 0x80000011ff111221 */ /* 0x000fc80000000000 */
[----:B-1----:R-:W-:-:S04]  /*0ea0*/  FMUL R17, R14, R17 ;  /* 0x000000110e117220 */ /* 0x002fc80000400000 */
[----:B--2---:R-:W-:Y:S01]  /*0eb0*/  FFMA R25, R22, R25, -R17 ;  /* 0x0000001916197223 */ /* 0x004fe20000000811 */
        /* <DEDUP_REMOVED lines=11> */
.L_x_1582:
[----:B0-----:R-:W-:-:S06]  /*0f70*/  IMAD.WIDE.U32 R16, R27, 0x4, R2 ;  /* 0x000000041b107825 */ /* 0x001fcc00078e0002 */
[----:B------:R-:W2:Y:S01]  /*0f80*/  LDG.E.CONSTANT R17, desc[UR8][R16.64] ;  /* 0x0000000810117981 */ /* 0x000ea2000c1e9900 */
[C---:B-1-3--:R-:W-:Y:S02]  /*0f90*/  IMAD R28, R27.reuse, 0x4, R1 ;  /* 0x000000041b1c7824 */ /* 0x04afe400078e0201 */
        /* <DEDUP_REMOVED lines=32> */
[----:B------:R-:W2:Y:S01]  /*11a0*/  I2F.F64.S64 R2, R2 ;  /* 0x0000000200027312 */ /* 0x000ea20000301c00 */
[----:B------:R-:W-:-:S04]  /*11b0*/  IMAD.MOV R18, RZ, RZ, -R26 ;  /* 0x000000ffff127224 */ /* 0x000fc800078e0a1a */
[----:B------:R-:W-:Y:S01]  /*11c0*/  @!P1 IMAD.MOV.U32 R26, RZ, RZ, R18 ;  /* 0x000000ffff1a9224 */ /* 0x000fe200078e0012 */
[----:B--2---:R-:W-:-:S10]  /*11d0*/  DMUL R16, R2, UR4 ;  /* 0x0000000402107c28 */ /* 0x004fd40008000000 */
[----:B------:R-:W2:Y:S02]  /*11e0*/  F2F.F32.F64 R16, R16 ;  /* 0x0000001000107310 */ /* 0x000ea40000301000 */
[----:B0-2---:R-:W-:-:S07]  /*11f0*/  FSEL R2, -R16, R16, !P0 ;  /* 0x0000001010027208 */ /* 0x005fce0004000100 */
.L_x_1581:
[----:B------:R-:W-:Y:S05]  /*1200*/  BSYNC.RECONVERGENT B2 ;  /* 0x0000000000027941 */ /* 0x000fea0003800200 */
.L_x_1580:
        /* <DEDUP_REMOVED lines=27> */
[----:B-1-3--:R-:W-:-:S07]  /*13c0*/  LOP3.LUT R29, R12, 0x80000000, RZ, 0xfc, !PT ;  /* 0x800000000c1d7812 */ /* 0x00afce00078efcff */
.L_x_1585:
[----:B0-----:R-:W-:-:S05]  /*13d0*/  IMAD.WIDE.U32 R16, R22, 0x4, R2 ;  /* 0x0000000416107825 */ /* 0x001fca00078e0002 */
        /* <DEDUP_REMOVED lines=29> */
[----:B------:R-:W-:Y:S02]  /*15b0*/  LEA.HI R13, R12, R13, RZ, 0x1 ;  /* 0x0000000d0c0d7211 */ /* 0x000fe400078f08ff */
[C---:B------:R-:W-:Y:S02]  /*15c0*/  LOP3.LUT R2, R3.reuse, R2, RZ, 0x3c, !PT ;  /* 0x0000000203027212 */ /* 0x040fe400078e3cff */
[----:B------:R-:W-:-:S02]  /*15d0*/  LOP3.LUT R3, R3, R12, RZ, 0x3c, !PT ;  /* 0x0000000c03037212 */ /* 0x000fc400078e3cff */
[----:B------:R-:W-:Y:S01]  /*15e0*/  LOP3.LUT R23, R12, R23, RZ, 0x3c, !PT ;  /* 0x000000170c177212 */ /* 0x000fe200078e3cff */
[----:B------:R-:W-:-:S03]  /*15f0*/  IMAD.MOV R12, RZ, RZ, -R13 ;  /* 0x000000ffff0c7224 */ /* 0x000fc600078e0a0d */
[----:B------:R-:W2:Y:S01]  /*1600*/  I2F.F64.S64 R2, R2 ;  /* 0x0000000200027312 */ /* 0x000ea20000301c00 */
[----:B------:R-:W-:Y:S01]  /*1610*/  ISETP.GE.AND P0, PT, R23, RZ, PT ;  /* 0x000000ff1700720c */ /* 0x000fe20003f06270 */
[----:B------:R-:W-:Y:S01]  /*1620*/  @!P1 IMAD.MOV.U32 R13, RZ, RZ, R12 ;  /* 0x000000ffff0d9224 */ /* 0x000fe200078e000c */
[----:B--2---:R-:W-:-:S10]  /*1630*/  DMUL R16, R2, UR4 ;  /* 0x0000000402107c28 */ /* 0x004fd40008000000 */
[----:B------:R-:W2:Y:S02]  /*1640*/  F2F.F32.F64 R16, R16 ;  /* 0x0000001000107310 */ /* 0x000ea40000301000 */
[----:B0-2---:R-:W-:-:S07]  /*1650*/  FSEL R12, -R16, R16, !P0 ;  /* 0x00000010100c7208 */ /* 0x005fce0004000100 */
.L_x_1584:
[----:B------:R-:W-:Y:S05]  /*1660*/  BSYNC.RECONVERGENT B2 ;  /* 0x0000000000027941 */ /* 0x000fea0003800200 */
.L_x_1583:
[----:B------:R-:W-:Y:S01]  /*1670*/  LEA R16, R4, UR6, 0x3 ;  /* 0x0000000604107c11 */ /* 0x000fe2000f8e18ff */
[----:B------:R-:W-:Y:S01]  /*1680*/  FMUL R17, R12, R12 ;  /* 0x0000000c0c117220 */ /* 0x000fe20000400000 */
[C---:B------:R-:W-:Y:S01]  /*1690*/  LOP3.LUT R18, R13.reuse, 0x1, RZ, 0xc0, !PT ;  /* 0x000000010d127812 */ /* 0x040fe200078ec0ff */
[----:B------:R-:W-:Y:S02]  /*16a0*/  VIADD R13, R13, 0x1 ;  /* 0x000000010d0d7836 */ /* 0x000fe40000000000 */
[----:B------:R-:W0:Y:S01]  /*16b0*/  LDS.64 R2, [R16] ;  /* 0x0000000010027984 */ /* 0x000e220000000a00 */
        /* <DEDUP_REMOVED lines=19> */
.L_x_1573:
[----:B0-----:R-:W-:Y:S05]  /*17f0*/  BSYNC.RECONVERGENT B1 ;  /* 0x0000000000017941 */ /* 0x001fea0003800200 */
.L_x_1572:
[----:B------:R-:W-:-:S05]  /*1800*/  VIADD R4, R4, UR7 ;  /* 0x0000000704047c36 */ /* 0x000fca0008000000 */
[----:B------:R-:W-:-:S13]  /*1810*/  ISETP.GE.U32.AND P0, PT, R4, 0x100, PT ;  /* 0x000001000400780c */ /* 0x000fda0003f06070 */
[----:B------:R-:W-:Y:S05]  /*1820*/  @!P0 BRA `(.L_x_1586) ;  /* 0xffffffe800f08947 */ /* 0x000fea000383ffff */
.L_x_1570:
[----:B0-----:R-:W-:Y:S05]  /*1830*/  BSYNC.RECONVERGENT B0 ;  /* 0x0000000000007941 */ /* 0x001fea0003800200 */
.L_x_1569:
[----:B------:R-:W-:Y:S01]  /*1840*/  BAR.SYNC.DEFER_BLOCKING 0x0 ;  /* 0x0000000000007b1d */ /* 0x000fe20000010000 */
[C---:B------:R-:W-:Y:S01]  /*1850*/  ISETP.GE.U32.AND P0, PT, R6.reuse, 0x80, PT ;  /* 0x000000800600780c */ /* 0x040fe20003f06070 */
[----:B------:R-:W-:-:S12]  /*1860*/  IMAD.SHL.U32 R6, R6, 0x2, RZ ;  /* 0x0000000206067824 */ /* 0x000fd800078e00ff */
[----:B------:R-:W-:Y:S05]  /*1870*/  @!P0 BRA `(.L_x_1587) ;  /* 0xffffffe800908947 */ /* 0x000fea000383ffff */
[----:B------:R-:W-:-:S13]  /*1880*/  ISETP.GT.U32.AND P0, PT, R10, 0xff, PT ;  /* 0x000000ff0a00780c */ /* 0x000fda0003f04070 */
[----:B------:R-:W-:Y:S05]  /*1890*/  @P0 EXIT ;  /* 0x000000000000094d */ /* 0x000fea0003800000 */
[----:B------:R-:W0:Y:S01]  /*18a0*/  LDS.64 R8, [R8] ;  /* 0x0000000008087984 */ /* 0x000e220000000a00 */
[----:B--2---:R-:W2:Y:S01]  /*18b0*/  LDC.64 R2, c[0x0][0x388] ;  /* 0x0000e200ff027b82 */ /* 0x004ea20000000a00 */
[----:B------:R-:W-:-:S04]  /*18c0*/  IMAD R11, R11, 0x100, R10 ;  /* 0x000001000b0b7824 */ /* 0x000fc800078e020a */
[----:B--2---:R-:W-:-:S05]  /*18d0*/  IMAD.WIDE.U32 R2, R11, 0x8, R2 ;  /* 0x000000080b027825 */ /* 0x004fca00078e0002 */
[----:B0-----:R-:W-:Y:S01]  /*18e0*/  STG.E.64 desc[UR8][R2.64], R8 ;  /* 0x0000000802007986 */ /* 0x001fe2000c101b08 */
[----:B------:R-:W-:Y:S05]  /*18f0*/  EXIT ;  /* 0x000000000000794d */ /* 0x000fea0003800000 */
        .weak           $__internal_6_$__cuda_sm3x_div_rn_noftz_f32_slowpath
        .type           $__internal_6_$__cuda_sm3x_div_rn_noftz_f32_slowpath,@function
        .size           $__internal_6_$__cuda_sm3x_div_rn_noftz_f32_slowpath,(.L_x_1674 - $__internal_6_$__cuda_sm3x_div_rn_noftz_f32_slowpath)
$__internal_6_$__cuda_sm3x_div_rn_noftz_f32_slowpath:
[----:B------:R-:W-:Y:S01]  /*1900*/  SHF.R.U32.HI R0, RZ, 0x17, R4 ;  /* 0x00000017ff007819 */ /* 0x000fe20000011604 */
[----:B------:R-:W-:Y:S04]  /*1910*/  BSSY.RECONVERGENT B1, `(.L_x_1588) ;  /* 0x000005c000017945 */ /* 0x000fe80003800200 */
[----:B------:R-:W-:Y:S01]  /*1920*/  BSSY.RELIABLE B2, `(.L_x_1589) ;  /* 0x000001a000027945 */ /* 0x000fe20003800100 */
        /* <DEDUP_REMOVED lines=25> */
.L_x_1590:
[----:B------:R-:W-:Y:S05]  /*1ac0*/  BSYNC.RELIABLE B2 ;  /* 0x0000000000027941 */ /* 0x000fea0003800100 */
.L_x_1589:
        /* <DEDUP_REMOVED lines=50> */
.L_x_1597:
[----:B------:R-:W-:-:S04]  /*1df0*/  LOP3.LUT R3, R3, 0x80000000, RZ, 0xc0, !PT ;  /* 0x8000000003037812 */ /* 0x000fc800078ec0ff */
[----:B------:R-:W-:Y:S01]  /*1e00*/  LOP3.LUT R3, R3, 0x7f800000, RZ, 0xfc, !PT ;  /* 0x7f80000003037812 */ /* 0x000fe200078efcff */
[----:B------:R-:W-:Y:S06]  /*1e10*/  BRA `(.L_x_1598) ;  /* 0x0000000000047947 */ /* 0x000fec0003800000 */
.L_x_1596:
[----:B------:R-:W-:-:S07]  /*1e20*/  IMAD R3, R5, 0x800000, R3 ;  /* 0x0080000005037824 */ /* 0x000fce00078e0203 */
.L_x_1598:
[----:B------:R-:W-:Y:S05]  /*1e30*/  BSYNC.RECONVERGENT B2 ;  /* 0x0000000000027941 */ /* 0x000fea0003800200 */
.L_x_1595:
[----:B------:R-:W-:Y:S05]  /*1e40*/  BRA `(.L_x_1599) ;  /* 0x0000000000207947 */ /* 0x000fea0003800000 */
.L_x_1594:
[----:B------:R-:W-:-:S04]  /*1e50*/  LOP3.LUT R3, R4, 0x80000000, R3, 0x48, !PT ;  /* 0x8000000004037812 */ /* 0x000fc800078e4803 */
[----:B------:R-:W-:Y:S01]  /*1e60*/  LOP3.LUT R3, R3, 0x7f800000, RZ, 0xfc, !PT ;  /* 0x7f80000003037812 */ /* 0x000fe200078efcff */
[----:B------:R-:W-:Y:S06]  /*1e70*/  BRA `(.L_x_1599) ;  /* 0x0000000000147947 */ /* 0x000fec0003800000 */
.L_x_1593:
[----:B------:R-:W-:Y:S01]  /*1e80*/  LOP3.LUT R3, R4, 0x80000000, R3, 0x48, !PT ;  /* 0x8000000004037812 */ /* 0x000fe200078e4803 */
[----:B------:R-:W-:Y:S06]  /*1e90*/  BRA `(.L_x_1599) ;  /* 0x00000000000c7947 */ /* 0x000fec0003800000 */
.L_x_1592:
[----:B------:R-:W0:Y:S01]  /*1ea0*/  MUFU.RSQ R3, -QNAN ;  /* 0xffc0000000037908 */ /* 0x000e220000001400 */
[----:B------:R-:W-:Y:S05]  /*1eb0*/  BRA `(.L_x_1599) ;  /* 0x0000000000047947 */ /* 0x000fea0003800000 */
.L_x_1591:
[----:B------:R-:W-:-:S07]  /*1ec0*/  FADD.FTZ R3, R0, -3.1415927410125732422 ;  /* 0xc0490fdb00037421 */ /* 0x000fce0000010000 */
.L_x_1599:
[----:B------:R-:W-:Y:S05]  /*1ed0*/  BSYNC.RECONVERGENT B1 ;  /* 0x0000000000017941 */ /* 0x000fea0003800200 */
.L_x_1588:
[----:B0-----:R-:W-:Y:S02]  /*1ee0*/  IMAD.MOV.U32 R5, RZ, RZ, R3 ;  /* 0x000000ffff057224 */ /* 0x001fe400078e0003 */
[----:B------:R-:W-:-:S04]  /*1ef0*/  IMAD.MOV.U32 R3, RZ, RZ, 0x0 ;  /* 0x00000000ff037424 */ /* 0x000fc800078e00ff */
[----:B------:R-:W-:Y:S05]  /*1f00*/  RET.REL.NODEC R2 `(_ZN17signal_processing7kernels15fft_sm70_kernelILi8EEEvPK6float2PS2_i) ;  /* 0xffffffe0023c7950 */ /* 0x000fea0003c3ffff */
.L_x_1600:
        /* <DEDUP_REMOVED lines=15> */
.L_x_1674:


//--------------------- .text._ZN17signal_processing7kernels15fft_sm70_kernelILi7EEEvPK6float2PS2_i --------------------------
	.section	.text._ZN17signal_processing7kernels15fft_sm70_kernelILi7EEEvPK6float2PS2_i,"ax",@progbits
	.align	128
        .global         _ZN17signal_processing7kernels15fft_sm70_kernelILi7EEEvPK6float2PS2_i
        .type           _ZN17signal_processing7kernels15fft_sm70_kernelILi7EEEvPK6float2PS2_i,@function
        .size           _ZN17signal_processing7kernels15fft_sm70_kernelILi7EEEvPK6float2PS2_i,(.L_x_1675 - _ZN17signal_processing7kernels15fft_sm70_kernelILi7EEEvPK6float2PS2_i)
        .other          _ZN17signal_processing7kernels15fft_sm70_kernelILi7EEEvPK6float2PS2_i,@"STO_CUDA_ENTRY STV_DEFAULT"
_ZN17signal_processing7kernels15fft_sm70_kernelILi7EEEvPK6float2PS2_i:
.text._ZN17signal_processing7kernels15fft_sm70_kernelILi7EEEvPK6float2PS2_i:
        /* <DEDUP_REMOVED lines=21> */
.L_x_1603:
        /* <DEDUP_REMOVED lines=13> */
.L_x_1602:
[----:B------:R-:W-:Y:S01]  /*0220*/  LEA.HI R2, R4, R4, RZ, 0x1 ;  /* 0x0000000404027211 */ /* 0x000fe200078f08ff */
[----:B------:R-:W-:-:S03]  /*0230*/  IMAD.IADD R5, R5, 0x1, -R4 ;  /* 0x0000000105057824 */ /* 0x000fc600078e0a04 */
[----:B------:R-:W-:-:S04]  /*0240*/  SHF.R.S32.HI R4, RZ, 0x1, R2 ;  /* 0x00000001ff047819 */ /* 0x000fc80000011402 */
[----:B------:R-:W-:-:S13]  /*0250*/  ISETP.GT.AND P0, PT, R4, R5, PT ;  /* 0x000000050400720c */ /* 0x000fda0003f04270 */
[----:B------:R-:W-:Y:S05]  /*0260*/  @!P0 BRA `(.L_x_1602) ;  /* 0xfffffffc00ec8947 */ /* 0x000fea000383ffff */
.L_x_1601:
[----:B------:R-:W-:Y:S01]  /*0270*/  IMAD.IADD R5, R4, 0x1, R5 ;  /* 0x0000000104057824 */ /* 0x000fe200078e0205 */
[----:B------:R-:W-:Y:S06]  /*0280*/  @P1 BRA `(.L_x_1603) ;  /* 0xfffffffc00b01947 */ /* 0x000fec000383ffff */
[----:B------:R-:W-:Y:S01]  /*0290*/  BAR.SYNC.DEFER_BLOCKING 0x0 ;  /* 0x0000000000007b1d */ /* 0x000fe20000010000 */
[----:B------:R-:W-:-:S05]  /*02a0*/  IMAD.MOV.U32 R6, RZ, RZ, 0x1 ;  /* 0x00000001ff067424 */ /* 0x000fca00078e00ff */
[----:B------:R-:W0:Y:S02]  /*02b0*/  LDCU UR7, c[0x0][0x360] ;  /* 0x00006c00ff0777ac */ /* 0x000e240008000800 */
.L_x_1622:
        /* <DEDUP_REMOVED lines=17> */
[----:B0-----:R-:W-:Y:S05]  /*03d0*/  CALL.REL.NOINC `($__internal_7_$__cuda_sm3x_div_rn_noftz_f32_slowpath) ;  /* 0x0000001400487944 */ /* 0x001fea0003c00000 */
.L_x_1606:
[----:B------:R-:W-:-:S07]  /*03e0*/  IMAD.MOV.U32 R4, RZ, RZ, R10 ;  /* 0x000000ffff047224 */ /* 0x000fce00078e000a */
.L_x_1621:
        /* <DEDUP_REMOVED lines=32> */
.L_x_1611:
        /* <DEDUP_REMOVED lines=44> */
.L_x_1610:
[----:B0-----:R-:W-:Y:S05]  /*08b0*/  BSYNC.RECONVERGENT B2 ;  /* 0x0000000000027941 */ /* 0x001fea0003800200 */
.L_x_1609:
        /* <DEDUP_REMOVED lines=34> */
.L_x_1614:
        /* <DEDUP_REMOVED lines=41> */
.L_x_1613:
[----:B------:R-:W-:Y:S05]  /*0d70*/  BSYNC.RECONVERGENT B2 ;  /* 0x0000000000027941 */ /* 0x000fea0003800200 */
.L_x_1612:
        /* <DEDUP_REMOVED lines=31> */
.L_x_1617:
        /* <DEDUP_REMOVED lines=41> */
.L_x_1616:
[----:B------:R-:W-:Y:S05]  /*1200*/  BSYNC.RECONVERGENT B2 ;  /* 0x0000000000027941 */ /* 0x000fea0003800200 */
.L_x_1615:
        /* <DEDUP_REMOVED lines=28> */
.L_x_1620:
        /* <DEDUP_REMOVED lines=41> */
.L_x_1619:
[----:B------:R-:W-:Y:S05]  /*1660*/  BSYNC.RECONVERGENT B2 ;  /* 0x0000000000027941 */ /* 0x000fea0003800200 */
.L_x_1618:
        /* <DEDUP_REMOVED lines=24> */
.L_x_1608:
[----:B0-----:R-:W-:Y:S05]  /*17f0*/  BSYNC.RECONVERGENT B1 ;  /* 0x0000000000017941 */ /* 0x001fea0003800200 */
.L_x_1607:
[----:B------:R-:W-:-:S05]  /*1800*/  VIADD R4, R4, UR7 ;  /* 0x0000000704047c36 */ /* 0x000fca0008000000 */
[----:B------:R-:W-:-:S13]  /*1810*/  ISETP.GE.U32.AND P0, PT, R4, 0x80, PT ;  /* 0x000000800400780c */ /* 0x000fda0003f06070 */
[----:B------:R-:W-:Y:S05]  /*1820*/  @!P0 BRA `(.L_x_1621) ;  /* 0xffffffe800f08947 */ /* 0x000fea000383ffff */
.L_x_1605:
[----:B0-----:R-:W-:Y:S05]  /*1830*/  BSYNC.RECONVERGENT B0 ;  /* 0x0000000000007941 */ /* 0x001fea0003800200 */
.L_x_1604:
        /* <DEDUP_REMOVED lines=12> */
        .weak           $__internal_7_$__cuda_sm3x_div_rn_noftz_f32_slowpath
        .type           $__internal_7_$__cuda_sm3x_div_rn_noftz_f32_slowpath,@function
        .size           $__internal_7_$__cuda_sm3x_div_rn_noftz_f32_slowpath,(.L_x_1675 - $__internal_7_$__cuda_sm3x_div_rn_noftz_f32_slowpath)
$__internal_7_$__cuda_sm3x_div_rn_noftz_f32_slowpath:
        /* <DEDUP_REMOVED lines=28> */
.L_x_1625:
[----:B------:R-:W-:Y:S05]  /*1ac0*/  BSYNC.RELIABLE B2 ;  /* 0x0000000000027941 */ /* 0x000fea0003800100 */
.L_x_1624:
        /* <DEDUP_REMOVED lines=50> */
.L_x_1632:
[----:B------:R-:W-:-:S04]  /*1df0*/  LOP3.LUT R3, R3, 0x80000000, RZ, 0xc0, !PT ;  /* 0x8000000003037812 */ /* 0x000fc800078ec0ff */
[----:B------:R-:W-:Y:S01]  /*1e00*/  LOP3.LUT R3, R3, 0x7f800000, RZ, 0xfc, !PT ;  /* 0x7f80000003037812 */ /* 0x000fe200078efcff */
[----:B------:R-:W-:Y:S06]  /*1e10*/  BRA `(.L_x_1633) ;  /* 0x0000000000047947 */ /* 0x000fec0003800000 */
.L_x_1631:
[----:B------:R-:W-:-:S07]  /*1e20*/  IMAD R3, R5, 0x800000, R3 ;  /* 0x0080000005037824 */ /* 0x000fce00078e0203 */
.L_x_1633:
[----:B------:R-:W-:Y:S05]  /*1e30*/  BSYNC.RECONVERGENT B2 ;  /* 0x0000000000027941 */ /* 0x000fea0003800200 */
.L_x_1630:
[----:B------:R-:W-:Y:S05]  /*1e40*/  BRA `(.L_x_1634) ;  /* 0x0000000000207947 */ /* 0x000fea0003800000 */
.L_x_1629:
[----:B------:R-:W-:-:S04]  /*1e50*/  LOP3.LUT R3, R4, 0x80000000, R3, 0x48, !PT ;  /* 0x8000000004037812 */ /* 0x000fc800078e4803 */
[----:B------:R-:W-:Y:S01]  /*1e60*/  LOP3.LUT R3, R3, 0x7f800000, RZ, 0xfc, !PT ;  /* 0x7f80000003037812 */ /* 0x000fe200078efcff */
[----:B------:R-:W-:Y:S06]  /*1e70*/  BRA `(.L_x_1634) ;  /* 0x0000000000147947 */ /* 0x000fec0003800000 */
.L_x_1628:
[----:B------:R-:W-:Y:S01]  /*1e80*/  LOP3.LUT R3, R4, 0x80000000, R3, 0x48, !PT ;  /* 0x8000000004037812 */ /* 0x000fe200078e4803 */
[----:B------:R-:W-:Y:S06]  /*1e90*/  BRA `(.L_x_1634) ;  /* 0x00000000000c7947 */ /* 0x000fec0003800000 */
.L_x_1627:
[----:B------:R-:W0:Y:S01]  /*1ea0*/  MUFU.RSQ R3, -QNAN ;  /* 0xffc0000000037908 */ /* 0x000e220000001400 */
[----:B------:R-:W-:Y:S05]  /*1eb0*/  BRA `(.L_x_1634) ;  /* 0x0000000000047947 */ /* 0x000fea0003800000 */
.L_x_1626:
[----:B------:R-:W-:-:S07]  /*1ec0*/  FADD.FTZ R3, R0, -3.1415927410125732422 ;  /* 0xc0490fdb00037421 */ /* 0x000fce0000010000 */
.L_x_1634:
[----:B------:R-:W-:Y:S05]  /*1ed0*/  BSYNC.RECONVERGENT B1 ;  /* 0x0000000000017941 */ /* 0x000fea0003800200 */
.L_x_1623:
[----:B0-----:R-:W-:Y:S02]  /*1ee0*/  IMAD.MOV.U32 R5, RZ, RZ, R3 ;  /* 0x000000ffff057224 */ /* 0x001fe400078e0003 */
[----:B------:R-:W-:-:S04]  /*1ef0*/  IMAD.MOV.U32 R3, RZ, RZ, 0x0 ;  /* 0x00000000ff037424 */ /* 0x000fc800078e00ff */
[----:B------:R-:W-:Y:S05]  /*1f00*/  RET.REL.NODEC R2 `(_ZN17signal_processing7kernels15fft_sm70_kernelILi7EEEvPK6float2PS2_i) ;  /* 0xffffffe0023c7950 */ /* 0x000fea0003c3ffff */
.L_x_1635:
        /* <DEDUP_REMOVED lines=15> */
.L_x_1675:


//--------------------- .text._ZN17signal_processing7kernels31compute_spectrogram_sm80_kernelEPK6float2Pfiifb --------------------------
	.section	.text._ZN17signal_processing7kernels31compute_spectrogram_sm80_kernelEPK6float2Pfiifb,"ax",@progbits
	.align	128
        .global         _ZN17signal_processing7kernels31compute_spectrogram_sm80_kernelEPK6float2Pfiifb
        .type           _ZN17signal_processing7kernels31compute_spectrogram_sm80_kernelEPK6float2Pfiifb,@function
        .size           _ZN17signal_processing7kernels31compute_spectrogram_sm80_kernelEPK6float2Pfiifb,(.L_x_1676 - _ZN17signal_processing7kernels31compute_spectrogram_sm80_kernelEPK6float2Pfiifb)
        .other          _ZN17signal_processing7kernels31compute_spectrogram_sm80_kernelEPK6float2Pfiifb,@"STO_CUDA_ENTRY STV_DEFAULT"
_ZN17signal_processing7kernels31compute_spectrogram_sm80_kernelEPK6float2Pfiifb:
.text._ZN17signal_processing7kernels31compute_spectrogram_sm80_kernelEPK6float2Pfiifb:
[----:B------:R-:W-:Y:S01]  /*0000*/  LDC R1, c[0x0][0x37c] ;  /* 0x0000df00ff017b82 */ /* 0x000fe20000000800 */
[----:B------:R-:W0:Y:S07]  /*0010*/  S2R R4, SR_TID.X ;  /* 0x0000000000047919 */ /* 0x000e2e0000002100 */
[----:B------:R-:W0:Y:S01]  /*0020*/  S2UR UR4, SR_CTAID.Y ;  /* 0x00000000000479c3 */ /* 0x000e220000002600 */
[----:B------:R-:W1:Y:S01]  /*0030*/  LDCU.64 UR6, c[0x0][0x358] ;  /* 0x00006b00ff0677ac */ /* 0x000e620008000a00 */
[----:B------:R-:W-:Y:S06]  /*0040*/  BSSY.RECONVERGENT B0, `(.L_x_1636) ;  /* 0x000002c000007945 */ /* 0x000fec0003800200 */
[----:B------:R-:W0:Y:S08]  /*0050*/  LDC R3, c[0x0][0x360] ;  /* 0x0000d800ff037b82 */ /* 0x000e300000000800 */
[----:B------:R-:W2:Y:S08]  /*0060*/  LDC.64 R8, c[0x0][0x390] ;  /* 0x0000e400ff087b82 */ /* 0x000eb00000000a00 */
[----:B------:R-:W3:Y:S08]  /*0070*/  S2UR UR8, SR_CTAID.X ;  /* 0x00000000000879c3 */ /* 0x000ef00000002500 */
[----:B------:R-:W4:Y:S01]  /*0080*/  S2UR UR5, SR_CgaCtaId ;  /* 0x00000000000579c3 */ /* 0x000f220000008800 */
[----:B0-----:R-:W-:Y:S01]  /*0090*/  IMAD R2, R3, UR4, R4 ;  /* 0x0000000403027c24 */ /* 0x001fe2000f8e0204 */
[----:B------:R-:W-:-:S04]  /*00a0*/  UMOV UR4, 0x400 ;  /* 0x0000040000047882 */ /* 0x000fc80000000000 */
[----:B--2---:R-:W-:-:S04]  /*00b0*/  ISETP.GE.AND P0, PT, R2, R9, PT ;  /* 0x000000090200720c */ /* 0x004fc80003f06270 */
[----:B---3--:R-:W-:Y:S01]  /*00c0*/  ISETP.GT.AND P0, PT, R8, UR8, !P0 ;  /* 0x0000000808007c0c */ /* 0x008fe2000c704270 */
[----:B----4-:R-:W-:-:S06]  /*00d0*/  ULEA UR4, UR5, UR4, 0x18 ;  /* 0x0000000405047291 */ /* 0x010fcc000f8ec0ff */
[----:B------:R-:W-:-:S06]  /*00e0*/  LEA R4, R4, UR4, 0x2 ;  /* 0x0000000404047c11 */ /* 0x000fcc000f8e10ff */
[----:B-1----:R-:W-:Y:S05]  /*00f0*/  @!P0 BRA `(.L_x_1637) ;  /* 0x00000000007c8947 */ /* 0x002fea0003800000 */
[----:B------:R-:W0:Y:S01]  /*0100*/  LDC.64 R6, c[0x0][0x380] ;  /* 0x0000e000ff067b82 */ /* 0x000e220000000a00 */
[----:B------:R-:W-:-:S07]  /*0110*/  IMAD R3, R9, UR8, R2 ;  /* 0x0000000809037c24 */ /* 0x000fce000f8e0202 */
[----:B------:R-:W1:Y:S01]  /*0120*/  LDC R9, c[0x0][0x398] ;  /* 0x0000e600ff097b82 */ /* 0x000e620000000800 */
[----:B0-----:R-:W-:-:S06]  /*0130*/  IMAD.WIDE.U32 R6, R3, 0x8, R6 ;  /* 0x0000000803067825 */ /* 0x001fcc00078e0006 */
[----:B------:R-:W2:Y:S01]  /*0140*/  LDG.E.64.CONSTANT R6, desc[UR6][R6.64] ;  /* 0x0000000606067981 */ /* 0x000ea2000c1e9b00 */
[----:B------:R-:W-:Y:S01]  /*0150*/  BSSY.RECONVERGENT B1, `(.L_x_1638) ;  /* 0x000000e000017945 */ /* 0x000fe20003800200 */
[----:B-1----:R-:W0:Y:S02]  /*0160*/  MUFU.RCP R5, R9 ;  /* 0x0000000900057308 */ /* 0x002e240000001000 */
[----:B0-----:R-:W-:-:S04]  /*0170*/  FFMA R8, R5, -R9, 1 ;  /* 0x3f80000005087423 */ /* 0x001fc80000000809 */
[----:B------:R-:W-:Y:S01]  /*0180*/  FFMA R5, R5, R8, R5 ;  /* 0x0000000805057223 */ /* 0x000fe20000000005 */
[----:B--2---:R-:W-:-:S04]  /*0190*/  FMUL R3, R7, R7 ;  /* 0x0000000707037220 */ /* 0x004fc80000400000 */
[----:B------:R-:W-:-:S04]  /*01a0*/  FFMA R0, R6, R6, R3 ;  /* 0x0000000606007223 */ /* 0x000fc80000000003 */
[----:B------:R-:W0:Y:S01]  /*01b0*/  FCHK P1, R0, R9 ;  /* 0x0000000900007302 */ /* 0x000e220000020000 */
[----:B------:R-:W-:-:S04]  /*01c0*/  FFMA R3, R0, R5, RZ ;  /* 0x0000000500037223 */ /* 0x000fc800000000ff */
[----:B------:R-:W-:-:S04]  /*01d0*/  FFMA R8, R3, -R9, R0 ;  /* 0x8000000903087223 */ /* 0x000fc80000000000 */
[----:B------:R-:W-:Y:S01]  /*01e0*/  FFMA R3, R5, R8, R3 ;  /* 0x0000000805037223 */ /* 0x000fe20000000003 */
[----:B0-----:R-:W-:Y:S06]  /*01f0*/  @!P1 BRA `(.L_x_1639) ;  /* 0x00000000000c9947 */ /* 0x001fec0003800000 */
[----:B------:R-:W-:-:S07]  /*0200*/  MOV R6, 0x220 ;  /* 0x0000022000067802 */ /* 0x000fce0000000f00 */
[----:B------:R-:W-:Y:S05]  /*0210*/  CALL.REL.NOINC `($__internal_8_$__cuda_sm3x_div_rn_noftz_f32_slowpath) ;  /* 0x0000000000607944 */ /* 0x000fea0003c00000 */
[----:B------:R-:W-:-:S07]  /*0220*/  IMAD.MOV.U32 R3, RZ, RZ, R0 ;  /* 0x000000ffff037224 */ /* 0x000fce00078e0000 */
.L_x_1639:
[----:B------:R-:W-:Y:S05]  /*0230*/  BSYNC.RECONVERGENT B1 ;  /* 0x0000000000017941 */ /* 0x000fea0003800200 */
.L_x_1638:
[----:B------:R-:W0:Y:S01]  /*0240*/  LDCU.U8 UR4, c[0x0][0x39c] ;  /* 0x00007380ff0477ac */ /* 0x000e220008000000 */
[----:B------:R-:W-:Y:S01]  /*0250*/  PLOP3.LUT P1, PT, PT, PT, PT, 0x8, 0x80 ;  /* 0x000000000080781c */ /* 0x000fe20003f2e170 */
[----:B0-----:R-:W-:-:S06]  /*0260*/  UPRMT UR4, UR4, 0x8880, URZ ;  /* 0x0000888004047896 */ /* 0x001fcc00080000ff */
[----:B------:R-:W-:-:S13]  /*0270*/  ISETP.NE.AND P2, PT, RZ, UR4, PT ;  /* 0x00000004ff007c0c */ /* 0x000fda000bf45270 */
[----:B------:R-:W0:Y:S02]  /*0280*/  @P2 LDC R5, c[0x0][0x394] ;  /* 0x0000e500ff052b82 */ /* 0x000e240000000800 */
[----:B0-----:R-:W-:-:S05]  /*0290*/  @P2 VIADD R5, R5, 0xffffffff ;  /* 0xffffffff05052836 */ /* 0x001fca0000000000 */
[----:B------:R-:W-:-:S04]  /*02a0*/  @P2 ISETP.NE.AND P3, PT, R2, R5, PT ;  /* 0x000000050200220c */ /* 0x000fc80003f65270 */
[----:B------:R-:W-:-:S13]  /*02b0*/  @P2 ISETP.EQ.OR P1, PT, R2, RZ, !P3 ;  /* 0x000000ff0200220c */ /* 0x000fda0005f22670 */
[----:B------:R-:W-:-:S05]  /*02c0*/  @P1 FMUL R3, R3, 0.5 ;  /* 0x3f00000003031820 */ /* 0x000fca0000400000 */
[----:B------:R0:W-:Y:S01]  /*02d0*/  STS [R4], R3 ;  /* 0x0000000304007388 */ /* 0x0001e20000000800 */
[----:B------:R-:W-:Y:S05]  /*02e0*/  BRA `(.L_x_1640) ;  /* 0x0000000000047947 */ /* 0x000fea0003800000 */
.L_x_1637:
[----:B------:R1:W-:Y:S02]  /*02f0*/  STS [R4], RZ ;  /* 0x000000ff04007388 */ /* 0x0003e40000000800 */
.L_x_1640:
[----:B------:R-:W-:Y:S05]  /*0300*/  BSYNC.RECONVERGENT B0 ;  /* 0x0000000000007941 */ /* 0x000fea0003800200 */
.L_x_1636:
[----:B------:R-:W-:Y:S06]  /*0310*/  BAR.SYNC.DEFER_BLOCKING 0x0 ;  /* 0x0000000000007b1d */ /* 0x000fec0000010000 */
[----:B------:R-:W-:Y:S05]  /*0320*/  @!P0 EXIT ;  /* 0x000000000000894d */ /* 0x000fea0003800000 */
[----:B------:R-:W2:Y:S01]  /*0330*/  LDS R5, [R4] ;  /* 0x0000000004057984 */ /* 0x000ea20000000800 */
[----:B0-----:R-:W0:Y:S08]  /*0340*/  LDC R3, c[0x0][0x394] ;  /* 0x0000e500ff037b82 */ /* 0x001e300000000800 */
[----:B------:R-:W3:Y:S01]  /*0350*/  LDC.64 R6, c[0x0][0x388] ;  /* 0x0000e200ff067b82 */ /* 0x000ee20000000a00 */
[----:B0-----:R-:W-:-:S04]  /*0360*/  IMAD R3, R3, UR8, R2 ;  /* 0x0000000803037c24 */ /* 0x001fc8000f8e0202 */
[----:B---3--:R-:W-:-:S05]  /*0370*/  IMAD.WIDE.U32 R2, R3, 0x4, R6 ;  /* 0x0000000403027825 */ /* 0x008fca00078e0006 */
[----:B--2---:R-:W-:Y:S01]  /*0380*/  STG.E desc[UR6][R2.64], R5 ;  /* 0x0000000502007986 */ /* 0x004fe2000c101906 */
[----:B------:R-:W-:Y:S05]  /*0390*/  EXIT ;  /* 0x000000000000794d */ /* 0x000fea0003800000 */
        .weak           $__internal_8_$__cuda_sm3x_div_rn_noftz_f32_slowpath
        .type           $__internal_8_$__cuda_sm3x_div_rn_noftz_f32_slowpath,@function
        .size           $__internal_8_$__cuda_sm3x_div_rn_noftz_f32_slowpath,(.L_x_1676 - $__internal_8_$__cuda_sm3x_div_rn_noftz_f32_slowpath)
$__internal_8_$__cuda_sm3x_div_rn_noftz_f32_slowpath:
[----:B------:R-:W0:Y:S01]  /*03a0*/  LDC R3, c[0x0][0x398] ;  /* 0x0000e600ff037b82 */ /* 0x000e220000000800 */
[--C-:B------:R-:W-:Y:S01]  /*03b0*/  SHF.R.U32.HI R5, RZ, 0x17, R0.reuse ;  /* 0x00000017ff057819 */ /* 0x100fe20000011600 */
[----:B------:R-:W1:Y:S01]  /*03c0*/  LDCU UR4, c[0x0][0x398] ;  /* 0x00007300ff0477ac */ /* 0x000e620008000800 */
[----:B------:R-:W-:Y:S01]  /*03d0*/  BSSY.RECONVERGENT B2, `(.L_x_1641) ;  /* 0x0000064000027945 */ /* 0x000fe20003800200 */
[----:B------:R-:W-:Y:S01]  /*03e0*/  IMAD.MOV.U32 R8, RZ, RZ, R0 ;  /* 0x000000ffff087224 */ /* 0x000fe200078e0000 */
[----:B------:R-:W-:-:S05]  /*03f0*/  LOP3.LUT R5, R5, 0xff, RZ, 0xc0, !PT ;  /* 0x000000ff05057812 */ /* 0x000fca00078ec0ff */
[----:B------:R-:W-:Y:S02]  /*0400*/  VIADD R11, R5, 0xffffffff ;  /* 0xffffffff050b7836 */ /* 0x000fe40000000000 */
[----:B-1----:R-:W-:Y:S01]  /*0410*/  IMAD.U32 R9, RZ, RZ, UR4 ;  /* 0x00000004ff097e24 */ /* 0x002fe2000f8e00ff */
[----:B0-----:R-:W-:-:S04]  /*0420*/  SHF.R.U32.HI R7, RZ, 0x17, R3 ;  /* 0x00000017ff077819 */ /* 0x001fc80000011603 */
[----:B------:R-:W-:-:S05]  /*0430*/  LOP3.LUT R7, R7, 0xff, RZ, 0xc0, !PT ;  /* 0x000000ff07077812 */ /* 0x000fca00078ec0ff */
[----:B------:R-:W-:-:S05]  /*0440*/  VIADD R12, R7, 0xffffffff ;  /* 0xffffffff070c7836 */ /* 0x000fca0000000000 */
[----:B------:R-:W-:-:S04]  /*0450*/  ISETP.GT.U32.AND P1, PT, R12, 0xfd, PT ;  /* 0x000000fd0c00780c */ /* 0x000fc80003f24070 */
[----:B------:R-:W-:-:S13]  /*0460*/  ISETP.GT.U32.OR P1, PT, R11, 0xfd, P1 ;  /* 0x000000fd0b00780c */ /* 0x000fda0000f24470 */
[----:B------:R-:W-:Y:S01]  /*0470*/  @!P1 IMAD.MOV.U32 R10, RZ, RZ, RZ ;  /* 0x000000ffff0a9224 */ /* 0x000fe200078e00ff */
[----:B------:R-:W-:Y:S06]  /*0480*/  @!P1 BRA `(.L_x_1642) ;  /* 0x00000000005c9947 */ /* 0x000fec0003800000 */
[----:B------:R-:W-:Y:S02]  /*0490*/  FSETP.GTU.FTZ.AND P2, PT, |R3|, +INF , PT ;  /* 0x7f8000000300780b */ /* 0x000fe40003f5c200 */
[----:B------:R-:W-:-:S04]  /*04a0*/  FSETP.GTU.FTZ.AND P1, PT, |R0|, +INF , PT ;  /* 0x7f8000000000780b */ /* 0x000fc80003f3c200 */
[----:B------:R-:W-:-:S13]  /*04b0*/  PLOP3.LUT P1, PT, P1, P2, PT, 0xf8, 0x8f ;  /* 0x00000000008f781c */ /* 0x000fda0000f25f70 */
[----:B------:R-:W-:Y:S05]  /*04c0*/  @P1 BRA `(.L_x_1643) ;  /* 0x00000004004c1947 */ /* 0x000fea0003800000 */
[----:B------:R-:W-:-:S13]  /*04d0*/  LOP3.LUT P1, RZ, R9, 0x7fffffff, R8, 0xc8, !PT ;  /* 0x7fffffff09ff7812 */ /* 0x000fda000782c808 */
[----:B------:R-:W-:Y:S05]  /*04e0*/  @!P1 BRA `(.L_x_1644) ;  /* 0x00000004003c9947 */ /* 0x000fea0003800000 */
[C---:B------:R-:W-:Y:S02]  /*04f0*/  FSETP.NEU.FTZ.AND P3, PT, |R0|.reuse, +INF , PT ;  /* 0x7f8000000000780b */ /* 0x040fe40003f7d200 */
[----:B------:R-:W-:Y:S02]  /*0500*/  FSETP.NEU.FTZ.AND P2, PT, |R3|, +INF , PT ;  /* 0x7f8000000300780b */ /* 0x000fe40003f5d200 */
[----:B------:R-:W-:-:S11]  /*0510*/  FSETP.NEU.FTZ.AND P1, PT, |R0|, +INF , PT ;  /* 0x7f8000000000780b */ /* 0x000fd60003f3d200 */
[----:B------:R-:W-:Y:S05]  /*0520*/  @!P2 BRA !P3, `(.L_x_1644) ;  /* 0x00000004002ca947 */ /* 0x000fea0005800000 */
[----:B------:R-:W-:-:S04]  /*0530*/  LOP3.LUT P3, RZ, R8, 0x7fffffff, RZ, 0xc0, !PT ;  /* 0x7fffffff08ff7812 */ /* 0x000fc8000786c0ff */
[----:B------:R-:W-:-:S13]  /*0540*/  PLOP3.LUT P2, PT, P2, P3, PT, 0x2f, 0xf2 ;  /* 0x0000000000f2781c */ /* 0x000fda0001746577 */
[----:B------:R-:W-:Y:S05]  /*0550*/  @P2 BRA `(.L_x_1645) ;  /* 0x0000000400182947 */ /* 0x000fea0003800000 */
[----:B------:R-:W-:-:S04]  /*0560*/  LOP3.LUT P2, RZ, R9, 0x7fffffff, RZ, 0xc0, !PT ;  /* 0x7fffffff09ff7812 */ /* 0x000fc8000784c0ff */
[----:B------:R-:W-:-:S13]  /*0570*/  PLOP3.LUT P1, PT, P1, P2, PT, 0x2f, 0xf2 ;  /* 0x0000000000f2781c */ /* 0x000fda0000f24577 */
[----:B------:R-:W-:Y:S05]  /*0580*/  @P1 BRA `(.L_x_1646) ;  /* 0x0000000400001947 */ /* 0x000fea0003800000 */
[----:B------:R-:W-:Y:S02]  /*0590*/  ISETP.GE.AND P1, PT, R11, RZ, PT ;  /* 0x000000ff0b00720c */ /* 0x000fe40003f26270 */
[----:B------:R-:W-:-:S11]  /*05a0*/  ISETP.GE.AND P2, PT, R12, RZ, PT ;  /* 0x000000ff0c00720c */ /* 0x000fd60003f46270 */
[----:B------:R-:W-:Y:S02]  /*05b0*/  @P1 IMAD.MOV.U32 R10, RZ, RZ, RZ ;  /* 0x000000ffff0a1224 */ /* 0x000fe400078e00ff */
[----:B------:R-:W-:Y:S01]  /*05c0*/  @!P1 FFMA R8, R0, 1.84467440737095516160e+19, RZ ;  /* 0x5f80000000089823 */ /* 0x000fe200000000ff */
[----:B------:R-:W-:Y:S02]  /*05d0*/  @!P1 IMAD.MOV.U32 R10, RZ, RZ, -0x40 ;  /* 0xffffffc0ff0a9424 */ /* 0x000fe400078e00ff */
[----:B------:R-:W-:Y:S02]  /*05e0*/  @!P2 FFMA R9, R3, 1.84467440737095516160e+19, RZ ;  /* 0x5f8000000309a823 */ /* 0x000fe400000000ff */
[----:B------:R-:W-:-:S07]  /*05f0*/  @!P2 VIADD R10, R10, 0x40 ;  /* 0x000000400a0aa836 */ /* 0x000fce0000000000 */
.L_x_1642:
[----:B------:R-:W-:Y:S01]  /*0600*/  LEA R0, R7, 0xc0800000, 0x17 ;  /* 0xc080000007007811 */ /* 0x000fe200078eb8ff */
[----:B------:R-:W-:Y:S01]  /*0610*/  VIADD R5, R5, 0xffffff81 ;  /* 0xffffff8105057836 */ /* 0x000fe20000000000 */
[----:B------:R-:W-:Y:S03]  /*0620*/  BSSY.RECONVERGENT B3, `(.L_x_1647) ;  /* 0x0000035000037945 */ /* 0x000fe60003800200 */
[----:B------:R-:W-:Y:S02]  /*0630*/  IMAD.IADD R9, R9, 0x1, -R0 ;  /* 0x0000000109097824 */ /* 0x000fe400078e0a00 */
[C---:B------:R-:W-:Y:S01]  /*0640*/  IMAD R0, R5.reuse, -0x800000, R8 ;  /* 0xff80000005007824 */ /* 0x040fe200078e0208 */
[----:B------:R-:W-:Y:S01]  /*0650*/  IADD3 R5, PT, PT, R5, 0x7f, -R7 ;  /* 0x0000007f05057810 */ /* 0x000fe20007ffe807 */
[----:B------:R-:W0:Y:S01]  /*0660*/  MUFU.RCP R3, R9 ;  /* 0x0000000900037308 */ /* 0x000e220000001000 */
[----:B------:R-:W-:-:S03]  /*0670*/  FADD.FTZ R11, -R9, -RZ ;  /* 0x800000ff090b7221 */ /* 0x000fc60000010100 */
[----:B------:R-:W-:Y:S02]  /*0680*/  IMAD.IADD R5, R5, 0x1, R10 ;  /* 0x0000000105057824 */ /* 0x000fe400078e020a */
[----:B0-----:R-:W-:-:S04]  /*0690*/  FFMA R12, R3, R11, 1 ;  /* 0x3f800000030c7423 */ /* 0x001fc8000000000b */
[----:B------:R-:W-:-:S04]  /*06a0*/  FFMA R12, R3, R12, R3 ;  /* 0x0000000c030c7223 */ /* 0x000fc80000000003 */
[----:B------:R-:W-:-:S04]  /*06b0*/  FFMA R3, R0, R12, RZ ;  /* 0x0000000c00037223 */ /* 0x000fc800000000ff */
[----:B------:R-:W-:-:S04]  /*06c0*/  FFMA R8, R11, R3, R0 ;  /* 0x000000030b087223 */ /* 0x000fc80000000000 */
[----:B------:R-:W-:-:S04]  /*06d0*/  FFMA R13, R12, R8, R3 ;  /* 0x000000080c0d7223 */ /* 0x000fc80000000003 */
[----:B------:R-:W-:-:S04]  /*06e0*/  FFMA R8, R11, R13, R0 ;  /* 0x0000000d0b087223 */ /* 0x000fc80000000000 */
        /* <DEDUP_REMOVED lines=14> */
[CC--:B------:R-:W-:Y:S01]  /*07d0*/  FFMA.RZ R3, R12.reuse, R8.reuse, R13 ;  /* 0x000000080c037223 */ /* 0x0c0fe2000000c00d */
[C---:B------:R-:W-:Y:S01]  /*07e0*/  VIADD R10, R7.reuse, 0x20 ;  /* 0x00000020070a7836 */ /* 0x040fe20000000000 */
[C---:B------:R-:W-:Y:S02]  /*07f0*/  ISETP.NE.AND P3, PT, R7.reuse, RZ, PT ;  /* 0x000000ff0700720c */ /* 0x040fe40003f65270 */
[----:B------:R-:W-:Y:S01]  /*0800*/  ISETP.NE.AND P2, PT, R7, RZ, PT ;  /* 0x000000ff0700720c */ /* 0x000fe20003f45270 */
[----:B------:R-:W-:Y:S01]  /*0810*/  IMAD.MOV R7, RZ, RZ, -R7 ;  /* 0x000000ffff077224 */ /* 0x000fe200078e0a07 */
[----:B------:R-:W-:Y:S01]  /*0820*/  LOP3.LUT R5, R3, 0x7fffff, RZ, 0xc0, !PT ;  /* 0x007fffff03057812 */ /* 0x000fe200078ec0ff */
[CCC-:B------:R-:W-:Y:S01]  /*0830*/  FFMA.RP R3, R12.reuse, R8.reuse, R13.reuse ;  /* 0x000000080c037223 */ /* 0x1c0fe2000000800d */
[----:B------:R-:W-:Y:S02]  /*0840*/  FFMA.RM R8, R12, R8, R13 ;  /* 0x000000080c087223 */ /* 0x000fe4000000400d */
[----:B------:R-:W-:-:S03]  /*0850*/  LOP3.LUT R5, R5, 0x800000, RZ, 0xfc, !PT ;  /* 0x0080000005057812 */ /* 0x000fc600078efcff */
        /* <DEDUP_REMOVED lines=13> */
.L_x_1649:
[----:B------:R-:W-:-:S04]  /*0930*/  LOP3.LUT R0, R0, 0x80000000, RZ, 0xc0, !PT ;  /* 0x8000000000007812 */ /* 0x000fc800078ec0ff */
[----:B------:R-:W-:Y:S01]  /*0940*/  LOP3.LUT R0, R0, 0x7f800000, RZ, 0xfc, !PT ;  /* 0x7f80000000007812 */ /* 0x000fe200078efcff */
[----:B------:R-:W-:Y:S06]  /*0950*/  BRA `(.L_x_1650) ;  /* 0x0000000000047947 */ /* 0x000fec0003800000 */
.L_x_1648:
[----:B------:R-:W-:-:S07]  /*0960*/  IMAD R0, R5, 0x800000, R0 ;  /* 0x0080000005007824 */ /* 0x000fce00078e0200 */
.L_x_1650:
[----:B------:R-:W-:Y:S05]  /*0970*/  BSYNC.RECONVERGENT B3 ;  /* 0x0000000000037941 */ /* 0x000fea0003800200 */
.L_x_1647:
[----:B------:R-:W-:Y:S05]  /*0980*/  BRA `(.L_x_1651) ;  /* 0x0000000000207947 */ /* 0x000fea0003800000 */
.L_x_1646:
[----:B------:R-:W-:-:S04]  /*0990*/  LOP3.LUT R0, R9, 0x80000000, R8, 0x48, !PT ;  /* 0x8000000009007812 */ /* 0x000fc800078e4808 */
[----:B------:R-:W-:Y:S01]  /*09a0*/  LOP3.LUT R0, R0, 0x7f800000, RZ, 0xfc, !PT ;  /* 0x7f80000000007812 */ /* 0x000fe200078efcff */
[----:B------:R-:W-:Y:S06]  /*09b0*/  BRA `(.L_x_1651) ;  /* 0x0000000000147947 */ /* 0x000fec0003800000 */
.L_x_1645:
[----:B------:R-:W-:Y:S01]  /*09c0*/  LOP3.LUT R0, R9, 0x80000000, R8, 0x48, !PT ;  /* 0x8000000009007812 */ /* 0x000fe200078e4808 */
[----:B------:R-:W-:Y:S06]  /*09d0*/  BRA `(.L_x_1651) ;  /* 0x00000000000c7947 */ /* 0x000fec0003800000 */
.L_x_1644:
[----:B------:R-:W0:Y:S01]  /*09e0*/  MUFU.RSQ R0, -QNAN ;  /* 0xffc0000000007908 */ /* 0x000e220000001400 */
[----:B------:R-:W-:Y:S05]  /*09f0*/  BRA `(.L_x_1651) ;  /* 0x0000000000047947 */ /* 0x000fea0003800000 */
.L_x_1643:
[----:B------:R-:W-:-:S07]  /*0a00*/  FADD.FTZ R0, R0, R3 ;  /* 0x0000000300007221 */ /* 0x000fce0000010000 */
.L_x_1651:
[----:B------:R-:W-:Y:S05]  /*0a10*/  BSYNC.RECONVERGENT B2 ;  /* 0x0000000000027941 */ /* 0x000fea0003800200 */
.L_x_1641:
[----:B------:R-:W-:-:S04]  /*0a20*/  IMAD.MOV.U32 R7, RZ, RZ, 0x0 ;  /* 0x00000000ff077424 */ /* 0x000fc800078e00ff */
[----:B0-----:R-:W-:Y:S05]  /*0a30*/  RET.REL.NODEC R6 `(_ZN17signal_processing7kernels31compute_spectrogram_sm80_kernelEPK6float2Pfiifb) ;  /* 0xfffffff406707950 */ /* 0x001fea0003c3ffff */
.L_x_1652:
        /* <DEDUP_REMOVED lines=12> */
.L_x_1676:


//--------------------- .text._ZN17signal_processing7kernels22fir_filter_sm70_kernelEPKfPfS2_ii --------------------------
	.section	.text._ZN17signal_processing7kernels22fir_filter_sm70_kernelEPKfPfS2_ii,"ax",@progbits
	.align	128
        .global         _ZN17signal_processing7kernels22fir_filter_sm70_kernelEPKfPfS2_ii
        .type           _ZN17signal_processing7kernels22fir_filter_sm70_kernelEPKfPfS2_ii,@function
        .size           _ZN17signal_processing7kernels22fir_filter_sm70_kernelEPKfPfS2_ii,(.L_x_1690 - _ZN17signal_processing7kernels22fir_filter_sm70_kernelEPKfPfS2_ii)
        .other          _ZN17signal_processing7kernels22fir_filter_sm70_kernelEPKfPfS2_ii,@"STO_CUDA_ENTRY STV_DEFAULT"
_ZN17signal_processing7kernels22fir_filter_sm70_kernelEPKfPfS2_ii:
.text._ZN17signal_processing7kernels22fir_filter_sm70_kernelEPKfPfS2_ii:
[----:B------:R-:W-:Y:S01]  /*0000*/  LDC R1, c[0x0][0x37c] ;  /* 0x0000df00ff017b82 */ /* 0x000fe20000000800 */
[----:B------:R-:W0:Y:S01]  /*0010*/  S2R R4, SR_TID.X ;  /* 0x0000000000047919 */ /* 0x000e220000002100 */
[----:B------:R-:W1:Y:S06]  /*0020*/  LDCU UR6, c[0x0][0x360] ;  /* 0x00006c00ff0677ac */ /* 0x000e6c0008000800 */
[----:B------:R-:W2:Y:S01]  /*0030*/  S2UR UR4, SR_CTAID.X ;  /* 0x00000000000479c3 */ /* 0x000ea20000002500 */
[----:B------:R-:W-:Y:S01]  /*0040*/  BSSY.RECONVERGENT B0, `(.L_x_1653) ;  /* 0x000001b000007945 */ /* 0x000fe20003800200 */
[----:B------:R-:W1:Y:S01]  /*0050*/  LDCU UR5, c[0x0][0x39c] ;  /* 0x00007380ff0577ac */ /* 0x000e620008000800 */
[----:B------:R-:W3:Y:S01]  /*0060*/  LDCU.64 UR10, c[0x0][0x358] ;  /* 0x00006b00ff0a77ac */ /* 0x000ee20008000a00 */
[----:B-1----:R-:W-:-:S02]  /*0070*/  UIADD3 UR5, UPT, UPT, UR6, -0x1, UR5 ;  /* 0xffffffff06057890 */ /* 0x002fc4000fffe005 */
[----:B--2---:R-:W-:-:S04]  /*0080*/  UIMAD UR4, UR4, UR6, URZ ;  /* 0x00000006040472a4 */ /* 0x004fc8000f8e02ff */
[C---:B0-----:R-:W-:Y:S02]  /*0090*/  ISETP.GE.U32.AND P0, PT, R4.reuse, UR5, PT ;  /* 0x0000000504007c0c */ /* 0x041fe4000bf06070 */
[----:B------:R-:W-:-:S11]  /*00a0*/  VIADD R0, R4, UR4 ;  /* 0x0000000404007c36 */ /* 0x000fd60008000000 */
[----:B---3--:R-:W-:Y:S05]  /*00b0*/  @P0 BRA `(.L_x_1654) ;  /* 0x00000000004c0947 */ /* 0x008fea0003800000 */
[----:B------:R-:W0:Y:S01]  /*00c0*/  S2R R3, SR_CgaCtaId ;  /* 0x0000000000037919 */ /* 0x000e220000008800 */
[----:B------:R-:W1:Y:S01]  /*00d0*/  LDC R10, c[0x0][0x398] ;  /* 0x0000e600ff0a7b82 */ /* 0x000e620000000800 */
[----:B------:R-:W-:Y:S02]  /*00e0*/  MOV R2, 0x400 ;  /* 0x0000040000027802 */ /* 0x000fe40000000f00 */
[----:B------:R-:W-:-:S05]  /*00f0*/  MOV R5, R4 ;  /* 0x0000000400057202 */ /* 0x000fca0000000f00 */
[----:B------:R-:W2:Y:S01]  /*0100*/  LDC.64 R6, c[0x0][0x380] ;  /* 0x0000e000ff067b82 */ /* 0x000ea20000000a00 */
[----:B0-----:R-:W-:-:S07]  /*0110*/  LEA R8, R3, R2, 0x18 ;  /* 0x0000000203087211 */ /* 0x001fce00078ec0ff */
.L_x_1657:
[C---:B0-----:R-:W-:Y:S01]  /*0120*/  VIADD R3, R5.reuse, UR4 ;  /* 0x0000000405037c36 */ /* 0x041fe20008000000 */
[----:B------:R-:W-:Y:S01]  /*0130*/  BSSY.RECONVERGENT B1, `(.L_x_1655) ;  /* 0x0000007000017945 */ /* 0x000fe20003800200 */
[----:B------:R-:W-:Y:S01]  /*0140*/  LEA R9, R5, R8, 0x2 ;  /* 0x0000000805097211 */ /* 0x000fe200078e10ff */
[----:B------:R-:W-:Y:S02]  /*0150*/  IMAD.MOV.U32 R2, RZ, RZ, RZ ;  /* 0x000000ffff027224 */ /* 0x000fe400078e00ff */
[----:B-1----:R-:W-:-:S13]  /*0160*/  ISETP.GE.AND P0, PT, R3, R10, PT ;  /* 0x0000000a0300720c */ /* 0x002fda0003f06270 */
[----:B------:R-:W-:Y:S05]  /*0170*/  @P0 BRA `(.L_x_1656) ;  /* 0x0000000000080947 */ /* 0x000fea0003800000 */
[----:B--2---:R-:W-:-:S06]  /*0180*/  IMAD.WIDE R2, R3, 0x4, R6 ;  /* 0x0000000403027825 */ /* 0x004fcc00078e0206 */
[----:B------:R0:W5:Y:S02]  /*0190*/  LDG.E.CONSTANT R2, desc[UR10][R2.64] ;  /* 0x0000000a02027981 */ /* 0x000164000c1e9900 */
.L_x_1656:
[----:B------:R-:W-:Y:S05]  /*01a0*/  BSYNC.RECONVERGENT B1 ;  /* 0x0000000000017941 */ /* 0x000fea0003800200 */
.L_x_1655:
[----:B-----5:R3:W-:Y:S01]  /*01b0*/  STS [R9], R2 ;  /* 0x0000000209007388 */ /* 0x0207e20000000800 */
[----:B------:R-:W-:-:S04]  /*01c0*/  IADD3 R5, PT, PT, R5, UR6, RZ ;  /* 0x0000000605057c10 */ /* 0x000fc8000fffe0ff */
[----:B------:R-:W-:-:S13]  /*01d0*/  ISETP.GE.U32.AND P0, PT, R5, UR5, PT ;  /* 0x0000000505007c0c */ /* 0x000fda000bf06070 */
[----:B---3--:R-:W-:Y:S05]  /*01e0*/  @!P0 BRA `(.L_x_1657) ;  /* 0xfffffffc00cc8947 */ /* 0x008fea000383ffff */
.L_x_1654:
[----:B------:R-:W-:Y:S05]  /*01f0*/  BSYNC.RECONVERGENT B0 ;  /* 0x0000000000007941 */ /* 0x000fea0003800200 */
.L_x_1653:
[----:B------:R-:W1:Y:S01]  /*0200*/  LDCU UR7, c[0x0][0x398] ;  /* 0x00007300ff0777ac */ /* 0x000e620008000800 */
[----:B------:R-:W-:Y:S01]  /*0210*/  BAR.SYNC.DEFER_BLOCKING 0x0 ;  /* 0x0000000000007b1d */ /* 0x000fe20000010000 */
[----:B-1----:R-:W-:-:S13]  /*0220*/  ISETP.GE.AND P0, PT, R0, UR7, PT ;  /* 0x0000000700007c0c */ /* 0x002fda000bf06270 */
[----:B------:R-:W-:Y:S05]  /*0230*/  @P0 EXIT ;  /* 0x000000000000094d */ /* 0x000fea0003800000 */
[----:B------:R-:W1:Y:S01]  /*0240*/  LDCU UR8, c[0x0][0x39c] ;  /* 0x00007380ff0877ac */ /* 0x000e620008000800 */
[----:B------:R-:W-:Y:S01]  /*0250*/  IMAD.MOV.U32 R5, RZ, RZ, RZ ;  /* 0x000000ffff057224 */ /* 0x000fe200078e00ff */
[----:B-1----:R-:W-:-:S09]  /*0260*/  UISETP.GE.AND UP0, UPT, UR8, 0x1, UPT ;  /* 0x000000010800788c */ /* 0x002fd2000bf06270 */
[----:B------:R-:W-:Y:S05]  /*0270*/  BRA.U !UP0, `(.L_x_1658) ;  /* 0x0000000108e87547 */ /* 0x000fea000b800000 */
[----:B------:R-:W-:Y:S01]  /*0280*/  UISETP.GE.U32.AND UP1, UPT, UR8, 0x4, UPT ;  /* 0x000000040800788c */ /* 0x000fe2000bf26070 */
[----:B------:R-:W-:Y:S01]  /*0290*/  HFMA2 R5, -RZ, RZ, 0, 0 ;  /* 0x00000000ff057431 */ /* 0x000fe200000001ff */
[----:B------:R-:W-:Y:S01]  /*02a0*/  ULOP3.LUT UR5, UR8, 0x3, URZ, 0xc0, !UPT ;  /* 0x0000000308057892 */ /* 0x000fe2000f8ec0ff */
[----:B------:R-:W-:-:S03]  /*02b0*/  UMOV UR4, URZ ;  /* 0x000000ff00047c82 */ /* 0x000fc60008000000 */
[----:B------:R-:W-:-:S03]  /*02c0*/  UISETP.NE.AND UP0, UPT, UR5, URZ, UPT ;  /* 0x000000ff0500728c */ /* 0x000fc6000bf05270 */
[----:B------:R-:W-:Y:S08]  /*02d0*/  BRA.U !UP1, `(.L_x_1659) ;  /* 0x0000000109807547 */ /* 0x000ff0000b800000 */
[----:B------:R-:W1:Y:S01]  /*02e0*/  S2UR UR9, SR_CgaCtaId ;  /* 0x00000000000979c3 */ /* 0x000e620000008800 */
[----:B------:R-:W3:Y:S01]  /*02f0*/  LDCU.64 UR6, c[0x0][0x390] ;  /* 0x00007200ff0677ac */ /* 0x000ee20008000a00 */
[----:B------:R-:W-:Y:S01]  /*0300*/  IMAD.MOV.U32 R5, RZ, RZ, RZ ;  /* 0x000000ffff057224 */ /* 0x000fe200078e00ff */
[----:B------:R-:W-:-:S03]  /*0310*/  ULOP3.LUT UR4, UR8, 0x7ffffffc, URZ, 0xc0, !UPT ;  /* 0x7ffffffc08047892 */ /* 0x000fc6000f8ec0ff */
[----:B------:R-:W-:Y:S01]  /*0320*/  UMOV UR8, 0x400 ;  /* 0x0000040000087882 */ /* 0x000fe20000000000 */
[----:B---3--:R-:W-:-:S04]  /*0330*/  UIADD3 UR6, UP1, UPT, UR6, 0x8, URZ ;  /* 0x0000000806067890 */ /* 0x008fc8000ff3e0ff */
[----:B------:R-:W-:Y:S02]  /*0340*/  UIADD3.X UR7, UPT, UPT, URZ, UR7, URZ, UP1, !UPT ;  /* 0x00000007ff077290 */ /* 0x000fe40008ffe4ff */
[----:B-1----:R-:W-:Y:S01]  /*0350*/  ULEA UR8, UR9, UR8, 0x18 ;  /* 0x0000000809087291 */ /* 0x002fe2000f8ec0ff */
[----:B------:R-:W-:Y:S01]  /*0360*/  MOV R8, UR6 ;  /* 0x0000000600087c02 */ /* 0x000fe20008000f00 */
[----:B------:R-:W-:Y:S02]  /*0370*/  UIADD3 UR9, UPT, UPT, -UR4, URZ, URZ ;  /* 0x000000ff04097290 */ /* 0x000fe4000fffe1ff */
[----:B0-----:R-:W-:Y:S02]  /*0380*/  MOV R3, UR7 ;  /* 0x0000000700037c02 */ /* 0x001fe40008000f00 */
[----:B------:R-:W-:-:S05]  /*0390*/  LEA R2, R4, UR8, 0x2 ;  /* 0x0000000804027c11 */ /* 0x000fca000f8e10ff */
[----:B--2---:R-:W-:-:S07]  /*03a0*/  VIADD R6, R2, 0x8 ;  /* 0x0000000802067836 */ /* 0x004fce0000000000 */
.L_x_1660:
[----:B------:R-:W-:Y:S01]  /*03b0*/  IMAD.MOV.U32 R2, RZ, RZ, R8 ;  /* 0x000000ffff027224 */ /* 0x000fe200078e0008 */
[----:B------:R-:W-:Y:S04]  /*03c0*/  LDS R10, [R6+-0x4] ;  /* 0xfffffc00060a7984 */ /* 0x000fe80000000800 */
[----:B------:R-:W2:Y:S04]  /*03d0*/  LDG.E.CONSTANT R7, desc[UR10][R2.64+-0x8] ;  /* 0xfffff80a02077981 */ /* 0x000ea8000c1e9900 */
[----:B------:R-:W3:Y:S04]  /*03e0*/  LDG.E.CONSTANT R9, desc[UR10][R2.64+-0x4] ;  /* 0xfffffc0a02097981 */ /* 0x000ee8000c1e9900 */
[----:B------:R-:W4:Y:S04]  /*03f0*/  LDG.E.CONSTANT R11, desc[UR10][R2.64] ;  /* 0x0000000a020b7981 */ /* 0x000f28000c1e9900 */
[----:B------:R0:W5:Y:S01]  /*0400*/  LDG.E.CONSTANT R13, desc[UR10][R2.64+0x4] ;  /* 0x0000040a020d7981 */ /* 0x000162000c1e9900 */
[----:B------:R-:W-:-:S03]  /*0410*/  UIADD3 UR9, UPT, UPT, UR9, 0x4, URZ ;  /* 0x0000000409097890 */ /* 0x000fc6000fffe0ff */
[----:B------:R-:W2:Y:S01]  /*0420*/  LDS R8, [R6+-0x8] ;  /* 0xfffff80006087984 */ /* 0x000ea20000000800 */
[----:B------:R-:W-:-:S03]  /*0430*/  UISETP.NE.AND UP1, UPT, UR9, URZ, UPT ;  /* 0x000000ff0900728c */ /* 0x000fc6000bf25270 */
[----:B------:R-:W4:Y:S04]  /*0440*/  LDS R12, [R6] ;  /* 0x00000000060c7984 */ /* 0x000f280000000800 */
[----:B------:R1:W5:Y:S02]  /*0450*/  LDS R14, [R6+0x4] ;  /* 0x00000400060e7984 */ /* 0x0003640000000800 */
[----:B-1----:R-:W-:Y:S02]  /*0460*/  VIADD R6, R6, 0x10 ;  /* 0x0000001006067836 */ /* 0x002fe40000000000 */
[----:B--2---:R-:W-:Y:S01]  /*0470*/  FFMA R7, R8, R7, R5 ;  /* 0x0000000708077223 */ /* 0x004fe20000000005 */
[----:B------:R-:W-:-:S03]  /*0480*/  IADD3 R8, P0, PT, R2, 0x10, RZ ;  /* 0x0000001002087810 */ /* 0x000fc60007f1e0ff */
[----:B---3--:R-:W-:Y:S01]  /*0490*/  FFMA R7, R10, R9, R7 ;  /* 0x000000090a077223 */ /* 0x008fe20000000007 */
[----:B0-----:R-:W-:-:S03]  /*04a0*/  IADD3.X R3, PT, PT, RZ, R3, RZ, P0, !PT ;  /* 0x00000003ff037210 */ /* 0x001fc600007fe4ff */
[----:B----4-:R-:W-:-:S04]  /*04b0*/  FFMA R7, R12, R11, R7 ;  /* 0x0000000b0c077223 */ /* 0x010fc80000000007 */
[----:B-----5:R-:W-:Y:S01]  /*04c0*/  FFMA R5, R14, R13, R7 ;  /* 0x0000000d0e057223 */ /* 0x020fe20000000007 */
[----:B------:R-:W-:Y:S06]  /*04d0*/  BRA.U UP1, `(.L_x_1660) ;  /* 0xfffffffd01b47547 */ /* 0x000fec000b83ffff */
.L_x_1659:
[----:B------:R-:W-:Y:S05]  /*04e0*/  BRA.U !UP0, `(.L_x_1658) ;  /* 0x00000001084c7547 */ /* 0x000fea000b800000 */
[----:B------:R-:W1:Y:S01]  /*04f0*/  S2UR UR9, SR_CgaCtaId ;  /* 0x00000000000979c3 */ /* 0x000e620000008800 */
[----:B------:R-:W3:Y:S01]  /*0500*/  LDCU.64 UR6, c[0x0][0x390] ;  /* 0x00007200ff0677ac */ /* 0x000ee20008000a00 */
[----:B------:R-:W-:Y:S01]  /*0510*/  IADD3 R4, PT, PT, R4, UR4, RZ ;  /* 0x0000000404047c10 */ /* 0x000fe2000fffe0ff */
[----:B------:R-:W-:Y:S01]  /*0520*/  UMOV UR8, 0x400 ;  /* 0x0000040000087882 */ /* 0x000fe20000000000 */
[----:B------:R-:W-:Y:S02]  /*0530*/  UIADD3 UR5, UPT, UPT, -UR5, URZ, URZ ;  /* 0x000000ff05057290 */ /* 0x000fe4000fffe1ff */
[----:B---3--:R-:W-:Y:S02]  /*0540*/  UIMAD.WIDE.U32 UR6, UR4, 0x4, UR6 ;  /* 0x00000004040678a5 */ /* 0x008fe4000f8e0006 */
[----:B-1----:R-:W-:-:S06]  /*0550*/  ULEA UR8, UR9, UR8, 0x18 ;  /* 0x0000000809087291 */ /* 0x002fcc000f8ec0ff */
[----:B------:R-:W-:-:S07]  /*0560*/  LEA R4, R4, UR8, 0x2 ;  /* 0x0000000804047c11 */ /* 0x000fce000f8e10ff */
.L_x_1661:
[----:B------:R-:W-:Y:S01]  /*0570*/  IMAD.U32 R2, RZ, RZ, UR6 ;  /* 0x00000006ff027e24 */ /* 0x000fe2000f8e00ff */
[----:B0-----:R-:W-:Y:S01]  /*0580*/  MOV R3, UR7 ;  /* 0x0000000700037c02 */ /* 0x001fe20008000f00 */
[----:B--2---:R0:W1:Y:S04]  /*0590*/  LDS R6, [R4] ;  /* 0x0000000004067984 */ /* 0x0040680000000800 */
[----:B------:R-:W1:Y:S01]  /*05a0*/  LDG.E.CONSTANT R2, desc[UR10][R2.64] ;  /* 0x0000000a02027981 */ /* 0x000e62000c1e9900 */
[----:B------:R-:W-:Y:S02]  /*05b0*/  UIADD3 UR6, UP0, UPT, UR6, 0x4, URZ ;  /* 0x0000000406067890 */ /* 0x000fe4000ff1e0ff */
[----:B------:R-:W-:Y:S01]  /*05c0*/  UIADD3 UR5, UPT, UPT, UR5, 0x1, URZ ;  /* 0x0000000105057890 */ /* 0x000fe2000fffe0ff */
[----:B0-----:R-:W-:Y:S01]  /*05d0*/  VIADD R4, R4, 0x4 ;  /* 0x0000000404047836 */ /* 0x001fe20000000000 */
[----:B------:R-:W-:-:S02]  /*05e0*/  UIADD3.X UR7, UPT, UPT, URZ, UR7, URZ, UP0, !UPT ;  /* 0x00000007ff077290 */ /* 0x000fc400087fe4ff */
[----:B------:R-:W-:Y:S01]  /*05f0*/  UISETP.NE.AND UP0, UPT, UR5, URZ, UPT ;  /* 0x000000ff0500728c */ /* 0x000fe2000bf05270 */
[----:B-1----:R-:W-:-:S08]  /*0600*/  FFMA R5, R6, R2, R5 ;  /* 0x0000000206057223 */ /* 0x002fd00000000005 */
[----:B------:R-:W-:Y:S05]  /*0610*/  BRA.U UP0, `(.L_x_1661) ;  /* 0xfffffffd00d47547 */ /* 0x000fea000b83ffff */
.L_x_1658:
[----:B0-----:R-:W0:Y:S02]  /*0620*/  LDC.64 R2, c[0x0][0x388] ;  /* 0x0000e200ff027b82 */ /* 0x001e240000000a00 */
[----:B0-----:R-:W-:-:S05]  /*0630*/  IMAD.WIDE R2, R0, 0x4, R2 ;  /* 0x0000000400027825 */ /* 0x001fca00078e0202 */
[----:B------:R-:W-:Y:S01]  /*0640*/  STG.E desc[UR10][R2.64], R5 ;  /* 0x0000000502007986 */ /* 0x000fe2000c10190a */
[----:B------:R-:W-:Y:S05]  /*0650*/  EXIT ;  /* 0x000000000000794d */ /* 0x000fea0003800000 */
.L_x_1662:
        /* <DEDUP_REMOVED lines=10> */
.L_x_1690:


//--------------------- .text._ZN17signal_processing7kernels25tensor_core_matmul_kernelEPK6__halfS3_Pfiii --------------------------
	.section	.text._ZN17signal_processing7kernels25tensor_core_matmul_kernelEPK6__halfS3_Pfiii,"ax",@progbits
	.align	128
        .global         _ZN17signal_processing7kernels25tensor_core_matmul_kernelEPK6__halfS3_Pfiii
        .type           _ZN17signal_processing7kernels25tensor_core_matmul_kernelEPK6__halfS3_Pfiii,@function
        .size           _ZN17signal_processing7kernels25tensor_core_matmul_kernelEPK6__halfS3_Pfiii,(.L_x_1691 - _ZN17signal_processing7kernels25tensor_core_matmul_kernelEPK6__halfS3_Pfiii)
        .other          _ZN17signal_processing7kernels25tensor_core_matmul_kernelEPK6__halfS3_Pfiii,@"STO_CUDA_ENTRY STV_DEFAULT"
_ZN17signal_processing7kernels25tensor_core_matmul_kernelEPK6__halfS3_Pfiii:
.text._ZN17signal_processing7kernels25tensor_core_matmul_kernelEPK6__halfS3_Pfiii:
[----:B------:R-:W-:Y:S01]  /*0000*/  LDC R1, c[0x0][0x37c] ;  /* 0x0000df00ff017b82 */ /* 0x000fe20000000800 */
[----:B------:R-:W0:Y:S07]  /*0010*/  S2R R3, SR_TID.X ;  /* 0x0000000000037919 */ /* 0x000e2e0000002100 */
[----:B------:R-:W0:Y:S01]  /*0020*/  LDC R0, c[0x0][0x360] ;  /* 0x0000d800ff007b82 */ /* 0x000e220000000800 */
[----:B------:R-:W1:Y:S01]  /*0030*/  LDCU.64 UR10, c[0x0][0x398] ;  /* 0x00007300ff0a77ac */ /* 0x000e620008000a00 */
[----:B------:R-:W2:Y:S06]  /*0040*/  S2R R5, SR_TID.Y ;  /* 0x0000000000057919 */ /* 0x000eac0000002200 */
[----:B------:R-:W0:Y:S08]  /*0050*/  S2UR UR4, SR_CTAID.X ;  /* 0x00000000000479c3 */ /* 0x000e300000002500 */
[----:B------:R-:W2:Y:S08]  /*0060*/  S2UR UR5, SR_CTAID.Y ;  /* 0x00000000000579c3 */ /* 0x000eb00000002600 */
[----:B------:R-:W2:Y:S01]  /*0070*/  LDC R30, c[0x0][0x364] ;  /* 0x0000d900ff1e7b82 */ /* 0x000ea20000000800 */
[----:B0-----:R-:W-:-:S05]  /*0080*/  IMAD R0, R0, UR4, R3 ;  /* 0x0000000400007c24 */ /* 0x001fca000f8e0203 */
[----:B------:R-:W-:-:S04]  /*0090*/  SHF.R.U32.HI R0, RZ, 0x1, R0 ;  /* 0x00000001ff007819 */ /* 0x000fc80000011600 */
[----:B------:R-:W-:Y:S01]  /*00a0*/  LOP3.LUT R31, R0, 0x7ffffff0, RZ, 0xc0, !PT ;  /* 0x7ffffff0001f7812 */ /* 0x000fe200078ec0ff */
[----:B--2---:R-:W-:-:S04]  /*00b0*/  IMAD R30, R30, UR5, R5 ;  /* 0x000000051e1e7c24 */ /* 0x004fc8000f8e0205 */
[----:B------:R-:W-:-:S05]  /*00c0*/  IMAD.SHL.U32 R30, R30, 0x10, RZ ;  /* 0x000000101e1e7824 */ /* 0x000fca00078e00ff */
[----:B-1----:R-:W-:-:S04]  /*00d0*/  ISETP.GE.AND P0, PT, R30, UR11, PT ;  /* 0x0000000b1e007c0c */ /* 0x002fc8000bf06270 */
[----:B------:R-:W-:-:S13]  /*00e0*/  ISETP.LT.AND P0, PT, R31, UR10, !P0 ;  /* 0x0000000a1f007c0c */ /* 0x000fda000c701270 */
[----:B------:R-:W-:Y:S05]  /*00f0*/  @!P0 EXIT ;  /* 0x000000000000894d */ /* 0x000fea0003800000 */
[----:B------:R-:W0:Y:S01]  /*0100*/  LDCU UR14, c[0x0][0x3a0] ;  /* 0x00007400ff0e77ac */ /* 0x000e220008000800 */
[----:B------:R-:W-:Y:S02]  /*0110*/  CS2R R10, SRZ ;  /* 0x00000000000a7805 */ /* 0x000fe4000001ff00 */
[----:B------:R-:W-:Y:S02]  /*0120*/  CS2R R8, SRZ ;  /* 0x0000000000087805 */ /* 0x000fe4000001ff00 */
[----:B------:R-:W-:Y:S02]  /*0130*/  CS2R R22, SRZ ;  /* 0x0000000000167805 */ /* 0x000fe4000001ff00 */
[----:B------:R-:W-:Y:S01]  /*0140*/  CS2R R20, SRZ ;  /* 0x0000000000147805 */ /* 0x000fe2000001ff00 */
[----:B------:R-:W1:Y:S01]  /*0150*/  LDCU.64 UR12, c[0x0][0x358] ;  /* 0x00006b00ff0c77ac */ /* 0x000e620008000a00 */
[----:B0-----:R-:W-:-:S09]  /*0160*/  UISETP.GT.AND UP0, UPT, UR14, URZ, UPT ;  /* 0x000000ff0e00728c */ /* 0x001fd2000bf04270 */
[----:B-1----:R-:W-:Y:S05]  /*0170*/  BRA.U !UP0, `(.L_x_1663) ;  /* 0x0000000d082c7547 */ /* 0x002fea000b800000 */
[----:B------:R-:W-:Y:S01]  /*0180*/  UISETP.GE.U32.AND UP1, UPT, UR14, 0x31, UPT ;  /* 0x000000310e00788c */ /* 0x000fe2000bf26070 */
[----:B------:R-:W-:Y:S01]  /*0190*/  CS2R R10, SRZ ;  /* 0x00000000000a7805 */ /* 0x000fe2000001ff00 */
[----:B------:R-:W-:Y:S01]  /*01a0*/  UIADD3 UR4, UPT, UPT, UR14, -0x1, URZ ;  /* 0xffffffff0e047890 */ /* 0x000fe2000fffe0ff */
[----:B------:R-:W-:Y:S01]  /*01b0*/  CS2R R8, SRZ ;  /* 0x0000000000087805 */ /* 0x000fe2000001ff00 */
[----:B------:R-:W-:Y:S01]  /*01c0*/  UIADD3 UR5, UPT, UPT, UR14, -0x1, URZ ;  /* 0xffffffff0e057890 */ /* 0x000fe2000fffe0ff */
[----:B------:R-:W-:Y:S01]  /*01d0*/  CS2R R22, SRZ ;  /* 0x0000000000167805 */ /* 0x000fe2000001ff00 */
[----:B------:R-:W-:Y:S01]  /*01e0*/  ULEA.HI UR6, UR4, 0x1, URZ, 0x1c ;  /* 0x0000000104067891 */ /* 0x000fe2000f8fe0ff */
[----:B------:R-:W-:Y:S01]  /*01f0*/  CS2R R20, SRZ ;  /* 0x0000000000147805 */ /* 0x000fe2000001ff00 */
[----:B------:R-:W-:Y:S02]  /*0200*/  ULEA.HI UR5, UR5, 0x1, URZ, 0x1c ;  /* 0x0000000105057891 */ /* 0x000fe4000f8fe0ff */
[----:B------:R-:W-:Y:S01]  /*0210*/  ULOP3.LUT UR7, UR6, 0x3, URZ, 0xc0, !UPT ;  /* 0x0000000306077892 */ /* 0x000fe2000f8ec0ff */
[----:B------:R-:W-:-:S03]  /*0220*/  UMOV UR4, URZ ;  /* 0x000000ff00047c82 */ /* 0x000fc60008000000 */
[----:B------:R-:W-:Y:S01]  /*0230*/  UISETP.NE.AND UP0, UPT, UR7, URZ, UPT ;  /* 0x000000ff0700728c */ /* 0x000fe2000bf05270 */
[----:B------:R-:W-:Y:S10]  /*0240*/  BRA.U !UP1, `(.L_x_1664) ;  /* 0x00000009092c7547 */ /* 0x000ff4000b800000 */
[----:B------:R-:W0:Y:S01]  /*0250*/  S2R R13, SR_LANEID ;  /* 0x00000000000d7919 */ /* 0x000e220000000000 */
[----:B------:R-:W1:Y:S01]  /*0260*/  LDC.64 R32, c[0x0][0x380] ;  /* 0x0000e000ff207b82 */ /* 0x000e620000000a00 */
[----:B------:R-:W-:Y:S01]  /*0270*/  IMAD R25, R31, UR14, RZ ;  /* 0x0000000e1f197c24 */ /* 0x000fe2000f8e02ff */
[----:B------:R-:W-:Y:S01]  /*0280*/  USHF.R.U32.HI UR4, URZ, 0x1, UR14 ;  /* 0x00000001ff047899 */ /* 0x000fe2000801160e */
[----:B------:R-:W-:Y:S01]  /*0290*/  IMAD.MOV.U32 R3, RZ, RZ, RZ ;  /* 0x000000ffff037224 */ /* 0x000fe200078e00ff */
[----:B------:R-:W-:Y:S01]  /*02a0*/  USHF.R.U32.HI UR6, URZ, 0x1, UR11 ;  /* 0x00000001ff067899 */ /* 0x000fe2000801160b */
[----:B------:R-:W-:Y:S01]  /*02b0*/  IMAD.MOV.U32 R11, RZ, RZ, RZ ;  /* 0x000000ffff0b7224 */ /* 0x000fe200078e00ff */
[----:B------:R-:W-:Y:S02]  /*02c0*/  ULOP3.LUT UR5, UR5, 0x1ffffffc, URZ, 0xc0, !UPT ;  /* 0x1ffffffc05057892 */ /* 0x000fe4000f8ec0ff */
[----:B------:R-:W-:Y:S02]  /*02d0*/  UIMAD UR8, UR11, 0x30, URZ ;  /* 0x000000300b0878a4 */ /* 0x000fe4000f8e02ff */
[----:B------:R-:W-:Y:S01]  /*02e0*/  USHF.L.U32 UR9, UR11, 0x5, URZ ;  /* 0x000000050b097899 */ /* 0x000fe200080006ff */
[----:B------:R-:W2:Y:S01]  /*02f0*/  LDCU.64 UR16, c[0x0][0x388] ;  /* 0x00007100ff1077ac */ /* 0x000ea20008000a00 */
[----:B------:R-:W-:Y:S01]  /*0300*/  USHF.L.U32 UR10, UR11, 0x4, URZ ;  /* 0x000000040b0a7899 */ /* 0x000fe200080006ff */
[----:B-1----:R-:W-:Y:S01]  /*0310*/  IMAD.WIDE.U32 R6, R25, 0x2, R32 ;  /* 0x0000000219067825 */ /* 0x002fe200078e0020 */
[----:B0-----:R-:W-:-:S02]  /*0320*/  LOP3.LUT R2, R13, 0x3, RZ, 0xc0, !PT ;  /* 0x000000030d027812 */ /* 0x001fc400078ec0ff */
[----:B------:R-:W-:-:S05]  /*0330*/  SHF.R.U32.HI R13, RZ, 0x2, R13 ;  /* 0x00000002ff0d7819 */ /* 0x000fca000001160d */
[----:B------:R-:W-:Y:S01]  /*0340*/  IMAD.WIDE.U32 R4, R13, UR4, R2 ;  /* 0x000000040d047c25 */ /* 0x000fe2000f8e0002 */
[----:B------:R-:W-:-:S03]  /*0350*/  UMOV UR4, URZ ;  /* 0x000000ff00047c82 */ /* 0x000fc60008000000 */
[----:B------:R-:W-:Y:S01]  /*0360*/  IMAD.WIDE.U32 R12, R13, UR6, R2 ;  /* 0x000000060d0c7c25 */ /* 0x000fe2000f8e0002 */
[----:B------:R-:W-:Y:S01]  /*0370*/  IADD3 R3, P0, PT, R6, 0x40, RZ ;  /* 0x0000004006037810 */ /* 0x000fe20007f1e0ff */
[----:B------:R-:W-:Y:S01]  /*0380*/  UIADD3 UR6, UPT, UPT, -UR5, URZ, URZ ;  /* 0x000000ff05067290 */ /* 0x000fe2000fffe1ff */
[C---:B------:R-:W-:Y:S01]  /*0390*/  SHF.L.U64.HI R5, R4.reuse, 0x2, R5 ;  /* 0x0000000204057819 */ /* 0x040fe20000010205 */
[----:B------:R-:W-:Y:S01]  /*03a0*/  IMAD.SHL.U32 R0, R4, 0x4, RZ ;  /* 0x0000000404007824 */ /* 0x000fe200078e00ff */
[C---:B------:R-:W-:Y:S01]  /*03b0*/  SHF.L.U64.HI R4, R12.reuse, 0x2, R13 ;  /* 0x000000020c047819 */ /* 0x040fe2000001020d */
[----:B------:R-:W-:Y:S01]  /*03c0*/  IMAD.SHL.U32 R24, R12, 0x4, RZ ;  /* 0x000000040c187824 */ /* 0x000fe200078e00ff */
[----:B------:R-:W-:Y:S01]  /*03d0*/  UMOV UR5, URZ ;  /* 0x000000ff00057c82 */ /* 0x000fe20008000000 */
[----:B--2---:R-:W-:-:S07]  /*03e0*/  IMAD.X R2, RZ, RZ, R7, P0 ;  /* 0x000000ffff027224 */ /* 0x004fce00000e0607 */
.L_x_1665:
[----:B------:R-:W-:Y:S01]  /*03f0*/  IMAD.U32 R6, RZ, RZ, UR5 ;  /* 0x00000005ff067e24 */ /* 0x000fe2000f8e00ff */
[----:B------:R-:W-:Y:S01]  /*0400*/  IADD3 R7, P0, PT, R30, UR5, RZ ;  /* 0x000000051e077c10 */ /* 0x000fe2000ff1e0ff */
[----:B------:R-:W-:-:S03]  /*0410*/  IMAD.U32 R27, RZ, RZ, UR11 ;  /* 0x0000000bff1b7e24 */ /* 0x000fc6000f8e00ff */
[----:B------:R-:W-:Y:S02]  /*0420*/  LEA.HI.X.SX32 R6, R6, RZ, 0x1, P0 ;  /* 0x000000ff06067211 */ /* 0x000fe400000f0eff */
[----:B------:R-:W-:-:S04]  /*0430*/  LEA R29, P0, R7, UR16, 0x1 ;  /* 0x00000010071d7c11 */ /* 0x000fc8000f8008ff */
[----:B------:R-:W-:Y:S02]  /*0440*/  LEA.HI.X R7, R7, UR17, R6, 0x1, P0 ;  /* 0x0000001107077c11 */ /* 0x000fe400080f0c06 */
[----:B------:R-:W-:-:S05]  /*0450*/  IADD3 R28, P0, PT, R24, R29, RZ ;  /* 0x0000001d181c7210 */ /* 0x000fca0007f1e0ff */
[----:B------:R-:W-:Y:S02]  /*0460*/  IMAD.X R29, R4, 0x1, R7, P0 ;  /* 0x00000001041d7824 */ /* 0x000fe400000e0607 */
[----:B------:R-:W-:-:S03]  /*0470*/  IMAD.WIDE.U32 R26, R27, 0x10, R28 ;  /* 0x000000101b1a7825 */ /* 0x000fc600078e001c */
[----:B------:R-:W2:Y:S04]  /*0480*/  LDG.E R16, desc[UR12][R28.64] ;  /* 0x0000000c1c107981 */ /* 0x000ea8000c1e1900 */
[----:B------:R-:W3:Y:S01]  /*0490*/  LDG.E R17, desc[UR12][R26.64] ;  /* 0x0000000c1a117981 */ /* 0x000ee2000c1e1900 */
[----:B------:R-:W-:-:S03]  /*04a0*/  IMAD.WIDE.U32 R6, R25, 0x2, R32 ;  /* 0x0000000219067825 */ /* 0x000fc600078e0020 */
[----:B------:R0:W4:Y:S01]  /*04b0*/  LDG.E R34, desc[UR12][R28.64+0x10] ;  /* 0x0000100c1c227981 */ /* 0x000122000c1e1900 */
[----:B------:R-:W-:-:S03]  /*04c0*/  IADD3 R6, P0, PT, R6, R0, RZ ;  /* 0x0000000006067210 */ /* 0x000fc60007f1e0ff */
[----:B------:R1:W5:Y:S01]  /*04d0*/  LDG.E R35, desc[UR12][R26.64+0x10] ;  /* 0x0000100c1a237981 */ /* 0x000362000c1e1900 */
[----:B------:R-:W-:Y:S02]  /*04e0*/  IMAD.U32 R19, RZ, RZ, UR14 ;  /* 0x0000000eff137e24 */ /* 0x000fe4000f8e00ff */
[----:B------:R-:W-:Y:S02]  /*04f0*/  IMAD.X R7, R7, 0x1, R5, P0 ;  /* 0x0000000107077824 */ /* 0x000fe400000e0605 */
[----:B------:R-:W-:-:S03]  /*0500*/  IMAD.WIDE.U32 R18, R19, 0x10, R6 ;  /* 0x0000001013127825 */ /* 0x000fc600078e0006 */
[----:B------:R-:W5:Y:S04]  /*0510*/  LDG.E R12, desc[UR12][R6.64] ;  /* 0x0000000c060c7981 */ /* 0x000f68000c1e1900 */
[----:B------:R-:W5:Y:S04]  /*0520*/  LDG.E R14, desc[UR12][R6.64+0x10] ;  /* 0x0000100c060e7981 */ /* 0x000f68000c1e1900 */
[----:B------:R-:W5:Y:S04]  /*0530*/  LDG.E R13, desc[UR12][R18.64] ;  /* 0x0000000c120d7981 */ /* 0x000f68000c1e1900 */
[----:B------:R1:W5:Y:S01]  /*0540*/  LDG.E R15, desc[UR12][R18.64+0x10] ;  /* 0x0000100c120f7981 */ /* 0x000362000c1e1900 */
[----:B0-----:R-:W-:Y:S01]  /*0550*/  IMAD.U32 R28, RZ, RZ, UR10 ;  /* 0x0000000aff1c7e24 */ /* 0x001fe2000f8e00ff */
[----:B------:R-:W-:-:S04]  /*0560*/  IADD3 R36, P0, PT, R30, UR10, RZ ;  /* 0x0000000a1e247c10 */ /* 0x000fc8000ff1e0ff */
[----:B-1----:R-:W-:Y:S02]  /*0570*/  LEA.HI.X.SX32 R27, R28, RZ, 0x1, P0 ;  /* 0x000000ff1c1b7211 */ /* 0x002fe400000f0eff */
[----:B------:R-:W-:-:S04]  /*0580*/  LEA R29, P0, R36, UR16, 0x1 ;  /* 0x00000010241d7c11 */ /* 0x000fc8000f8008ff */
[----:B------:R-:W-:Y:S02]  /*0590*/  LEA.HI.X R27, R36, UR17, R27, 0x1, P0 ;  /* 0x00000011241b7c11 */ /* 0x000fe400080f0c1b */
[----:B------:R-:W-:Y:S01]  /*05a0*/  IADD3 R28, P0, PT, R29, R24, RZ ;  /* 0x000000181d1c7210 */ /* 0x000fe20007f1e0ff */
[----:B------:R-:W-:-:S04]  /*05b0*/  IMAD.U32 R19, RZ, RZ, UR11 ;  /* 0x0000000bff137e24 */ /* 0x000fc8000f8e00ff */
[----:B------:R-:W-:Y:S02]  /*05c0*/  IMAD.X R29, R27, 0x1, R4, P0 ;  /* 0x000000011b1d7824 */ /* 0x000fe400000e0604 */
[----:B------:R-:W-:Y:S01]  /*05d0*/  IMAD.WIDE.U32 R18, R19, 0x10, R28 ;  /* 0x0000001013127825 */ /* 0x000fe200078e001c */
[----:B------:R-:W-:-:S05]  /*05e0*/  IADD3 R26, P0, PT, R3, R0, RZ ;  /* 0x00000000031a7210 */ /* 0x000fca0007f1e0ff */
[----:B------:R-:W-:Y:S01]  /*05f0*/  IMAD.X R27, R2, 0x1, R5, P0 ;  /* 0x00000001021b7824 */ /* 0x000fe200000e0605 */
[----:B--2---:R-:W-:Y:S04]  /*0600*/  MOVM.16.MT88 R16, R16 ;  /* 0x000000001010723a */ /* 0x004fe80000000000 */
[----:B---3--:R-:W0:Y:S04]  /*0610*/  MOVM.16.MT88 R17, R17 ;  /* 0x000000001111723a */ /* 0x008e280000000000 */
[----:B----4-:R-:W-:Y:S04]  /*0620*/  MOVM.16.MT88 R6, R34 ;  /* 0x000000002206723a */ /* 0x010fe80000000000 */
[----:B-----5:R-:W1:Y:S01]  /*0630*/  MOVM.16.MT88 R7, R35 ;  /* 0x000000002307723a */ /* 0x020e620000000000 */
[C---:B0-----:R-:W-:Y:S03]  /*0640*/  HMMA.16816.F32 R20, R12.reuse, R16, R20 ;  /* 0x000000100c14723c */ /* 0x041fe60000001814 */
[----:B------:R-:W2:Y:S04]  /*0650*/  LDG.E R16, desc[UR12][R28.64] ;  /* 0x0000000c1c107981 */ /* 0x000ea8000c1e1900 */
[----:B------:R-:W3:Y:S01]  /*0660*/  LDG.E R17, desc[UR12][R18.64] ;  /* 0x0000000c12117981 */ /* 0x000ee2000c1e1900 */
[----:B-1----:R-:W-:Y:S03]  /*0670*/  HMMA.16816.F32 R12, R12, R6, R8 ;  /* 0x000000060c0c723c */ /* 0x002fe60000001808 */
[----:B------:R-:W4:Y:S04]  /*0680*/  LDG.E R6, desc[UR12][R28.64+0x10] ;  /* 0x0000100c1c067981 */ /* 0x000f28000c1e1900 */
[----:B------:R0:W5:Y:S01]  /*0690*/  LDG.E R7, desc[UR12][R18.64+0x10] ;  /* 0x0000100c12077981 */ /* 0x000162000c1e1900 */
[----:B------:R-:W-:-:S03]  /*06a0*/  IMAD.U32 R9, RZ, RZ, UR14 ;  /* 0x0000000eff097e24 */ /* 0x000fc6000f8e00ff */
[----:B------:R-:W5:Y:S01]  /*06b0*/  LDG.E R8, desc[UR12][R26.64+-0x20] ;  /* 0xffffe00c1a087981 */ /* 0x000f62000c1e1900 */
[----:B------:R-:W-:-:S03]  /*06c0*/  IMAD.WIDE.U32 R34, R9, 0x10, R26 ;  /* 0x0000001009227825 */ /* 0x000fc600078e001a */
[----:B------:R-:W5:Y:S04]  /*06d0*/  LDG.E R10, desc[UR12][R26.64+-0x10] ;  /* 0xfffff00c1a0a7981 */ /* 0x000f68000c1e1900 */
[----:B------:R-:W5:Y:S04]  /*06e0*/  LDG.E R9, desc[UR12][R34.64+-0x20] ;  /* 0xffffe00c22097981 */ /* 0x000f68000c1e1900 */
[----:B------:R-:W5:Y:S01]  /*06f0*/  LDG.E R11, desc[UR12][R34.64+-0x10] ;  /* 0xfffff00c220b7981 */ /* 0x000f62000c1e1900 */
[----:B0-----:R-:W-:Y:S01]  /*0700*/  IMAD.U32 R19, RZ, RZ, UR9 ;  /* 0x00000009ff137e24 */ /* 0x001fe2000f8e00ff */
[----:B------:R-:W-:-:S02]  /*0710*/  IADD3 R28, P0, PT, R30, UR9, RZ ;  /* 0x000000091e1c7c10 */ /* 0x000fc4000ff1e0ff */
[----:B------:R-:W5:Y:S02]  /*0720*/  LDG.E R18, desc[UR12][R26.64+0x10] ;  /* 0x0000100c1a127981 */ /* 0x000f64000c1e1900 */
[----:B------:R-:W-:Y:S02]  /*0730*/  LEA.HI.X.SX32 R19, R19, RZ, 0x1, P0 ;  /* 0x000000ff13137211 */ /* 0x000fe400000f0eff */
[----:B------:R-:W-:-:S04]  /*0740*/  LEA R37, P0, R28, UR16, 0x1 ;  /* 0x000000101c257c11 */ /* 0x000fc8000f8008ff */
[----:B------:R-:W-:Y:S02]  /*0750*/  LEA.HI.X R19, R28, UR17, R19, 0x1, P0 ;  /* 0x000000111c137c11 */ /* 0x000fe400080f0c13 */
[----:B------:R-:W-:-:S05]  /*0760*/  IADD3 R36, P0, PT, R37, R24, RZ ;  /* 0x0000001825247210 */ /* 0x000fca0007f1e0ff */
[----:B------:R-:W-:Y:S02]  /*0770*/  IMAD.X R37, R19, 0x1, R4, P0 ;  /* 0x0000000113257824 */ /* 0x000fe400000e0604 */
[----:B------:R-:W5:Y:S04]  /*0780*/  LDG.E R19, desc[UR12][R34.64+0x10] ;  /* 0x0000100c22137981 */ /* 0x000f68000c1e1900 */
[----:B------:R-:W5:Y:S04]  /*0790*/  LDG.E R28, desc[UR12][R36.64+0x10] ;  /* 0x0000100c241c7981 */ /* 0x000f68000c1e1900 */
[----:B--2---:R-:W-:Y:S04]  /*07a0*/  MOVM.16.MT88 R16, R16 ;  /* 0x000000001010723a */ /* 0x004fe80000000000 */
[----:B---3--:R-:W0:Y:S04]  /*07b0*/  MOVM.16.MT88 R17, R17 ;  /* 0x000000001111723a */ /* 0x008e280000000000 */
[----:B----4-:R-:W-:Y:S04]  /*07c0*/  MOVM.16.MT88 R6, R6 ;  /* 0x000000000606723a */ /* 0x010fe80000000000 */
[----:B-----5:R-:W1:Y:S01]  /*07d0*/  MOVM.16.MT88 R7, R7 ;  /* 0x000000000707723a */ /* 0x020e620000000000 */
[----:B0-----:R-:W-:Y:S01]  /*07e0*/  HMMA.16816.F32 R20, R8, R16, R20 ;  /* 0x000000100814723c */ /* 0x001fe20000001814 */
[----:B------:R-:W-:-:S02]  /*07f0*/  IMAD.U32 R17, RZ, RZ, UR11 ;  /* 0x0000000bff117e24 */ /* 0x000fc4000f8e00ff */
[----:B------:R-:W2:Y:S05]  /*0800*/  LDG.E R16, desc[UR12][R26.64] ;  /* 0x0000000c1a107981 */ /* 0x000eaa000c1e1900 */
[----:B-1----:R-:W-:Y:S01]  /*0810*/  HMMA.16816.F32 R12, R8, R6, R12 ;  /* 0x00000006080c723c */ /* 0x002fe2000000180c */
[----:B------:R-:W-:Y:S01]  /*0820*/  IMAD.WIDE.U32 R10, R17, 0x10, R36 ;  /* 0x00000010110a7825 */ /* 0x000fe200078e0024 */
[----:B------:R0:W3:Y:S04]  /*0830*/  LDG.E R6, desc[UR12][R36.64] ;  /* 0x0000000c24067981 */ /* 0x0000e8000c1e1900 */
[----:B------:R-:W4:Y:S04]  /*0840*/  LDG.E R7, desc[UR12][R10.64] ;  /* 0x0000000c0a077981 */ /* 0x000f28000c1e1900 */
[----:B------:R-:W2:Y:S01]  /*0850*/  LDG.E R17, desc[UR12][R34.64] ;  /* 0x0000000c22117981 */ /* 0x000ea2000c1e1900 */
[----:B------:R-:W-:-:S03]  /*0860*/  IMAD.U32 R9, RZ, RZ, UR8 ;  /* 0x00000008ff097e24 */ /* 0x000fc6000f8e00ff */
[----:B------:R-:W5:Y:S01]  /*0870*/  LDG.E R29, desc[UR12][R10.64+0x10] ;  /* 0x0000100c0a1d7981 */ /* 0x000f62000c1e1900 */
[----:B0-----:R-:W-:-:S03]  /*0880*/  IMAD.U32 R37, RZ, RZ, UR11 ;  /* 0x0000000bff257e24 */ /* 0x001fc6000f8e00ff */
[----:B------:R-:W5:Y:S04]  /*0890*/  LDG.E R8, desc[UR12][R26.64+0x20] ;  /* 0x0000200c1a087981 */ /* 0x000f68000c1e1900 */
[----:B------:R0:W5:Y:S04]  /*08a0*/  LDG.E R10, desc[UR12][R26.64+0x30] ;  /* 0x0000300c1a0a7981 */ /* 0x000168000c1e1900 */
[----:B------:R-:W5:Y:S04]  /*08b0*/  LDG.E R11, desc[UR12][R34.64+0x30] ;  /* 0x0000300c220b7981 */ /* 0x000f68000c1e1900 */
[----:B---3--:R-:W-:Y:S04]  /*08c0*/  MOVM.16.MT88 R6, R6 ;  /* 0x000000000606723a */ /* 0x008fe80000000000 */
[----:B----4-:R-:W2:Y:S02]  /*08d0*/  MOVM.16.MT88 R7, R7 ;  /* 0x000000000707723a */ /* 0x010ea40000000000 */
[----:B--2---:R-:W-:Y:S01]  /*08e0*/  HMMA.16816.F32 R20, R16, R6, R20 ;  /* 0x000000061014723c */ /* 0x004fe20000001814 */
[----:B------:R-:W-:-:S04]  /*08f0*/  IADD3 R7, P0, PT, R30, UR8, RZ ;  /* 0x000000081e077c10 */ /* 0x000fc8000ff1e0ff */
[----:B------:R-:W-:Y:S02]  /*0900*/  LEA.HI.X.SX32 R6, R9, RZ, 0x1, P0 ;  /* 0x000000ff09067211 */ /* 0x000fe400000f0eff */
[----:B------:R-:W-:-:S04]  /*0910*/  LEA R9, P0, R7, UR16, 0x1 ;  /* 0x0000001007097c11 */ /* 0x000fc8000f8008ff */
[----:B------:R-:W-:Y:S02]  /*0920*/  LEA.HI.X R7, R7, UR17, R6, 0x1, P0 ;  /* 0x0000001107077c11 */ /* 0x000fe400080f0c06 */
[----:B------:R-:W-:Y:S02]  /*0930*/  IADD3 R6, P0, PT, R9, R24, RZ ;  /* 0x0000001809067210 */ /* 0x000fe40007f1e0ff */
[----:B------:R-:W2:Y:S03]  /*0940*/  LDG.E R9, desc[UR12][R34.64+0x20] ;  /* 0x0000200c22097981 */ /* 0x000ea6000c1e1900 */
[----:B------:R-:W-:Y:S02]  /*0950*/  IMAD.X R7, R7, 0x1, R4, P0 ;  /* 0x0000000107077824 */ /* 0x000fe400000e0604 */
[----:B------:R-:W-:-:S03]  /*0960*/  IMAD.WIDE.U32 R36, R37, 0x10, R6 ;  /* 0x0000001025247825 */ /* 0x000fc600078e0006 */
[----:B------:R-:W0:Y:S04]  /*0970*/  LDG.E R26, desc[UR12][R6.64] ;  /* 0x0000000c061a7981 */ /* 0x000e28000c1e1900 */
[----:B------:R-:W3:Y:S04]  /*0980*/  LDG.E R27, desc[UR12][R36.64] ;  /* 0x0000000c241b7981 */ /* 0x000ee8000c1e1900 */
[----:B------:R-:W4:Y:S04]  /*0990*/  LDG.E R6, desc[UR12][R6.64+0x10] ;  /* 0x0000100c06067981 */ /* 0x000f28000c1e1900 */
[----:B------:R-:W2:Y:S04]  /*09a0*/  LDG.E R7, desc[UR12][R36.64+0x10] ;  /* 0x0000100c24077981 */ /* 0x000ea8000c1e1900 */
[----:B------:R-:W-:Y:S04]  /*09b0*/  MOVM.16.MT88 R28, R28 ;  /* 0x000000001c1c723a */ /* 0x000fe80000000000 */
[----:B-----5:R-:W1:Y:S01]  /*09c0*/  MOVM.16.MT88 R29, R29 ;  /* 0x000000001d1d723a */ /* 0x020e620000000000 */
[----:B------:R-:W-:Y:S01]  /*09d0*/  UIADD3 UR6, UPT, UPT, UR6, 0x4, URZ ;  /* 0x0000000406067890 */ /* 0x000fe2000fffe0ff */
[----:B-1----:R-:W-:Y:S03]  /*09e0*/  HMMA.16816.F32 R12, R16, R28, R12 ;  /* 0x0000001c100c723c */ /* 0x002fe6000000180c */
[----:B------:R-:W-:Y:S01]  /*09f0*/  UISETP.NE.AND UP1, UPT, UR6, URZ, UPT ;  /* 0x000000ff0600728c */ /* 0x000fe2000bf25270 */
[----:B------:R-:W-:Y:S01]  /*0a00*/  IADD3 R3, P0, PT, R3, 0x80, RZ ;  /* 0x0000008003037810 */ /* 0x000fe20007f1e0ff */
[----:B------:R-:W-:Y:S01]  /*0a10*/  VIADD R25, R25, 0x40 ;  /* 0x0000004019197836 */ /* 0x000fe20000000000 */
[----:B------:R-:W-:-:S03]  /*0a20*/  UIADD3 UR4, UPT, UPT, UR4, 0x40, URZ ;  /* 0x0000004004047890 */ /* 0x000fc6000fffe0ff */
[----:B------:R-:W-:Y:S01]  /*0a30*/  IMAD.X R2, RZ, RZ, R2, P0 ;  /* 0x000000ffff027224 */ /* 0x000fe200000e0602 */
[----:B------:R-:W-:Y:S02]  /*0a40*/  ULEA UR8, UR11, UR8, 0x6 ;  /* 0x000000080b087291 */ /* 0x000fe4000f8e30ff */
[----:B------:R-:W-:Y:S02]  /*0a50*/  ULEA UR9, UR11, UR9, 0x6 ;  /* 0x000000090b097291 */ /* 0x000fe4000f8e30ff */
[----:B------:R-:W-:Y:S02]  /*0a60*/  ULEA UR10, UR11, UR10, 0x6 ;  /* 0x0000000a0b0a7291 */ /* 0x000fe4000f8e30ff */
[----:B------:R-:W-:Y:S01]  /*0a70*/  ULEA UR5, UR11, UR5, 0x6 ;  /* 0x000000050b057291 */ /* 0x000fe2000f8e30ff */
[----:B0-----:R-:W-:Y:S04]  /*0a80*/  MOVM.16.MT88 R26, R26 ;  /* 0x000000001a1a723a */ /* 0x001fe80000000000 */
[----:B---3--:R-:W0:Y:S04]  /*0a90*/  MOVM.16.MT88 R27, R27 ;  /* 0x000000001b1b723a */ /* 0x008e280000000000 */
[----:B----4-:R-:W-:Y:S04]  /*0aa0*/  MOVM.16.MT88 R6, R6 ;  /* 0x000000000606723a */ /* 0x010fe80000000000 */
[----:B--2---:R-:W1:Y:S01]  /*0ab0*/  MOVM.16.MT88 R7, R7 ;  /* 0x000000000707723a */ /* 0x004e620000000000 */
[C---:B0-----:R-:W-:Y:S08]  /*0ac0*/  HMMA.16816.F32 R20, R8.reuse, R26, R20 ;  /* 0x0000001a0814723c */ /* 0x041ff00000001814 */
[----:B-1----:R-:W-:Y:S01]  /*0ad0*/  HMMA.16816.F32 R8, R8, R6, R12 ;  /* 0x000000060808723c */ /* 0x002fe2000000180c */
[----:B------:R-:W-:-:S04]  /*0ae0*/  NOP ;  /* 0x0000000000007918 */ /* 0x000fc80000000000 */
[----:B------:R-:W-:-:S15]  /*0af0*/  BRA.U UP1, `(.L_x_1665) ;  /* 0xfffffff9013c7547 */ /* 0x000fde000b83ffff */
.L_x_1664:
[----:B------:R-:W-:Y:S05]  /*0b00*/  BRA.U !UP0, `(.L_x_1663) ;  /* 0x0000000108c87547 */ /* 0x000fea000b800000 */
[----:B------:R-:W0:Y:S01]  /*0b10*/  S2R R0, SR_LANEID ;  /* 0x0000000000007919 */ /* 0x000e220000000000 */
[----:B------:R-:W-:Y:S01]  /*0b20*/  USHF.R.U32.HI UR5, URZ, 0x1, UR14 ;  /* 0x00000001ff057899 */ /* 0x000fe2000801160e */
[----:B------:R-:W-:Y:S01]  /*0b30*/  IMAD.MOV.U32 R3, RZ, RZ, RZ ;  /* 0x000000ffff037224 */ /* 0x000fe200078e00ff */
[----:B------:R-:W-:Y:S01]  /*0b40*/  USHF.R.U32.HI UR8, URZ, 0x1, UR11 ;  /* 0x00000001ff087899 */ /* 0x000fe2000801160b */
[----:B------:R-:W1:Y:S01]  /*0b50*/  LDCU.64 UR16, c[0x0][0x388] ;  /* 0x00007100ff1077ac */ /* 0x000e620008000a00 */
[----:B------:R-:W-:Y:S01]  /*0b60*/  UIMAD UR6, UR4, UR11, URZ ;  /* 0x0000000b040672a4 */ /* 0x000fe2000f8e02ff */
[----:B0-----:R-:W-:Y:S02]  /*0b70*/  LOP3.LUT R2, R0, 0x3, RZ, 0xc0, !PT ;  /* 0x0000000300027812 */ /* 0x001fe400078ec0ff */
[----:B------:R-:W-:Y:S01]  /*0b80*/  SHF.R.U32.HI R5, RZ, 0x2, R0 ;  /* 0x00000002ff057819 */ /* 0x000fe20000011600 */
[----:B------:R-:W-:-:S04]  /*0b90*/  IMAD.U32 R0, RZ, RZ, UR14 ;  /* 0x0000000eff007e24 */ /* 0x000fc8000f8e00ff */
[----:B------:R-:W-:Y:S01]  /*0ba0*/  IMAD.WIDE.U32 R12, R5, UR5, R2 ;  /* 0x00000005050c7c25 */ /* 0x000fe2000f8e0002 */
[----:B------:R-:W-:-:S03]  /*0bb0*/  UIADD3 UR5, UPT, UPT, -UR7, URZ, URZ ;  /* 0x000000ff07057290 */ /* 0x000fc6000fffe1ff */
[----:B------:R-:W-:Y:S01]  /*0bc0*/  IMAD.WIDE.U32 R2, R5, UR8, R2 ;  /* 0x0000000805027c25 */ /* 0x000fe2000f8e0002 */
[----:B------:R-:W-:-:S03]  /*0bd0*/  SHF.L.U64.HI R16, R12, 0x2, R13 ;  /* 0x000000020c107819 */ /* 0x000fc6000001020d */
[----:B------:R-:W-:Y:S01]  /*0be0*/  IMAD R17, R31, R0, UR4 ;  /* 0x000000041f117e24 */ /* 0x000fe2000f8e0200 */
[----:B-1----:R-:W-:-:S07]  /*0bf0*/  SHF.L.U64.HI R0, R2, 0x2, R3 ;  /* 0x0000000202007819 */ /* 0x002fce0000010203 */
.L_x_1666:
[----:B------:R-:W-:Y:S01]  /*0c00*/  IMAD.U32 R6, RZ, RZ, UR6 ;  /* 0x00000006ff067e24 */ /* 0x000fe2000f8e00ff */
[----:B------:R-:W-:Y:S01]  /*0c10*/  IADD3 R7, P0, PT, R30, UR6, RZ ;  /* 0x000000061e077c10 */ /* 0x000fe2000ff1e0ff */
[----:B------:R-:W0:Y:S01]  /*0c20*/  LDC.64 R4, c[0x0][0x380] ;  /* 0x0000e000ff047b82 */ /* 0x000e220000000a00 */
[----:B------:R-:W-:Y:S02]  /*0c30*/  IMAD.U32 R29, RZ, RZ, UR11 ;  /* 0x0000000bff1d7e24 */ /* 0x000fe4000f8e00ff */
[----:B------:R-:W-:Y:S02]  /*0c40*/  LEA.HI.X.SX32 R6, R6, RZ, 0x1, P0 ;  /* 0x000000ff06067211 */ /* 0x000fe400000f0eff */
[----:B------:R-:W-:-:S04]  /*0c50*/  LEA R27, P0, R7, UR16, 0x1 ;  /* 0x00000010071b7c11 */ /* 0x000fc8000f8008ff */
[----:B------:R-:W-:Y:S02]  /*0c60*/  LEA.HI.X R7, R7, UR17, R6, 0x1, P0 ;  /* 0x0000001107077c11 */ /* 0x000fe400080f0c06 */
[----:B------:R-:W-:-:S05]  /*0c70*/  LEA R26, P0, R2, R27, 0x2 ;  /* 0x0000001b021a7211 */ /* 0x000fca00078010ff */
[----:B------:R-:W-:Y:S02]  /*0c80*/  IMAD.X R27, R7, 0x1, R0, P0 ;  /* 0x00000001071b7824 */ /* 0x000fe400000e0600 */
[----:B------:R-:W-:-:S03]  /*0c90*/  IMAD.WIDE.U32 R28, R29, 0x10, R26 ;  /* 0x000000101d1c7825 */ /* 0x000fc600078e001a */
[----:B------:R-:W2:Y:S04]  /*0ca0*/  LDG.E R24, desc[UR12][R26.64] ;  /* 0x0000000c1a187981 */ /* 0x000ea8000c1e1900 */
[----:B------:R-:W3:Y:S04]  /*0cb0*/  LDG.E R32, desc[UR12][R26.64+0x10] ;  /* 0x0000100c1a207981 */ /* 0x000ee8000c1e1900 */
[----:B------:R-:W4:Y:S04]  /*0cc0*/  LDG.E R25, desc[UR12][R28.64] ;  /* 0x0000000c1c197981 */ /* 0x000f28000c1e1900 */
[----:B------:R-:W5:Y:S01]  /*0cd0*/  LDG.E R33, desc[UR12][R28.64+0x10] ;  /* 0x0000100c1c217981 */ /* 0x000f62000c1e1900 */
[----:B0-----:R-:W-:-:S04]  /*0ce0*/  IMAD.WIDE.U32 R4, R17, 0x2, R4 ;  /* 0x0000000211047825 */ /* 0x001fc800078e0004 */
[----:B------:R-:W-:Y:S01]  /*0cf0*/  IMAD.U32 R15, RZ, RZ, UR14 ;  /* 0x0000000eff0f7e24 */ /* 0x000fe2000f8e00ff */
[----:B------:R-:W-:-:S05]  /*0d00*/  LEA R18, P0, R12, R4, 0x2 ;  /* 0x000000040c127211 */ /* 0x000fca00078010ff */
[----:B------:R-:W-:Y:S02]  /*0d10*/  IMAD.X R19, R5, 0x1, R16, P0 ;  /* 0x0000000105137824 */ /* 0x000fe400000e0610 */
[----:B------:R-:W-:-:S03]  /*0d20*/  IMAD.WIDE.U32 R14, R15, 0x10, R18 ;  /* 0x000000100f0e7825 */ /* 0x000fc600078e0012 */
[----:B------:R-:W5:Y:S04]  /*0d30*/  LDG.E R4, desc[UR12][R18.64] ;  /* 0x0000000c12047981 */ /* 0x000f68000c1e1900 */
[----:B------:R-:W5:Y:S04]  /*0d40*/  LDG.E R6, desc[UR12][R18.64+0x10] ;  /* 0x0000100c12067981 */ /* 0x000f68000c1e1900 */
[----:B------:R-:W5:Y:S04]  /*0d50*/  LDG.E R5, desc[UR12][R14.64] ;  /* 0x0000000c0e057981 */ /* 0x000f68000c1e1900 */
[----:B------:R-:W5:Y:S01]  /*0d60*/  LDG.E R7, desc[UR12][R14.64+0x10] ;  /* 0x0000100c0e077981 */ /* 0x000f62000c1e1900 */
[----:B------:R-:W-:Y:S01]  /*0d70*/  UIADD3 UR5, UPT, UPT, UR5, 0x1, URZ ;  /* 0x0000000105057890 */ /* 0x000fe2000fffe0ff */
[----:B------:R-:W-:Y:S01]  /*0d80*/  VIADD R17, R17, 0x10 ;  /* 0x0000001011117836 */ /* 0x000fe20000000000 */
[----:B------:R-:W-:-:S02]  /*0d90*/  ULEA UR6, UR11, UR6, 0x4 ;  /* 0x000000060b067291 */ /* 0x000fc4000f8e20ff */
[----:B------:R-:W-:Y:S01]  /*0da0*/  UISETP.NE.AND UP0, UPT, UR5, URZ, UPT ;  /* 0x000000ff0500728c */ /* 0x000fe2000bf05270 */
[----:B--2---:R-:W-:Y:S04]  /*0db0*/  MOVM.16.MT88 R24, R24 ;  /* 0x000000001818723a */ /* 0x004fe80000000000 */
[----:B---3--:R-:W-:Y:S04]  /*0dc0*/  MOVM.16.MT88 R32, R32 ;  /* 0x000000002020723a */ /* 0x008fe80000000000 */
[----:B----4-:R-:W0:Y:S04]  /*0dd0*/  MOVM.16.MT88 R25, R25 ;  /* 0x000000001919723a */ /* 0x010e280000000000 */
[----:B-----5:R-:W1:Y:S01]  /*0de0*/  MOVM.16.MT88 R33, R33 ;  /* 0x000000002121723a */ /* 0x020e620000000000 */
[C---:B0-----:R-:W-:Y:S08]  /*0df0*/  HMMA.16816.F32 R20, R4.reuse, R24, R20 ;  /* 0x000000180414723c */ /* 0x041ff00000001814 */
[----:B-1----:R-:W-:Y:S01]  /*0e00*/  HMMA.16816.F32 R8, R4, R32, R8 ;  /* 0x000000200408723c */ /* 0x002fe20000001808 */
[----:B------:R-:W-:-:S04]  /*0e10*/  NOP ;  /* 0x0000000000007918 */ /* 0x000fc80000000000 */
[----:B------:R-:W-:-:S15]  /*0e20*/  BRA.U UP0, `(.L_x_1666) ;  /* 0xfffffffd00747547 */ /* 0x000fde000b83ffff */
.L_x_1663:
[----:B------:R-:W0:Y:S01]  /*0e30*/  S2R R0, SR_LANEID ;  /* 0x0000000000007919 */ /* 0x000e220000000000 */
[----:B------:R-:W1:Y:S01]  /*0e40*/  LDCU.64 UR4, c[0x0][0x390] ;  /* 0x00007200ff0477ac */ /* 0x000e620008000a00 */
[----:B------:R-:W-:Y:S02]  /*0e50*/  IMAD R31, R31, UR11, RZ ;  /* 0x0000000b1f1f7c24 */ /* 0x000fe4000f8e02ff */
[----:B------:R-:W-:Y:S01]  /*0e60*/  IMAD.MOV.U32 R3, RZ, RZ, RZ ;  /* 0x000000ffff037224 */ /* 0x000fe200078e00ff */
[----:B------:R-:W-:Y:S02]  /*0e70*/  USHF.R.U32.HI UR6, URZ, 0x1, UR11 ;  /* 0x00000001ff067899 */ /* 0x000fe4000801160b */
[----:B------:R-:W-:-:S05]  /*0e80*/  IADD3 R30, P0, PT, R31, R30, RZ ;  /* 0x0000001e1f1e7210 */ /* 0x000fca0007f1e0ff */
[----:B------:R-:W-:Y:S01]  /*0e90*/  IMAD.X R13, RZ, RZ, RZ, P0 ;  /* 0x000000ffff0d7224 */ /* 0x000fe200000e06ff */
[----:B-1----:R-:W-:Y:S02]  /*0ea0*/  LEA R7, P0, R30, UR4, 0x2 ;  /* 0x000000041e077c11 */ /* 0x002fe4000f8010ff */
[----:B0-----:R-:W-:Y:S02]  /*0eb0*/  LOP3.LUT R2, R0, 0x3, RZ, 0xc0, !PT ;  /* 0x0000000300027812 */ /* 0x001fe400078ec0ff */
[----:B------:R-:W-:-:S05]  /*0ec0*/  SHF.R.U32.HI R5, RZ, 0x2, R0 ;  /* 0x00000002ff057819 */ /* 0x000fca0000011600 */
[----:B------:R-:W-:Y:S01]  /*0ed0*/  IMAD.WIDE.U32 R4, R5, UR6, R2 ;  /* 0x0000000605047c25 */ /* 0x000fe2000f8e0002 */
[----:B------:R-:W-:Y:S02]  /*0ee0*/  LEA.HI.X R3, R30, UR5, R13, 0x2, P0 ;  /* 0x000000051e037c11 */ /* 0x000fe400080f140d */
[----:B------:R-:W-:-:S04]  /*0ef0*/  LEA R2, P0, R4, R7, 0x3 ;  /* 0x0000000704027211 */ /* 0x000fc800078018ff */
[----:B------:R-:W-:Y:S01]  /*0f00*/  LEA.HI.X R3, R4, R3, R5, 0x3, P0 ;  /* 0x0000000304037211 */ /* 0x000fe200000f1c05 */
[----:B------:R-:W-:-:S04]  /*0f10*/  IMAD.U32 R5, RZ, RZ, UR6 ;  /* 0x00000006ff057e24 */ /* 0x000fc8000f8e00ff */
[----:B------:R-:W-:Y:S01]  /*0f20*/  IMAD.WIDE.U32 R4, R5, 0x40, R2 ;  /* 0x0000004005047825 */ /* 0x000fe200078e0002 */
[----:B------:R-:W-:Y:S04]  /*0f30*/  STG.E.64 desc[UR12][R2.64], R20 ;  /* 0x0000001402007986 */ /* 0x000fe8000c101b0c */
[----:B------:R-:W-:Y:S04]  /*0f40*/  STG.E.64 desc[UR12][R4.64], R22 ;  /* 0x0000001604007986 */ /* 0x000fe8000c101b0c */
[----:B------:R-:W-:Y:S04]  /*0f50*/  STG.E.64 desc[UR12][R2.64+0x20], R8 ;  /* 0x0000200802007986 */ /* 0x000fe8000c101b0c */
[----:B------:R-:W-:Y:S01]  /*0f60*/  STG.E.64 desc[UR12][R4.64+0x20], R10 ;  /* 0x0000200a04007986 */ /* 0x000fe2000c101b0c */
[----:B------:R-:W-:Y:S05]  /*0f70*/  EXIT ;  /* 0x000000000000794d */ /* 0x000fea0003800000 */
.L_x_1667:
        /* <DEDUP_REMOVED lines=16> */
.L_x_1691:


//--------------------- .nv.global.init           --------------------------
	.section	.nv.global.init,"aw",@progbits
	.align	4
.nv.global.init:
	.type		__cudart_i2opi_f,@object
	.size		__cudart_i2opi_f,(.L_0 - __cudart_i2opi_f)
__cudart_i2opi_f:
        /*0000*/ 	.byte	0x41, 0x90, 0x43, 0x3c, 0x99, 0x95, 0x62, 0xdb, 0xc0, 0xdd, 0x34, 0xf5, 0xd1, 0x57, 0x27, 0xfc
        /*0010*/ 	.byte	0x29, 0x15, 0x44, 0x4e, 0x6e, 0x83, 0xf9, 0xa2
.L_0:


//--------------------- .nv.shared._ZN17signal_processing7kernels15fft_sm90_kernelILi10EEEvPK6float2PS2_i --------------------------
	.section	.nv.shared._ZN17signal_processing7kernels15fft_sm90_kernelILi10EEEvPK6float2PS2_i,"aw",@nobits
	.sectionflags	@""
	.align	16
	.zero		1024


//--------------------- .nv.shared.reserved.0     --------------------------
	.section	.nv.shared.reserved.0,"aw",@nobits
	.weak		__nv_reservedSMEM_offset_0_alias
	.size		__nv_reservedSMEM_offset_0_alias, 0, 64
	.other		__nv_reservedSMEM_offset_0_alias,@"STO_CUDA_RESERVED_SHARED STV_DEFAULT"
__nv_reservedSMEM_offset_0_alias:
	.zero		0
	.zero		64


//--------------------- .nv.shared._ZN17signal_processing7kernels15fft_sm90_kernelILi9EEEvPK6float2PS2_i --------------------------
	.section	.nv.shared._ZN17signal_processing7kernels15fft_sm90_kernelILi9EEEvPK6float2PS2_i,"aw",@nobits
	.sectionflags	@""
	.align	16
	.zero		1024


//--------------------- .nv.shared._ZN17signal_processing7kernels15fft_sm90_kernelILi8EEEvPK6float2PS2_i --------------------------
	.section	.nv.shared._ZN17signal_processing7kernels15fft_sm90_kernelILi8EEEvPK6float2PS2_i,"aw",@nobits
	.sectionflags	@""
	.align	16
	.zero		1024


//--------------------- .nv.shared._ZN17signal_processing7kernels15fft_sm90_kernelILi7EEEvPK6float2PS2_i --------------------------
	.section	.nv.shared._ZN17signal_processing7kernels15fft_sm90_kernelILi7EEEvPK6float2PS2_i,"aw",@nobits
	.sectionflags	@""
	.align	16
	.zero		1024


//--------------------- .nv.shared._ZN17signal_processing7kernels15fft_sm80_kernelILi10EEEvPK6float2PS2_i --------------------------
	.section	.nv.shared._ZN17signal_processing7kernels15fft_sm80_kernelILi10EEEvPK6float2PS2_i,"aw",@nobits
	.sectionflags	@""
	.align	16
	.zero		1024


//--------------------- .nv.shared._ZN17signal_processing7kernels15fft_sm80_kernelILi9EEEvPK6float2PS2_i --------------------------
	.section	.nv.shared._ZN17signal_processing7kernels15fft_sm80_kernelILi9EEEvPK6float2PS2_i,"aw",@nobits
	.sectionflags	@""
	.align	16
	.zero		1024


//--------------------- .nv.shared._ZN17signal_processing7kernels15fft_sm80_kernelILi8EEEvPK6float2PS2_i --------------------------
	.section	.nv.shared._ZN17signal_processing7kernels15fft_sm80_kernelILi8EEEvPK6float2PS2_i,"aw",@nobits
	.sectionflags	@""
	.align	16
	.zero		1024


//--------------------- .nv.shared._ZN17signal_processing7kernels15fft_sm80_kernelILi7EEEvPK6float2PS2_i --------------------------
	.section	.nv.shared._ZN17signal_processing7kernels15fft_sm80_kernelILi7EEEvPK6float2PS2_i,"aw",@nobits
	.sectionflags	@""
	.align	16
	.zero		1024


//--------------------- .nv.shared._ZN17signal_processing7kernels15fft_sm70_kernelILi10EEEvPK6float2PS2_i --------------------------
	.section	.nv.shared._ZN17signal_processing7kernels15fft_sm70_kernelILi10EEEvPK6float2PS2_i,"aw",@nobits
	.sectionflags	@""
	.align	16
	.zero		1024


//--------------------- .nv.shared._ZN17signal_processing7kernels15fft_sm70_kernelILi9EEEvPK6float2PS2_i --------------------------
	.section	.nv.shared._ZN17signal_processing7kernels15fft_sm70_kernelILi9EEEvPK6float2PS2_i,"aw",@nobits
	.sectionflags	@""
	.align	16
	.zero		1024


//--------------------- .nv.shared._ZN17signal_processing7kernels15fft_sm70_kernelILi8EEEvPK6float2PS2_i --------------------------
	.section	.nv.shared._ZN17signal_processing7kernels15fft_sm70_kernelILi8EEEvPK6float2PS2_i,"aw",@nobits
	.sectionflags	@""
	.align	16
	.zero		1024


//--------------------- .nv.shared._ZN17signal_processing7kernels15fft_sm70_kernelILi7EEEvPK6float2PS2_i --------------------------
	.section	.nv.shared._ZN17signal_processing7kernels15fft_sm70_kernelILi7EEEvPK6float2PS2_i,"aw",@nobits
	.sectionflags	@""
	.align	16
	.zero		1024


//--------------------- .nv.shared._ZN17signal_processing7kernels31compute_spectrogram_sm80_kernelEPK6float2Pfiifb --------------------------
	.section	.nv.shared._ZN17signal_processing7kernels31compute_spectrogram_sm80_kernelEPK6float2Pfiifb,"aw",@nobits
	.sectionflags	@""
	.align	16
	.zero		1024


//--------------------- .nv.shared._ZN17signal_processing7kernels22fir_filter_sm70_kernelEPKfPfS2_ii --------------------------
	.section	.nv.shared._ZN17signal_processing7kernels22fir_filter_sm70_kernelEPKfPfS2_ii,"aw",@nobits
	.sectionflags	@""
	.align	16
	.zero		1024


//--------------------- .nv.shared._ZN17signal_processing7kernels25tensor_core_matmul_kernelEPK6__halfS3_Pfiii --------------------------
	.section	.nv.shared._ZN17signal_processing7kernels25tensor_core_matmul_kernelEPK6__halfS3_Pfiii,"aw",@nobits
	.sectionflags	@""
	.align	16
	.zero		1024


//--------------------- .nv.constant0._ZN17signal_processing7kernels15fft_sm90_kernelILi10EEEvPK6float2PS2_i --------------------------
	.section	.nv.constant0._ZN17signal_processing7kernels15fft_sm90_kernelILi10EEEvPK6float2PS2_i,"a",@progbits
	.sectionflags	@""
	.align	4
.nv.constant0._ZN17signal_processing7kernels15fft_sm90_kernelILi10EEEvPK6float2PS2_i:
	.zero		916


//--------------------- .nv.constant0._ZN17signal_processing7kernels15fft_sm90_kernelILi9EEEvPK6float2PS2_i --------------------------
	.section	.nv.constant0._ZN17signal_processing7kernels15fft_sm90_kernelILi9EEEvPK6float2PS2_i,"a",@progbits
	.sectionflags	@""
	.align	4
.nv.constant0._ZN17signal_processing7kernels15fft_sm90_kernelILi9EEEvPK6float2PS2_i:
	.zero		916


//--------------------- .nv.constant0._ZN17signal_processing7kernels15fft_sm90_kernelILi8EEEvPK6float2PS2_i --------------------------
	.section	.nv.constant0._ZN17signal_processing7kernels15fft_sm90_kernelILi8EEEvPK6float2PS2_i,"a",@progbits
	.sectionflags	@""
	.align	4
.nv.constant0._ZN17signal_processing7kernels15fft_sm90_kernelILi8EEEvPK6float2PS2_i:
	.zero		916


//--------------------- .nv.constant0._ZN17signal_processing7kernels15fft_sm90_kernelILi7EEEvPK6float2PS2_i --------------------------
	.section	.nv.constant0._ZN17signal_processing7kernels15fft_sm90_kernelILi7EEEvPK6float2PS2_i,"a",@progbits
	.sectionflags	@""
	.align	4
.nv.constant0._ZN17signal_processing7kernels15fft_sm90_kernelILi7EEEvPK6float2PS2_i:
	.zero		916


//--------------------- .nv.constant0._ZN17signal_processing7kernels15fft_sm80_kernelILi10EEEvPK6float2PS2_i --------------------------
	.section	.nv.constant0._ZN17signal_processing7kernels15fft_sm80_kernelILi10EEEvPK6float2PS2_i,"a",@progbits
	.sectionflags	@""
	.align	4
.nv.constant0._ZN17signal_processing7kernels15fft_sm80_kernelILi10EEEvPK6float2PS2_i:
	.zero		916


//--------------------- .nv.constant0._ZN17signal_processing7kernels15fft_sm80_kernelILi9EEEvPK6float2PS2_i --------------------------
	.section	.nv.constant0._ZN17signal_processing7kernels15fft_sm80_kernelILi9EEEvPK6float2PS2_i,"a",@progbits
	.sectionflags	@""
	.align	4
.nv.constant0._ZN17signal_processing7kernels15fft_sm80_kernelILi9EEEvPK6float2PS2_i:
	.zero		916


//--------------------- .nv.constant0._ZN17signal_processing7kernels15fft_sm80_kernelILi8EEEvPK6float2PS2_i --------------------------
	.section	.nv.constant0._ZN17signal_processing7kernels15fft_sm80_kernelILi8EEEvPK6float2PS2_i,"a",@progbits
	.sectionflags	@""
	.align	4
.nv.constant0._ZN17signal_processing7kernels15fft_sm80_kernelILi8EEEvPK6float2PS2_i:
	.zero		916


//--------------------- .nv.constant0._ZN17signal_processing7kernels15fft_sm80_kernelILi7EEEvPK6float2PS2_i --------------------------
	.section	.nv.constant0._ZN17signal_processing7kernels15fft_sm80_kernelILi7EEEvPK6float2PS2_i,"a",@progbits
	.sectionflags	@""
	.align	4
.nv.constant0._ZN17signal_processing7kernels15fft_sm80_kernelILi7EEEvPK6float2PS2_i:
	.zero		916


//--------------------- .nv.constant0._ZN17signal_processing7kernels15fft_sm70_kernelILi10EEEvPK6float2PS2_i --------------------------
	.section	.nv.constant0._ZN17signal_processing7kernels15fft_sm70_kernelILi10EEEvPK6float2PS2_i,"a",@progbits
	.sectionflags	@""
	.align	4
.nv.constant0._ZN17signal_processing7kernels15fft_sm70_kernelILi10EEEvPK6float2PS2_i:
	.zero		916


//--------------------- .nv.constant0._ZN17signal_processing7kernels15fft_sm70_kernelILi9EEEvPK6float2PS2_i --------------------------
	.section	.nv.constant0._ZN17signal_processing7kernels15fft_sm70_kernelILi9EEEvPK6float2PS2_i,"a",@progbits
	.sectionflags	@""
	.align	4
.nv.constant0._ZN17signal_processing7kernels15fft_sm70_kernelILi9EEEvPK6float2PS2_i:
	.zero		916


//--------------------- .nv.constant0._ZN17signal_processing7kernels15fft_sm70_kernelILi8EEEvPK6float2PS2_i --------------------------
	.section	.nv.constant0._ZN17signal_processing7kernels15fft_sm70_kernelILi8EEEvPK6float2PS2_i,"a",@progbits
	.sectionflags	@""
	.align	4
.nv.constant0._ZN17signal_processing7kernels15fft_sm70_kernelILi8EEEvPK6float2PS2_i:
	.zero		916


//--------------------- .nv.constant0._ZN17signal_processing7kernels15fft_sm70_kernelILi7EEEvPK6float2PS2_i --------------------------
	.section	.nv.constant0._ZN17signal_processing7kernels15fft_sm70_kernelILi7EEEvPK6float2PS2_i,"a",@progbits
	.sectionflags	@""
	.align	4
.nv.constant0._ZN17signal_processing7kernels15fft_sm70_kernelILi7EEEvPK6float2PS2_i:
	.zero		916


//--------------------- .nv.constant0._ZN17signal_processing7kernels31compute_spectrogram_sm80_kernelEPK6float2Pfiifb --------------------------
	.section	.nv.constant0._ZN17signal_processing7kernels31compute_spectrogram_sm80_kernelEPK6float2Pfiifb,"a",@progbits
	.sectionflags	@""
	.align	4
.nv.constant0._ZN17signal_processing7kernels31compute_spectrogram_sm80_kernelEPK6float2Pfiifb:
	.zero		925


//--------------------- .nv.constant0._ZN17signal_processing7kernels22fir_filter_sm70_kernelEPKfPfS2_ii --------------------------
	.section	.nv.constant0._ZN17signal_processing7kernels22fir_filter_sm70_kernelEPKfPfS2_ii,"a",@progbits
	.sectionflags	@""
	.align	4
.nv.constant0._ZN17signal_processing7kernels22fir_filter_sm70_kernelEPKfPfS2_ii:
	.zero		928


//--------------------- .nv.constant0._ZN17signal_processing7kernels25tensor_core_matmul_kernelEPK6__halfS3_Pfiii --------------------------
	.section	.nv.constant0._ZN17signal_processing7kernels25tensor_core_matmul_kernelEPK6__halfS3_Pfiii,"a",@progbits
	.sectionflags	@""
	.align	4
.nv.constant0._ZN17signal_processing7kernels25tensor_core_matmul_kernelEPK6__halfS3_Pfiii:
	.zero		932


//--------------------- SYMBOLS --------------------------

	.type		.nv.reservedSmem.offset0,@object
	.size		.nv.reservedSmem.offset0,0x4
	.type		.nv.reservedSmem.cap,@object
	.size		.nv.reservedSmem.cap,0x4
